def attn_fwd(
    Q,
    K,
    V,
    Out,
    Lse,
    sm_scale,
    stride_qz,
    stride_qh,
    stride_qm,
    stride_qk,
    stride_kz,
    stride_kh,
    stride_kn,
    stride_kk,
    stride_vz,
    stride_vh,
    stride_vn,
    stride_vk,
    stride_oz,
    stride_oh,
    stride_om,
    stride_ok,
    seqlen_q,
    seqlen_k,
    BLOCK_M: tl.constexpr,
    BLOCK_N: tl.constexpr,
    HEAD_DIM: tl.constexpr,
    CAUSAL: tl.constexpr,
):
    start_m = tl.program_id(0)
    off_hz = tl.program_id(1)
    q_off = off_hz * stride_qh
    k_off = off_hz * stride_kh
    v_off = off_hz * stride_vh
    offs_m = start_m * BLOCK_M + tl.arange(0, BLOCK_M)
    offs_d = tl.arange(0, HEAD_DIM)
    offs_n = tl.arange(0, BLOCK_N)
    q_ptrs = Q + q_off + offs_m[:, None] * stride_qm + offs_d[None, :] * stride_qk
    k_ptrs = K + k_off + offs_d[:, None] * stride_kk + offs_n[None, :] * stride_kn
    v_ptrs = V + v_off + offs_n[:, None] * stride_vn + offs_d[None, :] * stride_vk
    m_i = tl.full([BLOCK_M], float("-inf"), dtype=tl.float32)
    l_i = tl.zeros([BLOCK_M], dtype=tl.float32) + 1.0
    acc = tl.zeros([BLOCK_M, HEAD_DIM], dtype=tl.float32)
    q = tl.load(q_ptrs)
    acc, l_i, m_i = _attn_fwd_inner(
        acc,
        l_i,
        m_i,
        q,
        k_ptrs,
        v_ptrs,
        sm_scale,
        stride_kn,
        stride_vn,
        start_m,
        seqlen_k,
        BLOCK_M,
        BLOCK_N,
        HEAD_DIM,
        CAUSAL,
    )
    acc = acc / l_i[:, None]
    lse = m_i + tl.math.log2(l_i) / 1.4426950408889634
    o_ptrs = (
        Out
        + off_hz * stride_oh
        + offs_m[:, None] * stride_om
        + offs_d[None, :] * stride_ok
    )
    tl.store(o_ptrs, acc.to(Out.dtype.element_ty))
    tl.store(Lse + off_hz * seqlen_q + offs_m, lse)

# config = {"BLOCK_M": 64, "BLOCK_N": 16, "HEAD_DIM": 512, "arch": "sm_90", "causal": true, "dtype": "bf16", "num_stages": 4, "num_warps": 4}
# arch = sm_90


// ===== COMPILED SASS (sm_90a) =====

	.target	sm_90a

	.elftype	@"ET_EXEC"


//--------------------- .note.nv.tkinfo           --------------------------
	.section	.note.nv.tkinfo,"",@"SHT_NOTE"
	.sectionflags	@"SHF_NOTE_NV_TKINFO"
	.tkinfo
        /*0018*/ 	.word	0x00000002
        /*0030*/ 	.string	""
        /*0030*/ 	.string	"ptxas"
        /*0030*/ 	.string	"Cuda compilation tools, release 13.0, V13.0.88"
        /*0030*/ 	.string	"Build cuda_13.0.r13.0/compiler.36424714_0"
        /*0030*/ 	.string	"-v  -suppress-debug-info  -lineinfo  -arch sm_90a "



//--------------------- .note.nv.cuinfo           --------------------------
	.section	.note.nv.cuinfo,"",@"SHT_NOTE"
	.sectionflags	@"SHF_NOTE_NV_CUINFO"
        /*0018*/ 	.short	0x0002
        /*001a*/ 	.short	0x005a
        /*001c*/ 	.short	0x0082
	.zero		2


//--------------------- .nv.info                  --------------------------
	.section	.nv.info,"",@"SHT_CUDA_INFO"
	.align	4


	//----- nvinfo : EIATTR_REGCOUNT
	.align		4
        /*0000*/ 	.byte	0x04, 0x2f
        /*0002*/ 	.short	(.L_2 - .L_1)
	.align		4
.L_1:
        /*0004*/ 	.word	index@(attn_fwd)
        /*0008*/ 	.word	0x000000ff


	//----- nvinfo : EIATTR_FRAME_SIZE
	.align		4
.L_2:
        /*000c*/ 	.byte	0x04, 0x11
        /*000e*/ 	.short	(.L_4 - .L_3)
	.align		4
.L_3:
        /*0010*/ 	.word	index@(attn_fwd)
        /*0014*/ 	.word	0x000008b8


	//----- nvinfo : EIATTR_MIN_STACK_SIZE
	.align		4
.L_4:
        /*0018*/ 	.byte	0x04, 0x12
        /*001a*/ 	.short	(.L_6 - .L_5)
	.align		4
.L_5:
        /*001c*/ 	.word	index@(attn_fwd)
        /*0020*/ 	.word	0x000008b8
.L_6:


//--------------------- .nv.compat                --------------------------
	.section	.nv.compat,"",@"SHT_CUDA_COMPAT_INFO"
	.align	4
        /*0000*/ 	.byte	0x02, 0x09, 0x01, 0x00, 0x02, 0x02, 0x04, 0x00, 0x02, 0x05, 0x05, 0x00, 0x03, 0x07, 0x01, 0x01
        /*0010*/ 	.byte	0x02, 0x03, 0x00, 0x00, 0x02, 0x06, 0x01, 0x00, 0x04, 0x0b, 0x08, 0x00, 0x00, 0x00, 0x00, 0x00
        /*0020*/ 	.byte	0x00, 0x00, 0x00, 0x00


//--------------------- .nv.info.attn_fwd         --------------------------
	.section	.nv.info.attn_fwd,"",@"SHT_CUDA_INFO"
	.sectionflags	@""
	.align	4


	//----- nvinfo : EIATTR_CUDA_API_VERSION
	.align		4
        /*0000*/ 	.byte	0x04, 0x37
        /*0002*/ 	.short	(.L_8 - .L_7)
.L_7:
        /*0004*/ 	.word	0x00000082


	//----- nvinfo : EIATTR_KPARAM_INFO
	.align		4
.L_8:
        /*0008*/ 	.byte	0x04, 0x17
        /*000a*/ 	.short	(.L_10 - .L_9)
.L_9:
        /*000c*/ 	.word	0x00000000
        /*0010*/ 	.short	0x0019
        /*0012*/ 	.short	0x0080
        /*0014*/ 	.byte	0x00, 0xf4, 0x21, 0x00


	//----- nvinfo : EIATTR_KPARAM_INFO
	.align		4
.L_10:
        /*0018*/ 	.byte	0x04, 0x17
        /*001a*/ 	.short	(.L_12 - .L_11)
.L_11:
        /*001c*/ 	.word	0x00000000
        /*0020*/ 	.short	0x0018
        /*0022*/ 	.short	0x0078
        /*0024*/ 	.byte	0x00, 0xf4, 0x21, 0x00


	//----- nvinfo : EIATTR_KPARAM_INFO
	.align		4
.L_12:
        /*0028*/ 	.byte	0x04, 0x17
        /*002a*/ 	.short	(.L_14 - .L_13)
.L_13:
        /*002c*/ 	.word	0x00000000
        /*0030*/ 	.short	0x0017
        /*0032*/ 	.short	0x0070
        /*0034*/ 	.byte	0x00, 0xf0, 0x11, 0x00


	//----- nvinfo : EIATTR_KPARAM_INFO
	.align		4
.L_14:
        /*0038*/ 	.byte	0x04, 0x17
        /*003a*/ 	.short	(.L_16 - .L_15)
.L_15:
        /*003c*/ 	.word	0x00000000
        /*0040*/ 	.short	0x0016
        /*0042*/ 	.short	0x006c
        /*0044*/ 	.byte	0x00, 0xf0, 0x11, 0x00


	//----- nvinfo : EIATTR_KPARAM_INFO
	.align		4
.L_16:
        /*0048*/ 	.byte	0x04, 0x17
        /*004a*/ 	.short	(.L_18 - .L_17)
.L_17:
        /*004c*/ 	.word	0x00000000
        /*0050*/ 	.short	0x0015
        /*0052*/ 	.short	0x0068
        /*0054*/ 	.byte	0x00, 0xf0, 0x11, 0x00


	//----- nvinfo : EIATTR_KPARAM_INFO
	.align		4
.L_18:
        /*0058*/ 	.byte	0x04, 0x17
        /*005a*/ 	.short	(.L_20 - .L_19)
.L_19:
        /*005c*/ 	.word	0x00000000
        /*0060*/ 	.short	0x0014
        /*0062*/ 	.short	0x0064
        /*0064*/ 	.byte	0x00, 0xf0, 0x11, 0x00


	//----- nvinfo : EIATTR_KPARAM_INFO
	.align		4
.L_20:
        /*0068*/ 	.byte	0x04, 0x17
        /*006a*/ 	.short	(.L_22 - .L_21)
.L_21:
        /*006c*/ 	.word	0x00000000
        /*0070*/ 	.short	0x0013
        /*0072*/ 	.short	0x0060
        /*0074*/ 	.byte	0x00, 0xf0, 0x11, 0x00


	//----- nvinfo : EIATTR_KPARAM_INFO
	.align		4
.L_22:
        /*0078*/ 	.byte	0x04, 0x17
        /*007a*/ 	.short	(.L_24 - .L_23)
.L_23:
        /*007c*/ 	.word	0x00000000
        /*0080*/ 	.short	0x0012
        /*0082*/ 	.short	0x005c
        /*0084*/ 	.byte	0x00, 0xf0, 0x11, 0x00


	//----- nvinfo : EIATTR_KPARAM_INFO
	.align		4
.L_24:
        /*0088*/ 	.byte	0x04, 0x17
        /*008a*/ 	.short	(.L_26 - .L_25)
.L_25:
        /*008c*/ 	.word	0x00000000
        /*0090*/ 	.short	0x0011
        /*0092*/ 	.short	0x0058
        /*0094*/ 	.byte	0x00, 0xf0, 0x11, 0x00


	//----- nvinfo : EIATTR_KPARAM_INFO
	.align		4
.L_26:
        /*0098*/ 	.byte	0x04, 0x17
        /*009a*/ 	.short	(.L_28 - .L_27)
.L_27:
        /*009c*/ 	.word	0x00000000
        /*00a0*/ 	.short	0x0010
        /*00a2*/ 	.short	0x0054
        /*00a4*/ 	.byte	0x00, 0xf0, 0x11, 0x00


	//----- nvinfo : EIATTR_KPARAM_INFO
	.align		4
.L_28:
        /*00a8*/ 	.byte	0x04, 0x17
        /*00aa*/ 	.short	(.L_30 - .L_29)
.L_29:
        /*00ac*/ 	.word	0x00000000
        /*00b0*/ 	.short	0x000f
        /*00b2*/ 	.short	0x0050
        /*00b4*/ 	.byte	0x00, 0xf0, 0x11, 0x00


	//----- nvinfo : EIATTR_KPARAM_INFO
	.align		4
.L_30:
        /*00b8*/ 	.byte	0x04, 0x17
        /*00ba*/ 	.short	(.L_32 - .L_31)
.L_31:
        /*00bc*/ 	.word	0x00000000
        /*00c0*/ 	.short	0x000e
        /*00c2*/ 	.short	0x004c
        /*00c4*/ 	.byte	0x00, 0xf0, 0x11, 0x00


	//----- nvinfo : EIATTR_KPARAM_INFO
	.align		4
.L_32:
        /*00c8*/ 	.byte	0x04, 0x17
        /*00ca*/ 	.short	(.L_34 - .L_33)
.L_33:
        /*00cc*/ 	.word	0x00000000
        /*00d0*/ 	.short	0x000d
        /*00d2*/ 	.short	0x0048
        /*00d4*/ 	.byte	0x00, 0xf0, 0x11, 0x00


	//----- nvinfo : EIATTR_KPARAM_INFO
	.align		4
.L_34:
        /*00d8*/ 	.byte	0x04, 0x17
        /*00da*/ 	.short	(.L_36 - .L_35)
.L_35:
        /*00dc*/ 	.word	0x00000000
        /*00e0*/ 	.short	0x000c
        /*00e2*/ 	.short	0x0044
        /*00e4*/ 	.byte	0x00, 0xf0, 0x11, 0x00


	//----- nvinfo : EIATTR_KPARAM_INFO
	.align		4
.L_36:
        /*00e8*/ 	.byte	0x04, 0x17
        /*00ea*/ 	.short	(.L_38 - .L_37)
.L_37:
        /*00ec*/ 	.word	0x00000000
        /*00f0*/ 	.short	0x000b
        /*00f2*/ 	.short	0x0040
        /*00f4*/ 	.byte	0x00, 0xf0, 0x11, 0x00


	//----- nvinfo : EIATTR_KPARAM_INFO
	.align		4
.L_38:
        /*00f8*/ 	.byte	0x04, 0x17
        /*00fa*/ 	.short	(.L_40 - .L_39)
.L_39:
        /*00fc*/ 	.word	0x00000000
        /*0100*/ 	.short	0x000a
        /*0102*/ 	.short	0x003c
        /*0104*/ 	.byte	0x00, 0xf0, 0x11, 0x00


	//----- nvinfo : EIATTR_KPARAM_INFO
	.align		4
.L_40:
        /*0108*/ 	.byte	0x04, 0x17
        /*010a*/ 	.short	(.L_42 - .L_41)
.L_41:
        /*010c*/ 	.word	0x00000000
        /*0110*/ 	.short	0x0009
        /*0112*/ 	.short	0x0038
        /*0114*/ 	.byte	0x00, 0xf0, 0x11, 0x00


	//----- nvinfo : EIATTR_KPARAM_INFO
	.align		4
.L_42:
        /*0118*/ 	.byte	0x04, 0x17
        /*011a*/ 	.short	(.L_44 - .L_43)
.L_43:
        /*011c*/ 	.word	0x00000000
        /*0120*/ 	.short	0x0008
        /*0122*/ 	.short	0x0034
        /*0124*/ 	.byte	0x00, 0xf0, 0x11, 0x00


	//----- nvinfo : EIATTR_KPARAM_INFO
	.align		4
.L_44:
        /*0128*/ 	.byte	0x04, 0x17
        /*012a*/ 	.short	(.L_46 - .L_45)
.L_45:
        /*012c*/ 	.word	0x00000000
        /*0130*/ 	.short	0x0007
        /*0132*/ 	.short	0x0030
        /*0134*/ 	.byte	0x00, 0xf0, 0x11, 0x00


	//----- nvinfo : EIATTR_KPARAM_INFO
	.align		4
.L_46:
        /*0138*/ 	.byte	0x04, 0x17
        /*013a*/ 	.short	(.L_48 - .L_47)
.L_47:
        /*013c*/ 	.word	0x00000000
        /*0140*/ 	.short	0x0006
        /*0142*/ 	.short	0x002c
        /*0144*/ 	.byte	0x00, 0xf0, 0x11, 0x00


	//----- nvinfo : EIATTR_KPARAM_INFO
	.align		4
.L_48:
        /*0148*/ 	.byte	0x04, 0x17
        /*014a*/ 	.short	(.L_50 - .L_49)
.L_49:
        /*014c*/ 	.word	0x00000000
        /*0150*/ 	.short	0x0005
        /*0152*/ 	.short	0x0028
        /*0154*/ 	.byte	0x00, 0xf0, 0x11, 0x00


	//----- nvinfo : EIATTR_KPARAM_INFO
	.align		4
.L_50:
        /*0158*/ 	.byte	0x04, 0x17
        /*015a*/ 	.short	(.L_52 - .L_51)
.L_51:
        /*015c*/ 	.word	0x00000000
        /*0160*/ 	.short	0x0004
        /*0162*/ 	.short	0x0020
        /*0164*/ 	.byte	0x00, 0xf4, 0x21, 0x00


	//----- nvinfo : EIATTR_KPARAM_INFO
	.align		4
.L_52:
        /*0168*/ 	.byte	0x04, 0x17
        /*016a*/ 	.short	(.L_54 - .L_53)
.L_53:
        /*016c*/ 	.word	0x00000000
        /*0170*/ 	.short	0x0003
        /*0172*/ 	.short	0x0018
        /*0174*/ 	.byte	0x00, 0xf4, 0x21, 0x00


	//----- nvinfo : EIATTR_KPARAM_INFO
	.align		4
.L_54:
        /*0178*/ 	.byte	0x04, 0x17
        /*017a*/ 	.short	(.L_56 - .L_55)
.L_55:
        /*017c*/ 	.word	0x00000000
        /*0180*/ 	.short	0x0002
        /*0182*/ 	.short	0x0010
        /*0184*/ 	.byte	0x00, 0xf4, 0x21, 0x00


	//----- nvinfo : EIATTR_KPARAM_INFO
	.align		4
.L_56:
        /*0188*/ 	.byte	0x04, 0x17
        /*018a*/ 	.short	(.L_58 - .L_57)
.L_57:
        /*018c*/ 	.word	0x00000000
        /*0190*/ 	.short	0x0001
        /*0192*/ 	.short	0x0008
        /*0194*/ 	.byte	0x00, 0xf4, 0x21, 0x00


	//----- nvinfo : EIATTR_KPARAM_INFO
	.align		4
.L_58:
        /*0198*/ 	.byte	0x04, 0x17
        /*019a*/ 	.short	(.L_60 - .L_59)
.L_59:
        /*019c*/ 	.word	0x00000000
        /*01a0*/ 	.short	0x0000
        /*01a2*/ 	.short	0x0000
        /*01a4*/ 	.byte	0x00, 0xf4, 0x21, 0x00


	//----- nvinfo : EIATTR_SPARSE_MMA_MASK
	.align		4
.L_60:
        /*01a8*/ 	.byte	0x03, 0x50
        /*01aa*/ 	.short	0x0000


	//----- nvinfo : EIATTR_MAXREG_COUNT
	.align		4
        /*01ac*/ 	.byte	0x03, 0x1b
        /*01ae*/ 	.short	0x00ff


	//----- nvinfo : EIATTR_NUM_BARRIERS
	.align		4
        /*01b0*/ 	.byte	0x02, 0x4c
        /*01b2*/ 	.byte	0x01
	.zero		1


	//----- nvinfo : EIATTR_ANNOTATIONS
	.align		4
        /*01b4*/ 	.byte	0x04, 0x55
        /*01b6*/ 	.short	(.L_62 - .L_61)


	//   ....[0]....
.L_61:
        /*01b8*/ 	.word	0x00000001
        /*01bc*/ 	.byte	0xf0, 0x04, 0x00, 0x00, 0x01, 0x00, 0x00, 0x00, 0x10, 0x05, 0x00, 0x00, 0x01, 0x00, 0x00, 0x00
        /* <DEDUP_REMOVED lines=510> */
        /*21ac*/ 	.byte	0xc0, 0x68, 0x01, 0x00, 0x01, 0x00, 0x00, 0x00, 0xc0, 0xc0, 0x01, 0x00


	//----- nvinfo : EIATTR_MERCURY_ISA_VERSION
	.align		4
.L_62:
        /*21b8*/ 	.byte	0x03, 0x5f
        /*21ba*/ 	.short	0x0101


	//----- nvinfo : EIATTR_COOP_GROUP_MASK_REGIDS
	.align		4
        /*21bc*/ 	.byte	0x04, 0x29
        /*21be*/ 	.short	(.L_64 - .L_63)


	//   ....[0]....
.L_63:
        /*21c0*/ 	.word	0xffffffff


	//   ....[1]....
        /*21c4*/ 	.word	0xffffffff


	//   ....[2]....
        /*21c8*/ 	.word	0xffffffff


	//   ....[3]....
        /*21cc*/ 	.word	0xffffffff


	//   ....[4]....
        /*21d0*/ 	.word	0xffffffff


	//   ....[5]....
        /*21d4*/ 	.word	0xffffffff


	//   ....[6]....
        /*21d8*/ 	.word	0xffffffff


	//   ....[7]....
        /*21dc*/ 	.word	0xffffffff


	//----- nvinfo : EIATTR_COOP_GROUP_INSTR_OFFSETS
	.align		4
.L_64:
        /*21e0*/ 	.byte	0x04, 0x28
        /*21e2*/ 	.short	(.L_66 - .L_65)


	//   ....[0]....
.L_65:
        /*21e4*/ 	.word	0x0000cd60


	//   ....[1]....
        /*21e8*/ 	.word	0x0000ce50


	//   ....[2]....
        /*21ec*/ 	.word	0x0000ce60


	//   ....[3]....
        /*21f0*/ 	.word	0x0000ce90


	//   ....[4]....
        /*21f4*/ 	.word	0x0000ee10


	//   ....[5]....
        /*21f8*/ 	.word	0x0000ee20


	//   ....[6]....
        /*21fc*/ 	.word	0x0000ee60


	//   ....[7]....
        /*2200*/ 	.word	0x0000ee70


	//----- nvinfo : EIATTR_EXIT_INSTR_OFFSETS
	.align		4
.L_66:
        /*2204*/ 	.byte	0x04, 0x1c
        /*2206*/ 	.short	(.L_68 - .L_67)


	//   ....[0]....
.L_67:
        /*2208*/ 	.word	0x0001c0b0


	//   ....[1]....
        /*220c*/ 	.word	0x0001c170


	//----- nvinfo : EIATTR_REQNTID
	.align		4
.L_68:
        /*2210*/ 	.byte	0x04, 0x10
        /*2212*/ 	.short	(.L_70 - .L_69)
.L_69:
        /*2214*/ 	.word	0x00000080
        /*2218*/ 	.word	0x00000001
        /*221c*/ 	.word	0x00000001


	//----- nvinfo : EIATTR_CBANK_PARAM_SIZE
	.align		4
.L_70:
        /*2220*/ 	.byte	0x03, 0x19
        /*2222*/ 	.short	0x0088


	//----- nvinfo : EIATTR_PARAM_CBANK
	.align		4
        /*2224*/ 	.byte	0x04, 0x0a
        /*2226*/ 	.short	(.L_72 - .L_71)
	.align		4
.L_71:
        /*2228*/ 	.word	index@(.nv.constant0.attn_fwd)
        /*222c*/ 	.short	0x0210
        /*222e*/ 	.short	0x0088


	//----- nvinfo : EIATTR_SW_WAR
	.align		4
.L_72:
        /*2230*/ 	.byte	0x04, 0x36
        /*2232*/ 	.short	(.L_74 - .L_73)
.L_73:
        /*2234*/ 	.word	0x00000008
.L_74:


//--------------------- .nv.callgraph             --------------------------
	.section	.nv.callgraph,"",@"SHT_CUDA_CALLGRAPH"
	.align	4
	.sectionentsize	8
	.align		4
        /*0000*/ 	.word	0x00000000
	.align		4
        /*0004*/ 	.word	0xffffffff
	.align		4
        /*0008*/ 	.word	0x00000000
	.align		4
        /*000c*/ 	.word	0xfffffffe
	.align		4
        /*0010*/ 	.word	0x00000000
	.align		4
        /*0014*/ 	.word	0xfffffffd
	.align		4
        /*0018*/ 	.word	0x00000000
	.align		4
        /*001c*/ 	.word	0xfffffffc


//--------------------- .nv.constant4             --------------------------
	.section	.nv.constant4,"a",@progbits
	.align	8
	.align		8
.nv.constant4:
        /*0000*/ 	.dword	_$_str


//--------------------- .text.attn_fwd            --------------------------
	.section	.text.attn_fwd,"ax",@progbits
	.align	128
        .global         attn_fwd
        .type           attn_fwd,@function
        .size           attn_fwd,(.L_x_3 - attn_fwd)
        .other          attn_fwd,@"STO_CUDA_ENTRY STV_DEFAULT"
attn_fwd:
.text.attn_fwd:
[----:B------:R-:W0:Y:S01]  /*0000*/  LDC R1, c[0x0][0x28] ;  /* 0x00000a00ff017b82 */ /* 0x000e220000000800 */
[----:B------:R-:W1:Y:S07]  /*0010*/  S2R R0, SR_CTAID.X ;  /* 0x0000000000007919 */ /* 0x000e6e0000002500 */
[----:B------:R-:W2:Y:S01]  /*0020*/  LDC.64 R2, c[0x0][0x240] ;  /* 0x00009000ff027b82 */ /* 0x000ea20000000a00 */
[----:B------:R-:W-:Y:S01]  /*0030*/  ULDC.64 UR60, c[0x0][0x208] ;  /* 0x00008200003c7ab9 */ /* 0x000fe20000000a00 */
[----:B0-----:R-:W-:Y:S01]  /*0040*/  VIADD R1, R1, 0xfffff748 ;  /* 0xfffff74801017836 */ /* 0x001fe20000000000 */
[----:B------:R-:W0:Y:S01]  /*0050*/  S2R R179, SR_TID.X ;  /* 0x0000000000b37919 */ /* 0x000e220000002100 */
[----:B------:R-:W2:Y:S04]  /*0060*/  S2R R8, SR_CTAID.Y ;  /* 0x0000000000087919 */ /* 0x000ea80000002600 */
[----:B------:R-:W3:Y:S08]  /*0070*/  LDC R174, c[0x0][0x248] ;  /* 0x00009200ffae7b82 */ /* 0x000ef00000000800 */
[----:B------:R-:W4:Y:S01]  /*0080*/  LDC.64 R6, c[0x0][0x210] ;  /* 0x00008400ff067b82 */ /* 0x000f220000000a00 */
[----:B-1----:R-:W-:-:S05]  /*0090*/  IMAD.SHL.U32 R4, R0, 0x40, RZ ;  /* 0x0000004000047824 */ /* 0x002fca00078e00ff */
[--C-:B0-----:R-:W-:Y:S02]  /*00a0*/  LOP3.LUT R5, R4, 0x3f, R179.reuse, 0xf8, !PT ;  /* 0x0000003f04057812 */ /* 0x101fe400078ef8b3 */
[----:B------:R-:W-:Y:S01]  /*00b0*/  SHF.R.U32.HI R4, RZ, 0x6, R179 ;  /* 0x00000006ff047819 */ /* 0x000fe200000116b3 */
[----:B--2---:R-:W-:Y:S02]  /*00c0*/  IMAD R0, R8, R2, RZ ;  /* 0x0000000208007224 */ /* 0x004fe400078e02ff */
[----:B------:R-:W-:Y:S01]  /*00d0*/  IMAD R2, R5, R3, RZ ;  /* 0x0000000305027224 */ /* 0x000fe200078e02ff */
[----:B------:R-:W-:Y:S01]  /*00e0*/  SGXT.U32 R5, R4, 0x1 ;  /* 0x000000010405781a */ /* 0x000fe20000000000 */
[----:B------:R-:W-:Y:S02]  /*00f0*/  IMAD.SHL.U32 R3, R0, 0x2, RZ ;  /* 0x0000000200037824 */ /* 0x000fe400078e00ff */
[----:B------:R-:W-:Y:S02]  /*0100*/  IMAD.SHL.U32 R4, R2, 0x2, RZ ;  /* 0x0000000202047824 */ /* 0x000fe400078e00ff */
[----:B---3--:R-:W-:-:S02]  /*0110*/  IMAD R5, R5, R174, RZ ;  /* 0x000000ae05057224 */ /* 0x008fc400078e02ff */
[----:B------:R-:W-:-:S04]  /*0120*/  IMAD.HI R72, R0, 0x2, RZ ;  /* 0x0000000200487827 */ /* 0x000fc800078e02ff */
[----:B------:R-:W-:Y:S01]  /*0130*/  IMAD.HI R0, R2, 0x2, RZ ;  /* 0x0000000202007827 */ /* 0x000fe200078e02ff */
[----:B----4-:R-:W-:-:S03]  /*0140*/  IADD3 R2, P0, P1, R4, R6, R3 ;  /* 0x0000000604027210 */ /* 0x010fc6000791e003 */
[----:B------:R-:W-:Y:S01]  /*0150*/  IMAD R3, R174, 0x2, R5 ;  /* 0x00000002ae037824 */ /* 0x000fe200078e0205 */
[----:B------:R-:W-:Y:S02]  /*0160*/  IADD3.X R72, R0, R7, R72, P0, P1 ;  /* 0x0000000700487210 */ /* 0x000fe400007e2448 */
[-C--:B------:R-:W-:Y:S01]  /*0170*/  LEA R76, P0, R5, R2.reuse, 0x1 ;  /* 0x00000002054c7211 */ /* 0x080fe200078008ff */
[C---:B------:R-:W-:Y:S01]  /*0180*/  IMAD R7, R174.reuse, 0x2, R3 ;  /* 0x00000002ae077824 */ /* 0x040fe200078e0203 */
[----:B------:R-:W-:Y:S02]  /*0190*/  LEA R4, P1, R3, R2, 0x1 ;  /* 0x0000000203047211 */ /* 0x000fe400078208ff */
[-C--:B------:R-:W-:Y:S02]  /*01a0*/  LEA.HI.X.SX32 R77, R5, R72.reuse, 0x1, P0 ;  /* 0x00000048054d7211 */ /* 0x080fe400000f0eff */
[C---:B------:R-:W-:Y:S02]  /*01b0*/  LEA R9, R174.reuse, R7, 0x1 ;  /* 0x00000007ae097211 */ /* 0x040fe400078e08ff */
[----:B------:R-:W-:Y:S01]  /*01c0*/  LEA.HI.X.SX32 R5, R3, R72, 0x1, P1 ;  /* 0x0000004803057211 */ /* 0x000fe200008f0eff */
[----:B------:R-:W2:Y:S01]  /*01d0*/  LDG.E.U16 R76, desc[UR60][R76.64] ;  /* 0x0000003c4c4c7981 */ /* 0x000ea2000c1e1500 */
[----:B------:R-:W-:Y:S01]  /*01e0*/  LEA R6, P0, R7, R2, 0x1 ;  /* 0x0000000207067211 */ /* 0x000fe200078008ff */
[----:B------:R-:W-:-:S02]  /*01f0*/  IMAD R3, R174, 0x2, R9 ;  /* 0x00000002ae037824 */ /* 0x000fc400078e0209 */
[----:B------:R0:W3:Y:S01]  /*0200*/  LDG.E.U16 R20, desc[UR60][R4.64] ;  /* 0x0000003c04147981 */ /* 0x0000e2000c1e1500 */
[----:B------:R-:W-:Y:S01]  /*0210*/  LEA.HI.X.SX32 R7, R7, R72, 0x1, P0 ;  /* 0x0000004807077211 */ /* 0x000fe200000f0eff */
[C---:B------:R-:W-:Y:S01]  /*0220*/  IMAD R13, R174.reuse, 0x2, R3 ;  /* 0x00000002ae0d7824 */ /* 0x040fe200078e0203 */
[-C--:B------:R-:W-:Y:S02]  /*0230*/  LEA R8, P0, R9, R2.reuse, 0x1 ;  /* 0x0000000209087211 */ /* 0x080fe400078008ff */
[----:B------:R-:W-:Y:S01]  /*0240*/  LEA R10, P1, R3, R2, 0x1 ;  /* 0x00000002030a7211 */ /* 0x000fe200078208ff */
[----:B------:R1:W4:Y:S01]  /*0250*/  LDG.E.U16 R19, desc[UR60][R6.64] ;  /* 0x0000003c06137981 */ /* 0x000322000c1e1500 */
[-C--:B------:R-:W-:Y:S02]  /*0260*/  LEA.HI.X.SX32 R9, R9, R72.reuse, 0x1, P0 ;  /* 0x0000004809097211 */ /* 0x080fe400000f0eff */
[----:B------:R-:W-:Y:S01]  /*0270*/  LEA.HI.X.SX32 R11, R3, R72, 0x1, P1 ;  /* 0x00000048030b7211 */ /* 0x000fe200008f0eff */
[C---:B------:R-:W-:Y:S01]  /*0280*/  IMAD R3, R174.reuse, 0x2, R13 ;  /* 0x00000002ae037824 */ /* 0x040fe200078e020d */
[C---:B------:R-:W-:Y:S01]  /*0290*/  LEA R12, P0, R13.reuse, R2, 0x1 ;  /* 0x000000020d0c7211 */ /* 0x040fe200078008ff */
[----:B------:R5:W2:Y:S02]  /*02a0*/  LDG.E.U16 R18, desc[UR60][R8.64] ;  /* 0x0000003c08127981 */ /* 0x000aa4000c1e1500 */
[----:B------:R-:W-:Y:S01]  /*02b0*/  IMAD R15, R174, 0x2, R3 ;  /* 0x00000002ae0f7824 */ /* 0x000fe200078e0203 */
[----:B------:R-:W-:Y:S01]  /*02c0*/  LEA.HI.X.SX32 R13, R13, R72, 0x1, P0 ;  /* 0x000000480d0d7211 */ /* 0x000fe200000f0eff */
[----:B------:R5:W2:Y:S01]  /*02d0*/  LDG.E.U16 R89, desc[UR60][R10.64] ;  /* 0x0000003c0a597981 */ /* 0x000aa2000c1e1500 */
[----:B0-----:R-:W-:-:S03]  /*02e0*/  LEA R4, P0, R3, R2, 0x1 ;  /* 0x0000000203047211 */ /* 0x001fc600078008ff */
[----:B------:R0:W2:Y:S01]  /*02f0*/  LDG.E.U16 R16, desc[UR60][R12.64] ;  /* 0x0000003c0c107981 */ /* 0x0000a2000c1e1500 */
[----:B------:R-:W-:Y:S02]  /*0300*/  LEA.HI.X.SX32 R5, R3, R72, 0x1, P0 ;  /* 0x0000004803057211 */ /* 0x000fe400000f0eff */
[----:B-1----:R-:W-:-:S04]  /*0310*/  LEA R6, P0, R15, R2, 0x1 ;  /* 0x000000020f067211 */ /* 0x002fc800078008ff */
[----:B------:R-:W-:Y:S01]  /*0320*/  LEA.HI.X.SX32 R7, R15, R72, 0x1, P0 ;  /* 0x000000480f077211 */ /* 0x000fe200000f0eff */
[----:B------:R1:W2:Y:S04]  /*0330*/  LDG.E.U16 R12, desc[UR60][R4.64] ;  /* 0x0000003c040c7981 */ /* 0x0002a8000c1e1500 */
[----:B------:R1:W2:Y:S01]  /*0340*/  LDG.E.U16 R0, desc[UR60][R6.64] ;  /* 0x0000003c06007981 */ /* 0x0002a2000c1e1500 */
[----:B------:R-:W-:-:S04]  /*0350*/  IMAD R3, R174, 0x2, R15 ;  /* 0x00000002ae037824 */ /* 0x000fc800078e020f */
[----:B------:R-:W-:Y:S01]  /*0360*/  IMAD R17, R174, 0x2, R3 ;  /* 0x00000002ae117824 */ /* 0x000fe200078e0203 */
[----:B------:R-:W-:-:S04]  /*0370*/  LEA R14, P1, R3, R2, 0x1 ;  /* 0x00000002030e7211 */ /* 0x000fc800078208ff */
[----:B------:R-:W-:Y:S02]  /*0380*/  LEA.HI.X.SX32 R15, R3, R72, 0x1, P1 ;  /* 0x00000048030f7211 */ /* 0x000fe400008f0eff */
[C---:B-----5:R-:W-:Y:S02]  /*0390*/  LEA R8, P0, R17.reuse, R2, 0x1 ;  /* 0x0000000211087211 */ /* 0x060fe400078008ff */
[C---:B------:R-:W-:Y:S01]  /*03a0*/  LEA R3, R174.reuse, R17, 0x1 ;  /* 0x00000011ae037211 */ /* 0x040fe200078e08ff */
[----:B------:R-:W5:Y:S01]  /*03b0*/  LDG.E.U16 R75, desc[UR60][R14.64] ;  /* 0x0000003c0e4b7981 */ /* 0x000f62000c1e1500 */
[----:B------:R-:W-:Y:S02]  /*03c0*/  LEA.HI.X.SX32 R9, R17, R72, 0x1, P0 ;  /* 0x0000004811097211 */ /* 0x000fe400000f0eff */
[C---:B------:R-:W-:Y:S01]  /*03d0*/  LEA R10, P0, R3.reuse, R2, 0x1 ;  /* 0x00000002030a7211 */ /* 0x040fe200078008ff */
[C---:B0-----:R-:W-:Y:S02]  /*03e0*/  IMAD R13, R174.reuse, 0x2, R3 ;  /* 0x00000002ae0d7824 */ /* 0x041fe400078e0203 */
[----:B------:R0:W5:Y:S01]  /*03f0*/  LDG.E.U16 R21, desc[UR60][R8.64] ;  /* 0x0000003c08157981 */ /* 0x000162000c1e1500 */
[----:B------:R-:W-:Y:S01]  /*0400*/  LEA.HI.X.SX32 R11, R3, R72, 0x1, P0 ;  /* 0x00000048030b7211 */ /* 0x000fe200000f0eff */
[----:B------:R-:W-:Y:S01]  /*0410*/  IMAD R3, R174, 0x2, R13 ;  /* 0x00000002ae037824 */ /* 0x000fe200078e020d */
[----:B-1----:R-:W-:-:S03]  /*0420*/  LEA R4, P0, R13, R2, 0x1 ;  /* 0x000000020d047211 */ /* 0x002fc600078008ff */
[C---:B------:R-:W-:Y:S01]  /*0430*/  IMAD R17, R174.reuse, 0x2, R3 ;  /* 0x00000002ae117824 */ /* 0x040fe200078e0203 */
[----:B------:R-:W-:Y:S02]  /*0440*/  LEA.HI.X.SX32 R5, R13, R72, 0x1, P0 ;  /* 0x000000480d057211 */ /* 0x000fe400000f0eff */
[-C--:B------:R-:W-:Y:S01]  /*0450*/  LEA R86, P1, R3, R2.reuse, 0x1 ;  /* 0x0000000203567211 */ /* 0x080fe200078208ff */
[C---:B------:R-:W-:Y:S01]  /*0460*/  IMAD R13, R174.reuse, 0x2, R17 ;  /* 0x00000002ae0d7824 */ /* 0x040fe200078e0211 */
[----:B------:R-:W-:Y:S02]  /*0470*/  LEA R6, P0, R17, R2, 0x1 ;  /* 0x0000000211067211 */ /* 0x000fe400078008ff */
[-C--:B------:R-:W-:Y:S01]  /*0480*/  LEA.HI.X.SX32 R87, R3, R72.reuse, 0x1, P1 ;  /* 0x0000004803577211 */ /* 0x080fe200008f0eff */
[----:B------:R-:W-:Y:S01]  /*0490*/  IMAD R3, R174, 0x2, R13 ;  /* 0x00000002ae037824 */ /* 0x000fe200078e020d */
[----:B------:R-:W-:Y:S02]  /*04a0*/  LEA.HI.X.SX32 R7, R17, R72, 0x1, P0 ;  /* 0x0000004811077211 */ /* 0x000fe400000f0eff */
[C---:B0-----:R-:W-:Y:S01]  /*04b0*/  LEA R8, P0, R13.reuse, R2, 0x1 ;  /* 0x000000020d087211 */ /* 0x041fe200078008ff */
[----:B------:R-:W5:Y:S03]  /*04c0*/  LDG.E.U16 R86, desc[UR60][R86.64] ;  /* 0x0000003c56567981 */ /* 0x000f66000c1e1500 */
[----:B------:R-:W-:-:S05]  /*04d0*/  LEA.HI.X.SX32 R9, R13, R72, 0x1, P0 ;  /* 0x000000480d097211 */ /* 0x000fca00000f0eff */
[----:B------:R-:W5:Y:S04]  /*04e0*/  LDG.E.U16 R14, desc[UR60][R8.64] ;  /* 0x0000003c080e7981 */ /* 0x000f68000c1e1500 */
[----:B---3--:R0:W-:Y:S04]  /*04f0*/  STL [R1+0x5c], R20 ;  /* 0x00005c1401007387 */ /* 0x0081e80000100800 */
[----:B0-----:R0:W3:Y:S04]  /*0500*/  LDG.E.U16 R20, desc[UR60][R10.64] ;  /* 0x0000003c0a147981 */ /* 0x0010e8000c1e1500 */
[----:B----4-:R-:W-:Y:S01]  /*0510*/  STL [R1+0x58], R19 ;  /* 0x0000581301007387 */ /* 0x010fe20000100800 */
[----:B0-----:R-:W-:-:S03]  /*0520*/  LEA R10, P0, R3, R2, 0x1 ;  /* 0x00000002030a7211 */ /* 0x001fc600078008ff */
[----:B--2---:R0:W-:Y:S01]  /*0530*/  STL [R1+0x54], R18 ;  /* 0x0000541201007387 */ /* 0x0041e20000100800 */
[----:B------:R-:W-:-:S03]  /*0540*/  LEA.HI.X.SX32 R11, R3, R72, 0x1, P0 ;  /* 0x00000048030b7211 */ /* 0x000fc600000f0eff */
[----:B------:R1:W-:Y:S04]  /*0550*/  STL [R1+0x50], R16 ;  /* 0x0000501001007387 */ /* 0x0003e80000100800 */
[----:B------:R-:W-:Y:S04]  /*0560*/  STL [R1+0x4c], R12 ;  /* 0x00004c0c01007387 */ /* 0x000fe80000100800 */
[----:B0-----:R0:W2:Y:S04]  /*0570*/  LDG.E.U16 R18, desc[UR60][R4.64] ;  /* 0x0000003c04127981 */ /* 0x0010a8000c1e1500 */
[----:B-1----:R1:W4:Y:S04]  /*0580*/  LDG.E.U16 R16, desc[UR60][R6.64] ;  /* 0x0000003c06107981 */ /* 0x002328000c1e1500 */
[----:B------:R0:W-:Y:S04]  /*0590*/  STL [R1+0x48], R0 ;  /* 0x0000480001007387 */ /* 0x0001e80000100800 */
[----:B0-----:R0:W4:Y:S01]  /*05a0*/  LDG.E.U16 R0, desc[UR60][R10.64] ;  /* 0x0000003c0a007981 */ /* 0x001122000c1e1500 */
[----:B------:R-:W-:-:S05]  /*05b0*/  IMAD R15, R174, 0x2, R3 ;  /* 0x00000002ae0f7824 */ /* 0x000fca00078e0203 */
[----:B------:R-:W-:Y:S02]  /*05c0*/  LEA R17, R174, R15, 0x1 ;  /* 0x0000000fae117211 */ /* 0x000fe400078e08ff */
[----:B------:R-:W-:-:S03]  /*05d0*/  LEA R12, P1, R15, R2, 0x1 ;  /* 0x000000020f0c7211 */ /* 0x000fc600078208ff */
[----:B------:R-:W-:Y:S01]  /*05e0*/  IMAD R19, R174, 0x2, R17 ;  /* 0x00000002ae137824 */ /* 0x000fe200078e0211 */
[----:B------:R-:W-:-:S03]  /*05f0*/  LEA R4, P0, R17, R2, 0x1 ;  /* 0x0000000211047211 */ /* 0x000fc600078008ff */
[C---:B------:R-:W-:Y:S01]  /*0600*/  IMAD R3, R174.reuse, 0x2, R19 ;  /* 0x00000002ae037824 */ /* 0x040fe200078e0213 */
[-C--:B------:R-:W-:Y:S02]  /*0610*/  LEA.HI.X.SX32 R5, R17, R72.reuse, 0x1, P0 ;  /* 0x0000004811057211 */ /* 0x080fe400000f0eff */
[----:B------:R-:W-:Y:S01]  /*0620*/  LEA.HI.X.SX32 R13, R15, R72, 0x1, P1 ;  /* 0x000000480f0d7211 */ /* 0x000fe200008f0eff */
[C---:B------:R-:W-:Y:S01]  /*0630*/  IMAD R15, R174.reuse, 0x2, R3 ;  /* 0x00000002ae0f7824 */ /* 0x040fe200078e0203 */
[C---:B-1----:R-:W-:Y:S01]  /*0640*/  LEA R6, P0, R19.reuse, R2, 0x1 ;  /* 0x0000000213067211 */ /* 0x042fe200078008ff */
[----:B-----5:R1:W-:Y:S02]  /*0650*/  STL [R1+0x44], R21 ;  /* 0x0000441501007387 */ /* 0x0203e40000100800 */
[----:B------:R-:W-:Y:S01]  /*0660*/  IMAD R17, R174, 0x2, R15 ;  /* 0x00000002ae117824 */ /* 0x000fe200078e020f */
[----:B------:R-:W-:Y:S01]  /*0670*/  LEA.HI.X.SX32 R7, R19, R72, 0x1, P0 ;  /* 0x0000004813077211 */ /* 0x000fe200000f0eff */
[----:B------:R5:W4:Y:S01]  /*0680*/  LDG.E.U16 R22, desc[UR60][R4.64] ;  /* 0x0000003c04167981 */ /* 0x000b22000c1e1500 */
[----:B------:R-:W-:-:S03]  /*0690*/  LEA R8, P0, R3, R2, 0x1 ;  /* 0x0000000203087211 */ /* 0x000fc600078008ff */
[----:B------:R-:W4:Y:S01]  /*06a0*/  LDG.E.U16 R77, desc[UR60][R12.64] ;  /* 0x0000003c0c4d7981 */ /* 0x000f22000c1e1500 */
[----:B------:R-:W-:Y:S01]  /*06b0*/  LEA.HI.X.SX32 R9, R3, R72, 0x1, P0 ;  /* 0x0000004803097211 */ /* 0x000fe200000f0eff */
[----:B-1----:R-:W-:Y:S01]  /*06c0*/  IMAD R21, R174, 0x2, R17 ;  /* 0x00000002ae157824 */ /* 0x002fe200078e0211 */
[----:B0-----:R-:W-:-:S03]  /*06d0*/  LEA R10, P0, R17, R2, 0x1 ;  /* 0x00000002110a7211 */ /* 0x001fc600078008ff */
[----:B------:R-:W-:Y:S01]  /*06e0*/  IMAD R19, R174, 0x2, R21 ;  /* 0x00000002ae137824 */ /* 0x000fe200078e0215 */
[----:B------:R-:W-:Y:S02]  /*06f0*/  LEA.HI.X.SX32 R11, R17, R72, 0x1, P0 ;  /* 0x00000048110b7211 */ /* 0x000fe400000f0eff */
[----:B-----5:R-:W-:-:S04]  /*0700*/  LEA R4, P0, R21, R2, 0x1 ;  /* 0x0000000215047211 */ /* 0x020fc800078008ff */
[----:B------:R-:W-:Y:S01]  /*0710*/  LEA.HI.X.SX32 R5, R21, R72, 0x1, P0 ;  /* 0x0000004815057211 */ /* 0x000fe200000f0eff */
[----:B---3--:R0:W-:Y:S04]  /*0720*/  STL [R1+0x40], R20 ;  /* 0x0000401401007387 */ /* 0x0081e80000100800 */
[----:B0-----:R0:W3:Y:S02]  /*0730*/  LDG.E.U16 R20, desc[UR60][R6.64] ;  /* 0x0000003c06147981 */ /* 0x0010e4000c1e1500 */
[----:B0-----:R-:W-:-:S04]  /*0740*/  LEA R6, P0, R19, R2, 0x1 ;  /* 0x0000000213067211 */ /* 0x001fc800078008ff */
[----:B------:R-:W-:Y:S01]  /*0750*/  LEA.HI.X.SX32 R7, R19, R72, 0x1, P0 ;  /* 0x0000004813077211 */ /* 0x000fe200000f0eff */
[----:B--2---:R0:W-:Y:S04]  /*0760*/  STL [R1+0x3c], R18 ;  /* 0x00003c1201007387 */ /* 0x0041e80000100800 */
[----:B----4-:R1:W-:Y:S04]  /*0770*/  STL [R1+0x38], R16 ;  /* 0x0000381001007387 */ /* 0x0103e80000100800 */
[----:B------:R2:W-:Y:S04]  /*0780*/  STL [R1+0x34], R14 ;  /* 0x0000340e01007387 */ /* 0x0005e80000100800 */
[----:B0-----:R-:W4:Y:S04]  /*0790*/  LDG.E.U16 R18, desc[UR60][R8.64] ;  /* 0x0000003c08127981 */ /* 0x001f28000c1e1500 */
[----:B-1----:R0:W5:Y:S04]  /*07a0*/  LDG.E.U16 R16, desc[UR60][R10.64] ;  /* 0x0000003c0a107981 */ /* 0x002168000c1e1500 */
[----:B--2---:R1:W2:Y:S04]  /*07b0*/  LDG.E.U16 R14, desc[UR60][R4.64] ;  /* 0x0000003c040e7981 */ /* 0x0042a8000c1e1500 */
[----:B------:R0:W-:Y:S04]  /*07c0*/  STL [R1+0x30], R0 ;  /* 0x0000300001007387 */ /* 0x0001e80000100800 */
[----:B0-----:R0:W2:Y:S01]  /*07d0*/  LDG.E.U16 R0, desc[UR60][R6.64] ;  /* 0x0000003c06007981 */ /* 0x0010a2000c1e1500 */
[----:B------:R-:W-:-:S02]  /*07e0*/  LEA R23, R174, R19, 0x1 ;  /* 0x00000013ae177211 */ /* 0x000fc400078e08ff */
[----:B------:R-:W-:-:S03]  /*07f0*/  LEA R106, P1, R15, R2, 0x1 ;  /* 0x000000020f6a7211 */ /* 0x000fc600078208ff */
[----:B------:R-:W-:Y:S01]  /*0800*/  IMAD R3, R174, 0x2, R23 ;  /* 0x00000002ae037824 */ /* 0x000fe200078e0217 */
[----:B------:R-:W-:-:S03]  /*0810*/  LEA.HI.X.SX32 R107, R15, R72, 0x1, P1 ;  /* 0x000000480f6b7211 */ /* 0x000fc600008f0eff */
[C---:B------:R-:W-:Y:S01]  /*0820*/  IMAD R15, R174.reuse, 0x2, R3 ;  /* 0x00000002ae0f7824 */ /* 0x040fe200078e0203 */
[C---:B------:R-:W-:Y:S01]  /*0830*/  LEA R12, P0, R3.reuse, R2, 0x1 ;  /* 0x00000002030c7211 */ /* 0x040fe200078008ff */
[----:B------:R-:W2:Y:S02]  /*0840*/  LDG.E.U16 R106, desc[UR60][R106.64] ;  /* 0x0000003c6a6a7981 */ /* 0x000ea4000c1e1500 */
[C---:B------:R-:W-:Y:S01]  /*0850*/  IMAD R17, R174.reuse, 0x2, R15 ;  /* 0x00000002ae117824 */ /* 0x040fe200078e020f */
[----:B------:R-:W-:Y:S02]  /*0860*/  LEA.HI.X.SX32 R13, R3, R72, 0x1, P0 ;  /* 0x00000048030d7211 */ /* 0x000fe400000f0eff */
[-C--:B------:R-:W-:Y:S01]  /*0870*/  LEA R10, P0, R15, R2.reuse, 0x1 ;  /* 0x000000020f0a7211 */ /* 0x080fe200078008ff */
[C---:B------:R-:W-:Y:S01]  /*0880*/  IMAD R21, R174.reuse, 0x2, R17 ;  /* 0x00000002ae157824 */ /* 0x040fe200078e0211 */
[----:B------:R-:W-:Y:S02]  /*0890*/  LEA R8, P1, R23, R2, 0x1 ;  /* 0x0000000217087211 */ /* 0x000fe400078208ff */
[----:B------:R-:W-:Y:S01]  /*08a0*/  LEA.HI.X.SX32 R11, R15, R72, 0x1, P0 ;  /* 0x000000480f0b7211 */ /* 0x000fe200000f0eff */
[----:B------:R-:W-:Y:S01]  /*08b0*/  IMAD R25, R174, 0x2, R21 ;  /* 0x00000002ae197824 */ /* 0x000fe200078e0215 */
[----:B-1----:R-:W-:-:S03]  /*08c0*/  LEA R4, P0, R17, R2, 0x1 ;  /* 0x0000000211047211 */ /* 0x002fc600078008ff */
[C---:B------:R-:W-:Y:S01]  /*08d0*/  IMAD R19, R174.reuse, 0x2, R25 ;  /* 0x00000002ae137824 */ /* 0x040fe200078e0219 */
[-C--:B------:R-:W-:Y:S02]  /*08e0*/  LEA.HI.X.SX32 R9, R23, R72.reuse, 0x1, P1 ;  /* 0x0000004817097211 */ /* 0x080fe400008f0eff */
[----:B------:R-:W-:Y:S02]  /*08f0*/  LEA.HI.X.SX32 R5, R17, R72, 0x1, P0 ;  /* 0x0000004811057211 */ /* 0x000fe400000f0eff */
[-C--:B0-----:R-:W-:Y:S01]  /*0900*/  LEA R6, P0, R25, R2.reuse, 0x1 ;  /* 0x0000000219067211 */ /* 0x081fe200078008ff */
[----:B------:R0:W-:Y:S01]  /*0910*/  STL [R1+0x2c], R22 ;  /* 0x00002c1601007387 */ /* 0x0001e20000100800 */
[----:B------:R-:W-:Y:S02]  /*0920*/  LEA R80, P1, R21, R2, 0x1 ;  /* 0x0000000215507211 */ /* 0x000fe400078208ff */
[----:B------:R-:W-:Y:S01]  /*0930*/  LEA R23, R174, R19, 0x1 ;  /* 0x00000013ae177211 */ /* 0x000fe200078e08ff */
[----:B------:R1:W2:Y:S01]  /*0940*/  LDG.E.U16 R107, desc[UR60][R8.64] ;  /* 0x0000003c086b7981 */ /* 0x0002a2000c1e1500 */
[----:B------:R-:W-:-:S02]  /*0950*/  LEA.HI.X.SX32 R7, R25, R72, 0x1, P0 ;  /* 0x0000004819077211 */ /* 0x000fc400000f0eff */
[----:B------:R-:W-:Y:S01]  /*0960*/  LEA.HI.X.SX32 R81, R21, R72, 0x1, P1 ;  /* 0x0000004815517211 */ /* 0x000fe200008f0eff */
[----:B0-----:R0:W2:Y:S01]  /*0970*/  LDG.E.U16 R22, desc[UR60][R12.64] ;  /* 0x0000003c0c167981 */ /* 0x0010a2000c1e1500 */
[----:B-1----:R-:W-:-:S03]  /*0980*/  LEA R8, P0, R19, R2, 0x1 ;  /* 0x0000000213087211 */ /* 0x002fc600078008ff */
[----:B---3--:R1:W-:Y:S01]  /*0990*/  STL [R1+0x28], R20 ;  /* 0x0000281401007387 */ /* 0x0083e20000100800 */
[----:B0-----:R-:W-:Y:S02]  /*09a0*/  LEA R12, P1, R23, R2, 0x1 ;  /* 0x00000002170c7211 */ /* 0x001fe400078208ff */
[-C--:B------:R-:W-:Y:S01]  /*09b0*/  LEA.HI.X.SX32 R9, R19, R72.reuse, 0x1, P0 ;  /* 0x0000004813097211 */ /* 0x080fe200000f0eff */
[C---:B------:R-:W-:Y:S01]  /*09c0*/  IMAD R3, R174.reuse, 0x2, R23 ;  /* 0x00000002ae037824 */ /* 0x040fe200078e0217 */
[----:B------:R-:W-:Y:S01]  /*09d0*/  LEA.HI.X.SX32 R13, R23, R72, 0x1, P1 ;  /* 0x00000048170d7211 */ /* 0x000fe200008f0eff */
[----:B------:R-:W3:Y:S04]  /*09e0*/  LDG.E.U16 R80, desc[UR60][R80.64] ;  /* 0x0000003c50507981 */ /* 0x000ee8000c1e1500 */
[----:B-1----:R-:W3:Y:S04]  /*09f0*/  LDG.E.U16 R20, desc[UR60][R10.64] ;  /* 0x0000003c0a147981 */ /* 0x002ee8000c1e1500 */
[----:B----4-:R0:W-:Y:S04]  /*0a00*/  STL [R1+0x24], R18 ;  /* 0x0000241201007387 */ /* 0x0101e80000100800 */
[----:B-----5:R1:W-:Y:S04]  /*0a10*/  STL [R1+0x20], R16 ;  /* 0x0000201001007387 */ /* 0x0203e80000100800 */
[----:B--2---:R2:W-:Y:S04]  /*0a20*/  STL [R1+0x1c], R14 ;  /* 0x00001c0e01007387 */ /* 0x0045e80000100800 */
[----:B0-----:R0:W4:Y:S04]  /*0a30*/  LDG.E.U16 R18, desc[UR60][R4.64] ;  /* 0x0000003c04127981 */ /* 0x001128000c1e1500 */
[----:B-1----:R1:W5:Y:S04]  /*0a40*/  LDG.E.U16 R16, desc[UR60][R6.64] ;  /* 0x0000003c06107981 */ /* 0x002368000c1e1500 */
[----:B--2---:R-:W2:Y:S04]  /*0a50*/  LDG.E.U16 R14, desc[UR60][R8.64] ;  /* 0x0000003c080e7981 */ /* 0x004ea8000c1e1500 */
[----:B------:R0:W-:Y:S04]  /*0a60*/  STL [R1+0x18], R0 ;  /* 0x0000180001007387 */ /* 0x0001e80000100800 */
[----:B0-----:R0:W2:Y:S01]  /*0a70*/  LDG.E.U16 R0, desc[UR60][R12.64] ;  /* 0x0000003c0c007981 */ /* 0x0010a2000c1e1500 */
[----:B------:R-:W-:-:S04]  /*0a80*/  IMAD R15, R174, 0x2, R3 ;  /* 0x00000002ae0f7824 */ /* 0x000fc800078e0203 */
[----:B------:R-:W-:-:S04]  /*0a90*/  IMAD R27, R174, 0x2, R15 ;  /* 0x00000002ae1b7824 */ /* 0x000fc800078e020f */
[----:B------:R-:W-:-:S04]  /*0aa0*/  IMAD R73, R174, 0x2, R27 ;  /* 0x00000002ae497824 */ /* 0x000fc800078e021b */
[----:B------:R-:W-:-:S04]  /*0ab0*/  IMAD R17, R174, 0x2, R73 ;  /* 0x00000002ae117824 */ /* 0x000fc800078e0249 */
[----:B------:R-:W-:-:S05]  /*0ac0*/  IMAD R21, R174, 0x2, R17 ;  /* 0x00000002ae157824 */ /* 0x000fca00078e0211 */
[----:B------:R-:W-:Y:S02]  /*0ad0*/  LEA R25, R174, R21, 0x1 ;  /* 0x00000015ae197211 */ /* 0x000fe400078e08ff */
[----:B------:R-:W-:-:S03]  /*0ae0*/  LEA R96, P0, R3, R2, 0x1 ;  /* 0x0000000203607211 */ /* 0x000fc600078008ff */
[----:B------:R-:W-:Y:S01]  /*0af0*/  IMAD R45, R174, 0x2, R25 ;  /* 0x00000002ae2d7824 */ /* 0x000fe200078e0219 */
[----:B------:R-:W-:-:S03]  /*0b00*/  LEA.HI.X.SX32 R97, R3, R72, 0x1, P0 ;  /* 0x0000004803617211 */ /* 0x000fc600000f0eff */
[C---:B------:R-:W-:Y:S01]  /*0b10*/  IMAD R19, R174.reuse, 0x2, R45 ;  /* 0x00000002ae137824 */ /* 0x040fe200078e022d */
[-C--:B------:R-:W-:Y:S01]  /*0b20*/  LEA R4, P0, R15, R2.reuse, 0x1 ;  /* 0x000000020f047211 */ /* 0x080fe200078008ff */
[----:B------:R-:W-:Y:S02]  /*0b30*/  STL [R1+0x14], R22 ;  /* 0x0000141601007387 */ /* 0x000fe40000100800 */
[C---:B------:R-:W-:Y:S01]  /*0b40*/  IMAD R3, R174.reuse, 0x2, R19 ;  /* 0x00000002ae037824 */ /* 0x040fe200078e0213 */
[----:B------:R-:W-:Y:S01]  /*0b50*/  LEA R10, P1, R27, R2, 0x1 ;  /* 0x000000021b0a7211 */ /* 0x000fe200078208ff */
[----:B------:R-:W2:Y:S02]  /*0b60*/  LDG.E.U16 R96, desc[UR60][R96.64] ;  /* 0x0000003c60607981 */ /* 0x000ea4000c1e1500 */
[----:B------:R-:W-:Y:S01]  /*0b70*/  IMAD R23, R174, 0x2, R3 ;  /* 0x00000002ae177824 */ /* 0x000fe200078e0203 */
[----:B------:R-:W-:-:S03]  /*0b80*/  LEA.HI.X.SX32 R5, R15, R72, 0x1, P0 ;  /* 0x000000480f057211 */ /* 0x000fc600000f0eff */
[C---:B------:R-:W-:Y:S01]  /*0b90*/  IMAD R46, R174.reuse, 0x2, R23 ;  /* 0x00000002ae2e7824 */ /* 0x040fe200078e0217 */
[----:B------:R-:W-:Y:S01]  /*0ba0*/  LEA.HI.X.SX32 R11, R27, R72, 0x1, P1 ;  /* 0x000000481b0b7211 */ /* 0x000fe200008f0eff */
[----:B------:R0:W2:Y:S01]  /*0bb0*/  LDG.E.U16 R252, desc[UR60][R4.64] ;  /* 0x0000003c04fc7981 */ /* 0x0000a2000c1e1500 */
[-C--:B-1----:R-:W-:Y:S01]  /*0bc0*/  LEA R6, P0, R17, R2.reuse, 0x1 ;  /* 0x0000000211067211 */ /* 0x082fe200078008ff */
[C---:B------:R-:W-:Y:S01]  /*0bd0*/  IMAD R27, R174.reuse, 0x2, R46 ;  /* 0x00000002ae1b7824 */ /* 0x040fe200078e022e */
[----:B0-----:R-:W-:Y:S01]  /*0be0*/  LEA R12, P1, R25, R2, 0x1 ;  /* 0x00000002190c7211 */ /* 0x001fe200078208ff */
[----:B------:R0:W2:Y:S01]  /*0bf0*/  LDG.E.U16 R251, desc[UR60][R10.64] ;  /* 0x0000003c0afb7981 */ /* 0x0000a2000c1e1500 */
[----:B------:R-:W-:Y:S02]  /*0c00*/  LEA.HI.X.SX32 R7, R17, R72, 0x1, P0 ;  /* 0x0000004811077211 */ /* 0x000fe400000f0eff */
[C---:B------:R-:W-:Y:S02]  /*0c10*/  LEA R17, R174.reuse, R27, 0x1 ;  /* 0x0000001bae117211 */ /* 0x040fe400078e08ff */
[C---:B------:R-:W-:Y:S01]  /*0c20*/  LEA R8, P0, R21.reuse, R2, 0x1 ;  /* 0x0000000215087211 */ /* 0x040fe200078008ff */
[----:B------:R1:W2:Y:S02]  /*0c30*/  LDG.E.U16 R105, desc[UR60][R6.64] ;  /* 0x0000003c06697981 */ /* 0x0002a4000c1e1500 */
[----:B------:R-:W-:Y:S01]  /*0c40*/  IMAD R29, R174, 0x2, R17 ;  /* 0x00000002ae1d7824 */ /* 0x000fe200078e0211 */
[----:B------:R-:W-:-:S03]  /*0c50*/  LEA.HI.X.SX32 R9, R21, R72, 0x1, P0 ;  /* 0x0000004815097211 */ /* 0x000fc600000f0eff */
[C---:B------:R-:W-:Y:S01]  /*0c60*/  IMAD R47, R174.reuse, 0x2, R29 ;  /* 0x00000002ae2f7824 */ /* 0x040fe200078e021d */
[C---:B------:R-:W-:Y:S01]  /*0c70*/  LEA R4, P0, R19.reuse, R2, 0x1 ;  /* 0x0000000213047211 */ /* 0x040fe200078008ff */
[----:B------:R1:W2:Y:S02]  /*0c80*/  LDG.E.U16 R250, desc[UR60][R8.64] ;  /* 0x0000003c08fa7981 */ /* 0x0002a4000c1e1500 */
[----:B------:R-:W-:Y:S01]  /*0c90*/  IMAD R21, R174, 0x2, R47 ;  /* 0x00000002ae157824 */ /* 0x000fe200078e022f */
[----:B------:R-:W-:-:S03]  /*0ca0*/  LEA.HI.X.SX32 R5, R19, R72, 0x1, P0 ;  /* 0x0000004813057211 */ /* 0x000fc600000f0eff */
[C---:B------:R-:W-:Y:S01]  /*0cb0*/  IMAD R19, R174.reuse, 0x2, R21 ;  /* 0x00000002ae137824 */ /* 0x040fe200078e0215 */
[----:B------:R-:W-:Y:S01]  /*0cc0*/  LEA.HI.X.SX32 R13, R25, R72, 0x1, P1 ;  /* 0x00000048190d7211 */ /* 0x000fe200008f0eff */
[----:B------:R1:W2:Y:S02]  /*0cd0*/  LDG.E.U16 R91, desc[UR60][R4.64] ;  /* 0x0000003c045b7981 */ /* 0x0002a4000c1e1500 */
[----:B------:R-:W-:Y:S01]  /*0ce0*/  IMAD R25, R174, 0x2, R19 ;  /* 0x00000002ae197824 */ /* 0x000fe200078e0213 */
[C---:B0-----:R-:W-:Y:S01]  /*0cf0*/  LEA R10, P0, R3.reuse, R2, 0x1 ;  /* 0x00000002030a7211 */ /* 0x041fe200078008ff */
[----:B------:R-:W2:Y:S03]  /*0d00*/  LDG.E.U16 R249, desc[UR60][R12.64] ;  /* 0x0000003c0cf97981 */ /* 0x000ea6000c1e1500 */
[----:B------:R-:W-:Y:S02]  /*0d10*/  LEA.HI.X.SX32 R11, R3, R72, 0x1, P0 ;  /* 0x00000048030b7211 */ /* 0x000fe400000f0eff */
[----:B-1----:R-:W-:-:S03]  /*0d20*/  LEA R6, P0, R27, R2, 0x1 ;  /* 0x000000021b067211 */ /* 0x002fc600078008ff */
[----:B------:R-:W2:Y:S01]  /*0d30*/  LDG.E.U16 R248, desc[UR60][R10.64] ;  /* 0x0000003c0af87981 */ /* 0x000ea2000c1e1500 */
[----:B------:R-:W-:Y:S02]  /*0d40*/  LEA.HI.X.SX32 R7, R27, R72, 0x1, P0 ;  /* 0x000000481b077211 */ /* 0x000fe400000f0eff */
[----:B------:R-:W-:-:S03]  /*0d50*/  LEA R8, P0, R17, R2, 0x1 ;  /* 0x0000000211087211 */ /* 0x000fc600078008ff */
[----:B------:R-:W2:Y:S01]  /*0d60*/  LDG.E.U16 R79, desc[UR60][R6.64] ;  /* 0x0000003c064f7981 */ /* 0x000ea2000c1e1500 */
[----:B------:R-:W-:Y:S02]  /*0d70*/  LEA.HI.X.SX32 R9, R17, R72, 0x1, P0 ;  /* 0x0000004811097211 */ /* 0x000fe400000f0eff */
[----:B------:R-:W-:-:S03]  /*0d80*/  LEA R92, P0, R21, R2, 0x1 ;  /* 0x00000002155c7211 */ /* 0x000fc600078008ff */
[----:B------:R-:W2:Y:S01]  /*0d90*/  LDG.E.U16 R246, desc[UR60][R8.64] ;  /* 0x0000003c08f67981 */ /* 0x000ea2000c1e1500 */
[----:B------:R-:W-:Y:S02]  /*0da0*/  LEA.HI.X.SX32 R93, R21, R72, 0x1, P0 ;  /* 0x00000048155d7211 */ /* 0x000fe400000f0eff */
[----:B------:R-:W-:-:S03]  /*0db0*/  LEA R4, P0, R19, R2, 0x1 ;  /* 0x0000000213047211 */ /* 0x000fc600078008ff */
[----:B------:R-:W2:Y:S01]  /*0dc0*/  LDG.E.U16 R92, desc[UR60][R92.64] ;  /* 0x0000003c5c5c7981 */ /* 0x000ea2000c1e1500 */
[----:B------:R-:W-:-:S05]  /*0dd0*/  LEA.HI.X.SX32 R5, R19, R72, 0x1, P0 ;  /* 0x0000004813057211 */ /* 0x000fca00000f0eff */
[----:B------:R-:W2:Y:S04]  /*0de0*/  LDG.E.U16 R244, desc[UR60][R4.64] ;  /* 0x0000003c04f47981 */ /* 0x000ea8000c1e1500 */
[----:B---3--:R-:W-:Y:S04]  /*0df0*/  STL [R1+0x10], R20 ;  /* 0x0000101401007387 */ /* 0x008fe80000100800 */
[----:B----4-:R-:W-:Y:S04]  /*0e00*/  STL [R1+0xc], R18 ;  /* 0x00000c1201007387 */ /* 0x010fe80000100800 */
[----:B-----5:R-:W-:Y:S04]  /*0e10*/  STL [R1+0x8], R16 ;  /* 0x0000081001007387 */ /* 0x020fe80000100800 */
[----:B--2---:R0:W-:Y:S04]  /*0e20*/  STL [R1+0x4], R14 ;  /* 0x0000040e01007387 */ /* 0x0041e80000100800 */
[----:B------:R1:W-:Y:S01]  /*0e30*/  STL [R1], R0 ;  /* 0x0000000001007387 */ /* 0x0003e20000100800 */
[----:B0-----:R-:W-:Y:S01]  /*0e40*/  LEA R14, P1, R23, R2, 0x1 ;  /* 0x00000002170e7211 */ /* 0x001fe200078208ff */
[----:B-1----:R-:W-:-:S03]  /*0e50*/  IMAD R0, R174, 0x2, R25 ;  /* 0x00000002ae007824 */ /* 0x002fc600078e0219 */
[----:B------:R-:W-:Y:S02]  /*0e60*/  LEA.HI.X.SX32 R15, R23, R72, 0x1, P1 ;  /* 0x00000048170f7211 */ /* 0x000fe400008f0eff */
[----:B------:R-:W-:-:S03]  /*0e70*/  LEA R3, R174, R0, 0x1 ;  /* 0x00000000ae037211 */ /* 0x000fc600078e08ff */
[----:B------:R0:W2:Y:S02]  /*0e80*/  LDG.E.U16 R247, desc[UR60][R14.64] ;  /* 0x0000003c0ef77981 */ /* 0x0000a4000c1e1500 */
[----:B------:R-:W-:-:S04]  /*0e90*/  IMAD R23, R174, 0x2, R3 ;  /* 0x00000002ae177824 */ /* 0x000fc800078e0203 */
[----:B------:R-:W-:-:S04]  /*0ea0*/  IMAD R27, R174, 0x2, R23 ;  /* 0x00000002ae1b7824 */ /* 0x000fc800078e0217 */
[----:B------:R-:W-:-:S04]  /*0eb0*/  IMAD R41, R174, 0x2, R27 ;  /* 0x00000002ae297824 */ /* 0x000fc800078e021b */
[----:B------:R-:W-:-:S04]  /*0ec0*/  IMAD R17, R174, 0x2, R41 ;  /* 0x00000002ae117824 */ /* 0x000fc800078e0229 */
[----:B0-----:R-:W-:-:S04]  /*0ed0*/  IMAD R15, R174, 0x2, R17 ;  /* 0x00000002ae0f7824 */ /* 0x001fc800078e0211 */
[----:B------:R-:W-:Y:S01]  /*0ee0*/  IMAD R21, R174, 0x2, R15 ;  /* 0x00000002ae157824 */ /* 0x000fe200078e020f */
[----:B------:R-:W-:-:S04]  /*0ef0*/  LEA R12, P1, R29, R2, 0x1 ;  /* 0x000000021d0c7211 */ /* 0x000fc800078208ff */
[----:B------:R-:W-:Y:S02]  /*0f00*/  LEA R42, R174, R21, 0x1 ;  /* 0x00000015ae2a7211 */ /* 0x000fe400078e08ff */
[----:B------:R-:W-:-:S03]  /*0f10*/  LEA R112, P0, R3, R2, 0x1 ;  /* 0x0000000203707211 */ /* 0x000fc600078008ff */
[C---:B------:R-:W-:Y:S01]  /*0f20*/  IMAD R19, R174.reuse, 0x2, R42 ;  /* 0x00000002ae137824 */ /* 0x040fe200078e022a */
[----:B------:R-:W-:Y:S02]  /*0f30*/  LEA.HI.X.SX32 R13, R29, R72, 0x1, P1 ;  /* 0x000000481d0d7211 */ /* 0x000fe400008f0eff */
[----:B------:R-:W-:Y:S02]  /*0f40*/  LEA R10, P1, R25, R2, 0x1 ;  /* 0x00000002190a7211 */ /* 0x000fe400078208ff */
[-C--:B------:R-:W-:Y:S01]  /*0f50*/  LEA.HI.X.SX32 R113, R3, R72.reuse, 0x1, P0 ;  /* 0x0000004803717211 */ /* 0x080fe200000f0eff */
[C---:B------:R-:W-:Y:S01]  /*0f60*/  IMAD R3, R174.reuse, 0x2, R19 ;  /* 0x00000002ae037824 */ /* 0x040fe200078e0213 */
[----:B------:R-:W-:Y:S01]  /*0f70*/  LEA.HI.X.SX32 R11, R25, R72, 0x1, P1 ;  /* 0x00000048190b7211 */ /* 0x000fe200008f0eff */
[----:B------:R-:W3:Y:S02]  /*0f80*/  LDG.E.U16 R245, desc[UR60][R12.64] ;  /* 0x0000003c0cf57981 */ /* 0x000ee4000c1e1500 */
[C---:B------:R-:W-:Y:S01]  /*0f90*/  IMAD R25, R174.reuse, 0x2, R3 ;  /* 0x00000002ae197824 */ /* 0x040fe200078e0203 */
[C---:B------:R-:W-:Y:S01]  /*0fa0*/  LEA R6, P0, R23.reuse, R2, 0x1 ;  /* 0x0000000217067211 */ /* 0x040fe200078008ff */
[----:B------:R0:W4:Y:S02]  /*0fb0*/  LDG.E.U16 R243, desc[UR60][R10.64] ;  /* 0x0000003c0af37981 */ /* 0x000124000c1e1500 */
[C---:B------:R-:W-:Y:S01]  /*0fc0*/  IMAD R43, R174.reuse, 0x2, R25 ;  /* 0x00000002ae2b7824 */ /* 0x040fe200078e0219 */
[----:B------:R-:W-:Y:S01]  /*0fd0*/  LEA.HI.X.SX32 R7, R23, R72, 0x1, P0 ;  /* 0x0000004817077211 */ /* 0x000fe200000f0eff */
[----:B------:R-:W5:Y:S01]  /*0fe0*/  LDG.E.U16 R112, desc[UR60][R112.64] ;  /* 0x0000003c70707981 */ /* 0x000f62000c1e1500 */
[-C--:B------:R-:W-:Y:S01]  /*0ff0*/  LEA R4, P0, R17, R2.reuse, 0x1 ;  /* 0x0000000211047211 */ /* 0x080fe200078008ff */
[C---:B------:R-:W-:Y:S01]  /*1000*/  IMAD R23, R174.reuse, 0x2, R43 ;  /* 0x00000002ae177824 */ /* 0x040fe200078e022b */
[----:B------:R-:W-:Y:S01]  /*1010*/  LEA R8, P1, R27, R2, 0x1 ;  /* 0x000000021b087211 */ /* 0x000fe200078208ff */
[----:B------:R1:W2:Y:S01]  /*1020*/  LDG.E.U16 R242, desc[UR60][R6.64] ;  /* 0x0000003c06f27981 */ /* 0x0002a2000c1e1500 */
[-C--:B------:R-:W-:Y:S01]  /*1030*/  LEA.HI.X.SX32 R5, R17, R72.reuse, 0x1, P0 ;  /* 0x0000004811057211 */ /* 0x080fe200000f0eff */
[----:B------:R-:W-:Y:S01]  /*1040*/  IMAD R17, R174, 0x2, R23 ;  /* 0x00000002ae117824 */ /* 0x000fe200078e0217 */
[----:B------:R-:W-:-:S02]  /*1050*/  LEA.HI.X.SX32 R9, R27, R72, 0x1, P1 ;  /* 0x000000481b097211 */ /* 0x000fc400008f0eff */
[-C--:B0-----:R-:W-:Y:S01]  /*1060*/  LEA R10, P0, R15, R2.reuse, 0x1 ;  /* 0x000000020f0a7211 */ /* 0x081fe200078008ff */
[----:B------:R-:W3:Y:S01]  /*1070*/  LDG.E.U16 R109, desc[UR60][R4.64] ;  /* 0x0000003c046d7981 */ /* 0x000ee2000c1e1500 */
[C---:B------:R-:W-:Y:S02]  /*1080*/  LEA R27, R174.reuse, R17, 0x1 ;  /* 0x00000011ae1b7211 */ /* 0x040fe400078e08ff */
[----:B------:R-:W-:Y:S01]  /*1090*/  LEA R12, P1, R21, R2, 0x1 ;  /* 0x00000002150c7211 */ /* 0x000fe200078208ff */
[----:B------:R0:W4:Y:S02]  /*10a0*/  LDG.E.U16 R241, desc[UR60][R8.64] ;  /* 0x0000003c08f17981 */ /* 0x000124000c1e1500 */
[C---:B------:R-:W-:Y:S01]  /*10b0*/  IMAD R44, R174.reuse, 0x2, R27 ;  /* 0x00000002ae2c7824 */ /* 0x040fe200078e021b */
[-C--:B------:R-:W-:Y:S02]  /*10c0*/  LEA.HI.X.SX32 R11, R15, R72.reuse, 0x1, P0 ;  /* 0x000000480f0b7211 */ /* 0x080fe400000f0eff */
[----:B------:R-:W-:Y:S01]  /*10d0*/  LEA.HI.X.SX32 R13, R21, R72, 0x1, P1 ;  /* 0x00000048150d7211 */ /* 0x000fe200008f0eff */
[C---:B------:R-:W-:Y:S01]  /*10e0*/  IMAD R21, R174.reuse, 0x2, R44 ;  /* 0x00000002ae157824 */ /* 0x040fe200078e022c */
[C---:B-1----:R-:W-:Y:S01]  /*10f0*/  LEA R6, P0, R19.reuse, R2, 0x1 ;  /* 0x0000000213067211 */ /* 0x042fe200078008ff */
[----:B------:R1:W4:Y:S03]  /*1100*/  LDG.E.U16 R240, desc[UR60][R10.64] ;  /* 0x0000003c0af07981 */ /* 0x000326000c1e1500 */
[----:B------:R-:W-:Y:S01]  /*1110*/  LEA.HI.X.SX32 R7, R19, R72, 0x1, P0 ;  /* 0x0000004813077211 */ /* 0x000fe200000f0eff */
[C---:B------:R-:W-:Y:S01]  /*1120*/  IMAD R19, R174.reuse, 0x2, R21 ;  /* 0x00000002ae137824 */ /* 0x040fe200078e0215 */
[C---:B0-----:R-:W-:Y:S01]  /*1130*/  LEA R8, P0, R3.reuse, R2, 0x1 ;  /* 0x0000000203087211 */ /* 0x041fe200078008ff */
[----:B------:R-:W4:Y:S02]  /*1140*/  LDG.E.U16 R239, desc[UR60][R12.64] ;  /* 0x0000003c0cef7981 */ /* 0x000f24000c1e1500 */
[C---:B------:R-:W-:Y:S01]  /*1150*/  IMAD R29, R174.reuse, 0x2, R19 ;  /* 0x00000002ae1d7824 */ /* 0x040fe200078e0213 */
[----:B------:R-:W-:Y:S01]  /*1160*/  LEA.HI.X.SX32 R9, R3, R72, 0x1, P0 ;  /* 0x0000004803097211 */ /* 0x000fe200000f0eff */
[----:B------:R0:W5:Y:S02]  /*1170*/  LDG.E.U16 R78, desc[UR60][R6.64] ;  /* 0x0000003c064e7981 */ /* 0x000164000c1e1500 */
[C---:B------:R-:W-:Y:S01]  /*1180*/  IMAD R37, R174.reuse, 0x2, R29 ;  /* 0x00000002ae257824 */ /* 0x040fe200078e021d */
[C---:B------:R-:W-:Y:S01]  /*1190*/  LEA R4, P0, R23.reuse, R2, 0x1 ;  /* 0x0000000217047211 */ /* 0x040fe200078008ff */
[----:B------:R0:W4:Y:S02]  /*11a0*/  LDG.E.U16 R238, desc[UR60][R8.64] ;  /* 0x0000003c08ee7981 */ /* 0x000124000c1e1500 */
[----:B------:R-:W-:Y:S01]  /*11b0*/  IMAD R3, R174, 0x2, R37 ;  /* 0x00000002ae037824 */ /* 0x000fe200078e0225 */
[----:B------:R-:W-:-:S02]  /*11c0*/  LEA.HI.X.SX32 R5, R23, R72, 0x1, P0 ;  /* 0x0000004817057211 */ /* 0x000fc400000f0eff */
[C---:B------:R-:W-:Y:S02]  /*11d0*/  LEA R14, P1, R25.reuse, R2, 0x1 ;  /* 0x00000002190e7211 */ /* 0x040fe400078208ff */
[----:B------:R-:W-:Y:S01]  /*11e0*/  LEA R23, R174, R3, 0x1 ;  /* 0x00000003ae177211 */ /* 0x000fe200078e08ff */
[----:B------:R0:W2:Y:S01]  /*11f0*/  LDG.E.U16 R87, desc[UR60][R4.64] ;  /* 0x0000003c04577981 */ /* 0x0000a2000c1e1500 */
[----:B------:R-:W-:-:S03]  /*1200*/  LEA.HI.X.SX32 R15, R25, R72, 0x1, P1 ;  /* 0x00000048190f7211 */ /* 0x000fc600008f0eff */
[C---:B------:R-:W-:Y:S01]  /*1210*/  IMAD R25, R174.reuse, 0x2, R23 ;  /* 0x00000002ae197824 */ /* 0x040fe200078e0217 */
[C---:B-1----:R-:W-:Y:S01]  /*1220*/  LEA R10, P0, R17.reuse, R2, 0x1 ;  /* 0x00000002110a7211 */ /* 0x042fe200078008ff */
[----:B------:R1:W4:Y:S02]  /*1230*/  LDG.E.U16 R237, desc[UR60][R14.64] ;  /* 0x0000003c0eed7981 */ /* 0x000324000c1e1500 */
[C---:B------:R-:W-:Y:S01]  /*1240*/  IMAD R38, R174.reuse, 0x2, R25 ;  /* 0x00000002ae267824 */ /* 0x040fe200078e0219 */
[----:B------:R-:W-:Y:S02]  /*1250*/  LEA.HI.X.SX32 R11, R17, R72, 0x1, P0 ;  /* 0x00000048110b7211 */ /* 0x000fe400000f0eff */
[-C--:B0-----:R-:W-:Y:S01]  /*1260*/  LEA R6, P0, R21, R2.reuse, 0x1 ;  /* 0x0000000215067211 */ /* 0x081fe200078008ff */
[C---:B------:R-:W-:Y:S01]  /*1270*/  IMAD R17, R174.reuse, 0x2, R38 ;  /* 0x00000002ae117824 */ /* 0x040fe200078e0226 */
[----:B------:R-:W-:Y:S01]  /*1280*/  LEA R12, P1, R27, R2, 0x1 ;  /* 0x000000021b0c7211 */ /* 0x000fe200078208ff */
[----:B------:R0:W4:Y:S01]  /*1290*/  LDG.E.U16 R236, desc[UR60][R10.64] ;  /* 0x0000003c0aec7981 */ /* 0x000122000c1e1500 */
[-C--:B------:R-:W-:Y:S01]  /*12a0*/  LEA.HI.X.SX32 R7, R21, R72.reuse, 0x1, P0 ;  /* 0x0000004815077211 */ /* 0x080fe200000f0eff */
[----:B------:R-:W-:Y:S01]  /*12b0*/  IMAD R21, R174, 0x2, R17 ;  /* 0x00000002ae157824 */ /* 0x000fe200078e0211 */
[----:B------:R-:W-:-:S03]  /*12c0*/  LEA.HI.X.SX32 R13, R27, R72, 0x1, P1 ;  /* 0x000000481b0d7211 */ /* 0x000fc600008f0eff */
[C---:B------:R-:W-:Y:S01]  /*12d0*/  IMAD R27, R174.reuse, 0x2, R21 ;  /* 0x00000002ae1b7824 */ /* 0x040fe200078e0215 */
[C---:B------:R-:W-:Y:S01]  /*12e0*/  LEA R8, P0, R19.reuse, R2, 0x1 ;  /* 0x0000000213087211 */ /* 0x040fe200078008ff */
[----:B------:R-:W3:Y:S02]  /*12f0*/  LDG.E.U16 R104, desc[UR60][R6.64] ;  /* 0x0000003c06687981 */ /* 0x000ee4000c1e1500 */
[C---:B------:R-:W-:Y:S01]  /*1300*/  IMAD R39, R174.reuse, 0x2, R27 ;  /* 0x00000002ae277824 */ /* 0x040fe200078e021b */
[----:B------:R-:W-:Y:S01]  /*1310*/  LEA.HI.X.SX32 R9, R19, R72, 0x1, P0 ;  /* 0x0000004813097211 */ /* 0x000fe200000f0eff */
[----:B------:R-:W4:Y:S01]  /*1320*/  LDG.E.U16 R235, desc[UR60][R12.64] ;  /* 0x0000003c0ceb7981 */ /* 0x000f22000c1e1500 */
[-C--:B------:R-:W-:Y:S02]  /*1330*/  LEA R4, P0, R3, R2.reuse, 0x1 ;  /* 0x0000000203047211 */ /* 0x080fe400078008ff */
[----:B------:R-:W-:Y:S01]  /*1340*/  LEA R19, R174, R39, 0x1 ;  /* 0x00000027ae137211 */ /* 0x000fe200078e08ff */
[----:B------:R-:W4:Y:S01]  /*1350*/  LDG.E.U16 R234, desc[UR60][R8.64] ;  /* 0x0000003c08ea7981 */ /* 0x000f22000c1e1500 */
[----:B-1----:R-:W-:-:S02]  /*1360*/  LEA R14, P1, R29, R2, 0x1 ;  /* 0x000000021d0e7211 */ /* 0x002fc400078208ff */
[-C--:B------:R-:W-:Y:S01]  /*1370*/  LEA.HI.X.SX32 R5, R3, R72.reuse, 0x1, P0 ;  /* 0x0000004803057211 */ /* 0x080fe200000f0eff */
[----:B------:R-:W-:Y:S01]  /*1380*/  IMAD R3, R174, 0x2, R19 ;  /* 0x00000002ae037824 */ /* 0x000fe200078e0213 */
[----:B------:R-:W-:-:S03]  /*1390*/  LEA.HI.X.SX32 R15, R29, R72, 0x1, P1 ;  /* 0x000000481d0f7211 */ /* 0x000fc600008f0eff */
[C---:B------:R-:W-:Y:S01]  /*13a0*/  IMAD R29, R174.reuse, 0x2, R3 ;  /* 0x00000002ae1d7824 */ /* 0x040fe200078e0203 */
[C---:B0-----:R-:W-:Y:S01]  /*13b0*/  LEA R10, P0, R23.reuse, R2, 0x1 ;  /* 0x00000002170a7211 */ /* 0x041fe200078008ff */
[----:B------:R0:W4:Y:S02]  /*13c0*/  LDG.E.U16 R233, desc[UR60][R14.64] ;  /* 0x0000003c0ee97981 */ /* 0x000124000c1e1500 */
[C---:B------:R-:W-:Y:S01]  /*13d0*/  IMAD R40, R174.reuse, 0x2, R29 ;  /* 0x00000002ae287824 */ /* 0x040fe200078e021d */
[----:B------:R-:W-:Y:S01]  /*13e0*/  LEA.HI.X.SX32 R11, R23, R72, 0x1, P0 ;  /* 0x00000048170b7211 */ /* 0x000fe200000f0eff */
[----:B------:R1:W4:Y:S02]  /*13f0*/  LDG.E.U16 R113, desc[UR60][R4.64] ;  /* 0x0000003c04717981 */ /* 0x000324000c1e1500 */
[C---:B------:R-:W-:Y:S01]  /*1400*/  IMAD R23, R174.reuse, 0x2, R40 ;  /* 0x00000002ae177824 */ /* 0x040fe200078e0228 */
[C---:B------:R-:W-:Y:S01]  /*1410*/  LEA R94, P0, R17.reuse, R2, 0x1 ;  /* 0x00000002115e7211 */ /* 0x040fe200078008ff */
[----:B------:R1:W4:Y:S02]  /*1420*/  LDG.E.U16 R232, desc[UR60][R10.64] ;  /* 0x0000003c0ae87981 */ /* 0x000324000c1e1500 */
[----:B0-----:R-:W-:Y:S01]  /*1430*/  IMAD R15, R174, 0x2, R23 ;  /* 0x00000002ae0f7824 */ /* 0x001fe200078e0217 */
[----:B------:R-:W-:-:S03]  /*1440*/  LEA.HI.X.SX32 R95, R17, R72, 0x1, P0 ;  /* 0x00000048115f7211 */ /* 0x000fc600000f0eff */
[C---:B------:R-:W-:Y:S01]  /*1450*/  IMAD R17, R174.reuse, 0x2, R15 ;  /* 0x00000002ae117824 */ /* 0x040fe200078e020f */
[C---:B------:R-:W-:Y:S01]  /*1460*/  LEA R6, P0, R21.reuse, R2, 0x1 ;  /* 0x0000000215067211 */ /* 0x040fe200078008ff */
[----:B------:R-:W3:Y:S03]  /*1470*/  LDG.E.U16 R94, desc[UR60][R94.64] ;  /* 0x0000003c5e5e7981 */ /* 0x000ee6000c1e1500 */
[C---:B------:R-:W-:Y:S02]  /*1480*/  LEA R33, R174.reuse, R17, 0x1 ;  /* 0x00000011ae217211 */ /* 0x040fe400078e08ff */
[----:B------:R-:W-:Y:S02]  /*1490*/  LEA.HI.X.SX32 R7, R21, R72, 0x1, P0 ;  /* 0x0000004815077211 */ /* 0x000fe400000f0eff */
[-C--:B-1----:R-:W-:Y:S01]  /*14a0*/  LEA R4, P0, R19, R2.reuse, 0x1 ;  /* 0x0000000213047211 */ /* 0x082fe200078008ff */
        /* <DEDUP_REMOVED lines=8> */
[----:B------:R1:W4:Y:S02]  /*1530*/  LDG.E.U16 R231, desc[UR60][R12.64] ;  /* 0x0000003c0ce77981 */ /* 0x000324000c1e1500 */
[C---:B------:R-:W-:Y:S01]  /*1540*/  IMAD R34, R174.reuse, 0x2, R25 ;  /* 0x00000002ae227824 */ /* 0x040fe200078e0219 */
[----:B------:R-:W-:Y:S01]  /*1550*/  LEA.HI.X.SX32 R11, R3, R72, 0x1, P0 ;  /* 0x00000048030b7211 */ /* 0x000fe200000f0eff */
[----:B------:R-:W3:Y:S01]  /*1560*/  LDG.E.U16 R90, desc[UR60][R4.64] ;  /* 0x0000003c045a7981 */ /* 0x000ee2000c1e1500 */
[-C--:B0-----:R-:W-:Y:S01]  /*1570*/  LEA R6, P0, R23, R2.reuse, 0x1 ;  /* 0x0000000217067211 */ /* 0x081fe200078008ff */
[C---:B------:R-:W-:Y:S01]  /*1580*/  IMAD R3, R174.reuse, 0x2, R34 ;  /* 0x00000002ae037824 */ /* 0x040fe200078e0222 */
[----:B------:R-:W-:Y:S01]  /*1590*/  LEA R8, P1, R27, R2, 0x1 ;  /* 0x000000021b087211 */ /* 0x000fe200078208ff */
[----:B------:R-:W4:Y:S01]  /*15a0*/  LDG.E.U16 R228, desc[UR60][R10.64] ;  /* 0x0000003c0ae47981 */ /* 0x000f22000c1e1500 */
[-C--:B------:R-:W-:Y:S01]  /*15b0*/  LEA.HI.X.SX32 R7, R23, R72.reuse, 0x1, P0 ;  /* 0x0000004817077211 */ /* 0x080fe200000f0eff */
[----:B------:R-:W-:Y:S01]  /*15c0*/  IMAD R23, R174, 0x2, R3 ;  /* 0x00000002ae177824 */ /* 0x000fe200078e0203 */
[----:B------:R-:W-:-:S02]  /*15d0*/  LEA.HI.X.SX32 R9, R27, R72, 0x1, P1 ;  /* 0x000000481b097211 */ /* 0x000fc400008f0eff */
[C---:B-1----:R-:W-:Y:S01]  /*15e0*/  LEA R12, P1, R29.reuse, R2, 0x1 ;  /* 0x000000021d0c7211 */ /* 0x042fe200078208ff */
[----:B------:R-:W4:Y:S01]  /*15f0*/  LDG.E.U16 R97, desc[UR60][R6.64] ;  /* 0x0000003c06617981 */ /* 0x000f22000c1e1500 */
[C---:B------:R-:W-:Y:S02]  /*1600*/  LEA R27, R174.reuse, R23, 0x1 ;  /* 0x00000017ae1b7211 */ /* 0x040fe400078e08ff */
[----:B------:R-:W-:Y:S01]  /*1610*/  LEA.HI.X.SX32 R13, R29, R72, 0x1, P1 ;  /* 0x000000481d0d7211 */ /* 0x000fe200008f0eff */
[----:B------:R0:W4:Y:S01]  /*1620*/  LDG.E.U16 R229, desc[UR60][R8.64] ;  /* 0x0000003c08e57981 */ /* 0x000122000c1e1500 */
[-C--:B------:R-:W-:Y:S01]  /*1630*/  LEA R14, P1, R17, R2.reuse, 0x1 ;  /* 0x00000002110e7211 */ /* 0x080fe200078208ff */
[----:B------:R-:W-:Y:S02]  /*1640*/  IMAD R35, R174, 0x2, R27 ;  /* 0x00000002ae237824 */ /* 0x000fe400078e021b */
[----:B------:R1:W4:Y:S01]  /*1650*/  LDG.E.U16 R227, desc[UR60][R12.64] ;  /* 0x0000003c0ce37981 */ /* 0x000322000c1e1500 */
[----:B0-----:R-:W-:-:S04]  /*1660*/  LEA R8, P0, R15, R2, 0x1 ;  /* 0x000000020f087211 */ /* 0x001fc800078008ff */
[-C--:B------:R-:W-:Y:S02]  /*1670*/  LEA.HI.X.SX32 R9, R15, R72.reuse, 0x1, P0 ;  /* 0x000000480f097211 */ /* 0x080fe400000f0eff */
[----:B------:R-:W-:Y:S01]  /*1680*/  LEA.HI.X.SX32 R15, R17, R72, 0x1, P1 ;  /* 0x00000048110f7211 */ /* 0x000fe200008f0eff */
[C---:B------:R-:W-:Y:S01]  /*1690*/  IMAD R17, R174.reuse, 0x2, R35 ;  /* 0x00000002ae117824 */ /* 0x040fe200078e0223 */
[C---:B------:R-:W-:Y:S01]  /*16a0*/  LEA R4, P0, R21.reuse, R2, 0x1 ;  /* 0x0000000215047211 */ /* 0x040fe200078008ff */
[----:B------:R0:W4:Y:S03]  /*16b0*/  LDG.E.U16 R226, desc[UR60][R8.64] ;  /* 0x0000003c08e27981 */ /* 0x000126000c1e1500 */
[----:B------:R-:W-:Y:S01]  /*16c0*/  LEA.HI.X.SX32 R5, R21, R72, 0x1, P0 ;  /* 0x0000004815057211 */ /* 0x000fe200000f0eff */
[C---:B------:R-:W-:Y:S01]  /*16d0*/  IMAD R21, R174.reuse, 0x2, R17 ;  /* 0x00000002ae157824 */ /* 0x040fe200078e0211 */
[C---:B------:R-:W-:Y:S01]  /*16e0*/  LEA R10, P0, R19.reuse, R2, 0x1 ;  /* 0x00000002130a7211 */ /* 0x040fe200078008ff */
[----:B------:R0:W4:Y:S02]  /*16f0*/  LDG.E.U16 R225, desc[UR60][R14.64] ;  /* 0x0000003c0ee17981 */ /* 0x000124000c1e1500 */
[C---:B------:R-:W-:Y:S01]  /*1700*/  IMAD R31, R174.reuse, 0x2, R21 ;  /* 0x00000002ae1f7824 */ /* 0x040fe200078e0215 */
[----:B------:R-:W-:Y:S01]  /*1710*/  LEA.HI.X.SX32 R11, R19, R72, 0x1, P0 ;  /* 0x00000048130b7211 */ /* 0x000fe200000f0eff */
[----:B------:R0:W2:Y:S02]  /*1720*/  LDG.E.U16 R83, desc[UR60][R4.64] ;  /* 0x0000003c04537981 */ /* 0x0000a4000c1e1500 */
[C---:B------:R-:W-:Y:S01]  /*1730*/  IMAD R36, R174.reuse, 0x2, R31 ;  /* 0x00000002ae247824 */ /* 0x040fe200078e021f */
[C---:B------:R-:W-:Y:S01]  /*1740*/  LEA R6, P0, R3.reuse, R2, 0x1 ;  /* 0x0000000203067211 */ /* 0x040fe200078008ff */
[----:B------:R-:W4:Y:S02]  /*1750*/  LDG.E.U16 R224, desc[UR60][R10.64] ;  /* 0x0000003c0ae07981 */ /* 0x000f24000c1e1500 */
[----:B------:R-:W-:Y:S01]  /*1760*/  IMAD R19, R174, 0x2, R36 ;  /* 0x00000002ae137824 */ /* 0x000fe200078e0224 */
[----:B------:R-:W-:-:S02]  /*1770*/  LEA.HI.X.SX32 R7, R3, R72, 0x1, P0 ;  /* 0x0000004803077211 */ /* 0x000fc400000f0eff */
[C---:B-1----:R-:W-:Y:S02]  /*1780*/  LEA R12, P1, R25.reuse, R2, 0x1 ;  /* 0x00000002190c7211 */ /* 0x042fe400078208ff */
[----:B------:R-:W-:Y:S01]  /*1790*/  LEA R3, R174, R19, 0x1 ;  /* 0x00000013ae037211 */ /* 0x000fe200078e08ff */
[----:B------:R-:W4:Y:S01]  /*17a0*/  LDG.E.U16 R95, desc[UR60][R6.64] ;  /* 0x0000003c065f7981 */ /* 0x000f22000c1e1500 */
[----:B------:R-:W-:-:S03]  /*17b0*/  LEA.HI.X.SX32 R13, R25, R72, 0x1, P1 ;  /* 0x00000048190d7211 */ /* 0x000fc600008f0eff */
[C---:B------:R-:W-:Y:S01]  /*17c0*/  IMAD R25, R174.reuse, 0x2, R3 ;  /* 0x00000002ae197824 */ /* 0x040fe200078e0203 */
[-C--:B0-----:R-:W-:Y:S01]  /*17d0*/  LEA R8, P0, R23, R2.reuse, 0x1 ;  /* 0x0000000217087211 */ /* 0x081fe200078008ff */
[----:B------:R0:W4:Y:S02]  /*17e0*/  LDG.E.U16 R223, desc[UR60][R12.64] ;  /* 0x0000003c0cdf7981 */ /* 0x000124000c1e1500 */
[C---:B------:R-:W-:Y:S01]  /*17f0*/  IMAD R29, R174.reuse, 0x2, R25 ;  /* 0x00000002ae1d7824 */ /* 0x040fe200078e0219 */
[----:B------:R-:W-:Y:S02]  /*1800*/  LEA R14, P1, R27, R2, 0x1 ;  /* 0x000000021b0e7211 */ /* 0x000fe400078208ff */
        /* <DEDUP_REMOVED lines=8> */
[----:B------:R-:W4:Y:S01]  /*1890*/  LDG.E.U16 R221, desc[UR60][R14.64] ;  /* 0x0000003c0edd7981 */ /* 0x000f22000c1e1500 */
[-C--:B0-----:R-:W-:Y:S01]  /*18a0*/  LEA R12, P0, R21, R2.reuse, 0x1 ;  /* 0x00000002150c7211 */ /* 0x081fe200078008ff */
[----:B------:R-:W-:Y:S01]  /*18b0*/  IMAD R30, R174, 0x2, R49 ;  /* 0x00000002ae1e7824 */ /* 0x000fe200078e0231 */
[----:B------:R-:W-:Y:S01]  /*18c0*/  LEA R16, P1, R31, R2, 0x1 ;  /* 0x000000021f107211 */ /* 0x000fe200078208ff */
[----:B------:R0:W4:Y:S01]  /*18d0*/  LDG.E.U16 R108, desc[UR60][R4.64] ;  /* 0x0000003c046c7981 */ /* 0x000122000c1e1500 */
[----:B------:R-:W-:-:S02]  /*18e0*/  LEA.HI.X.SX32 R13, R21, R72, 0x1, P0 ;  /* 0x00000048150d7211 */ /* 0x000fc400000f0eff */
[C---:B------:R-:W-:Y:S02]  /*18f0*/  LEA R98, P0, R19.reuse, R2, 0x1 ;  /* 0x0000000213627211 */ /* 0x040fe400078008ff */
[----:B------:R-:W-:Y:S01]  /*1900*/  LEA R21, R174, R30, 0x1 ;  /* 0x0000001eae157211 */ /* 0x000fe200078e08ff */
[----:B------:R-:W4:Y:S01]  /*1910*/  LDG.E.U16 R220, desc[UR60][R12.64] ;  /* 0x0000003c0cdc7981 */ /* 0x000f22000c1e1500 */
[----:B------:R-:W-:-:S03]  /*1920*/  LEA.HI.X.SX32 R99, R19, R72, 0x1, P0 ;  /* 0x0000004813637211 */ /* 0x000fc600000f0eff */
[C---:B------:R-:W-:Y:S01]  /*1930*/  IMAD R19, R174.reuse, 0x2, R21 ;  /* 0x00000002ae137824 */ /* 0x040fe200078e0215 */
[----:B------:R-:W-:Y:S01]  /*1940*/  LEA.HI.X.SX32 R17, R31, R72, 0x1, P1 ;  /* 0x000000481f117211 */ /* 0x000fe200008f0eff */
[----:B------:R-:W4:Y:S02]  /*1950*/  LDG.E.U16 R98, desc[UR60][R98.64] ;  /* 0x0000003c62627981 */ /* 0x000f24000c1e1500 */
[C---:B------:R-:W-:Y:S01]  /*1960*/  IMAD R51, R174.reuse, 0x2, R19 ;  /* 0x00000002ae337824 */ /* 0x040fe200078e0213 */
[C---:B-1----:R-:W-:Y:S01]  /*1970*/  LEA R8, P0, R3.reuse, R2, 0x1 ;  /* 0x0000000203087211 */ /* 0x042fe200078008ff */
[----:B------:R1:W4:Y:S02]  /*1980*/  LDG.E.U16 R219, desc[UR60][R16.64] ;  /* 0x0000003c10db7981 */ /* 0x000324000c1e1500 */
[----:B------:R-:W-:Y:S01]  /*1990*/  IMAD R31, R174, 0x2, R51 ;  /* 0x00000002ae1f7824 */ /* 0x000fe200078e0233 */
[----:B------:R-:W-:-:S03]  /*19a0*/  LEA.HI.X.SX32 R9, R3, R72, 0x1, P0 ;  /* 0x0000004803097211 */ /* 0x000fc600000f0eff */
[C---:B------:R-:W-:Y:S01]  /*19b0*/  IMAD R3, R174.reuse, 0x2, R31 ;  /* 0x00000002ae037824 */ /* 0x040fe200078e021f */
[C---:B0-----:R-:W-:Y:S01]  /*19c0*/  LEA R4, P0, R23.reuse, R2, 0x1 ;  /* 0x0000000217047211 */ /* 0x041fe200078008ff */
[----:B------:R0:W4:Y:S02]  /*19d0*/  LDG.E.U16 R218, desc[UR60][R8.64] ;  /* 0x0000003c08da7981 */ /* 0x000124000c1e1500 */
[----:B-1----:R-:W-:Y:S01]  /*19e0*/  IMAD R17, R174, 0x2, R3 ;  /* 0x00000002ae117824 */ /* 0x002fe200078e0203 */
[----:B------:R-:W-:-:S03]  /*19f0*/  LEA.HI.X.SX32 R5, R23, R72, 0x1, P0 ;  /* 0x0000004817057211 */ /* 0x000fc600000f0eff */
[C---:B------:R-:W-:Y:S01]  /*1a00*/  IMAD R23, R174.reuse, 0x2, R17 ;  /* 0x00000002ae177824 */ /* 0x040fe200078e0211 */
[-C--:B------:R-:W-:Y:S01]  /*1a10*/  LEA R14, P0, R27, R2.reuse, 0x1 ;  /* 0x000000021b0e7211 */ /* 0x080fe200078008ff */
[----:B------:R-:W5:Y:S03]  /*1a20*/  LDG.E.U16 R82, desc[UR60][R4.64] ;  /* 0x0000003c04527981 */ /* 0x000f66000c1e1500 */
[C---:B------:R-:W-:Y:S02]  /*1a30*/  LEA R32, R174.reuse, R23, 0x1 ;  /* 0x00000017ae207211 */ /* 0x040fe400078e08ff */
[----:B------:R-:W-:Y:S02]  /*1a40*/  LEA R10, P1, R25, R2, 0x1 ;  /* 0x00000002190a7211 */ /* 0x000fe400078208ff */
[----:B------:R-:W-:Y:S01]  /*1a50*/  LEA.HI.X.SX32 R15, R27, R72, 0x1, P0 ;  /* 0x000000481b0f7211 */ /* 0x000fe200000f0eff */
[----:B------:R-:W-:Y:S01]  /*1a60*/  IMAD R27, R174, 0x2, R32 ;  /* 0x00000002ae1b7824 */ /* 0x000fe200078e0220 */
[----:B0-----:R-:W-:-:S02]  /*1a70*/  LEA R8, P0, R21, R2, 0x1 ;  /* 0x0000000215087211 */ /* 0x001fc400078008ff */
[----:B------:R-:W-:Y:S01]  /*1a80*/  LEA.HI.X.SX32 R11, R25, R72, 0x1, P1 ;  /* 0x00000048190b7211 */ /* 0x000fe200008f0eff */
[----:B------:R0:W4:Y:S01]  /*1a90*/  LDG.E.U16 R216, desc[UR60][R14.64] ;  /* 0x0000003c0ed87981 */ /* 0x000122000c1e1500 */
[----:B------:R-:W-:Y:S02]  /*1aa0*/  LEA R6, P1, R49, R2, 0x1 ;  /* 0x0000000231067211 */ /* 0x000fe400078208ff */
[-C--:B------:R-:W-:Y:S01]  /*1ab0*/  LEA.HI.X.SX32 R9, R21, R72.reuse, 0x1, P0 ;  /* 0x0000004815097211 */ /* 0x080fe200000f0eff */
[C---:B------:R-:W-:Y:S01]  /*1ac0*/  IMAD R21, R174.reuse, 0x2, R27 ;  /* 0x00000002ae157824 */ /* 0x040fe200078e021b */
[----:B------:R-:W-:Y:S01]  /*1ad0*/  LEA.HI.X.SX32 R7, R49, R72, 0x1, P1 ;  /* 0x0000004831077211 */ /* 0x000fe200008f0eff */
[----:B------:R1:W4:Y:S02]  /*1ae0*/  LDG.E.U16 R217, desc[UR60][R10.64] ;  /* 0x0000003c0ad97981 */ /* 0x000324000c1e1500 */
[C---:B------:R-:W-:Y:S01]  /*1af0*/  IMAD R49, R174.reuse, 0x2, R21 ;  /* 0x00000002ae317824 */ /* 0x040fe200078e0215 */
[C---:B------:R-:W-:Y:S01]  /*1b00*/  LEA R12, P0, R19.reuse, R2, 0x1 ;  /* 0x00000002130c7211 */ /* 0x040fe200078008ff */
[----:B------:R1:W4:Y:S02]  /*1b10*/  LDG.E.U16 R215, desc[UR60][R6.64] ;  /* 0x0000003c06d77981 */ /* 0x000324000c1e1500 */
[C---:B------:R-:W-:Y:S01]  /*1b20*/  IMAD R25, R174.reuse, 0x2, R49 ;  /* 0x00000002ae197824 */ /* 0x040fe200078e0231 */
[----:B------:R-:W-:Y:S01]  /*1b30*/  LEA.HI.X.SX32 R13, R19, R72, 0x1, P0 ;  /* 0x00000048130d7211 */ /* 0x000fe200000f0eff */
[----:B------:R-:W4:Y:S01]  /*1b40*/  LDG.E.U16 R93, desc[UR60][R8.64] ;  /* 0x0000003c085d7981 */ /* 0x000f22000c1e1500 */
[-C--:B------:R-:W-:Y:S01]  /*1b50*/  LEA R102, P0, R3, R2.reuse, 0x1 ;  /* 0x0000000203667211 */ /* 0x080fe200078008ff */
[C---:B0-----:R-:W-:Y:S01]  /*1b60*/  IMAD R15, R174.reuse, 0x2, R25 ;  /* 0x00000002ae0f7824 */ /* 0x041fe200078e0219 */
[----:B-1----:R-:W-:Y:S01]  /*1b70*/  LEA R10, P1, R51, R2, 0x1 ;  /* 0x00000002330a7211 */ /* 0x002fe200078208ff */
[----:B------:R0:W4:Y:S01]  /*1b80*/  LDG.E.U16 R214, desc[UR60][R12.64] ;  /* 0x0000003c0cd67981 */ /* 0x000122000c1e1500 */
[-C--:B------:R-:W-:Y:S01]  /*1b90*/  LEA.HI.X.SX32 R103, R3, R72.reuse, 0x1, P0 ;  /* 0x0000004803677211 */ /* 0x080fe200000f0eff */
[----:B------:R-:W-:Y:S01]  /*1ba0*/  IMAD R3, R174, 0x2, R15 ;  /* 0x00000002ae037824 */ /* 0x000fe200078e020f */
[----:B------:R-:W-:-:S02]  /*1bb0*/  LEA.HI.X.SX32 R11, R51, R72, 0x1, P1 ;  /* 0x00000048330b7211 */ /* 0x000fc400008f0eff */
[----:B------:R-:W-:Y:S01]  /*1bc0*/  LEA R6, P0, R17, R2, 0x1 ;  /* 0x0000000211067211 */ /* 0x000fe200078008ff */
[----:B------:R-:W4:Y:S01]  /*1bd0*/  LDG.E.U16 R102, desc[UR60][R102.64] ;  /* 0x0000003c66667981 */ /* 0x000f22000c1e1500 */
[----:B------:R-:W-:-:S03]  /*1be0*/  LEA R19, R174, R3, 0x1 ;  /* 0x00000003ae137211 */ /* 0x000fc600078e08ff */
[----:B------:R1:W4:Y:S02]  /*1bf0*/  LDG.E.U16 R213, desc[UR60][R10.64] ;  /* 0x0000003c0ad57981 */ /* 0x000324000c1e1500 */
[----:B------:R-:W-:-:S04]  /*1c00*/  IMAD R26, R174, 0x2, R19 ;  /* 0x00000002ae1a7824 */ /* 0x000fc800078e0213 */
[----:B0-----:R-:W-:Y:S01]  /*1c10*/  IMAD R13, R174, 0x2, R26 ;  /* 0x00000002ae0d7824 */ /* 0x001fe200078e021a */
[----:B------:R-:W-:-:S03]  /*1c20*/  LEA.HI.X.SX32 R7, R17, R72, 0x1, P0 ;  /* 0x0000004811077211 */ /* 0x000fc600000f0eff */
[C---:B-1----:R-:W-:Y:S01]  /*1c30*/  IMAD R11, R174.reuse, 0x2, R13 ;  /* 0x00000002ae0b7824 */ /* 0x042fe200078e020d */
[C---:B------:R-:W-:Y:S01]  /*1c40*/  LEA R8, P0, R27.reuse, R2, 0x1 ;  /* 0x000000021b087211 */ /* 0x040fe200078008ff */
[----:B------:R0:W4:Y:S02]  /*1c50*/  LDG.E.U16 R212, desc[UR60][R6.64] ;  /* 0x0000003c06d47981 */ /* 0x000124000c1e1500 */
[C---:B------:R-:W-:Y:S01]  /*1c60*/  IMAD R17, R174.reuse, 0x2, R11 ;  /* 0x00000002ae117824 */ /* 0x040fe200078e020b */
[----:B------:R-:W-:Y:S02]  /*1c70*/  LEA.HI.X.SX32 R9, R27, R72, 0x1, P0 ;  /* 0x000000481b097211 */ /* 0x000fe400000f0eff */
[-C--:B------:R-:W-:Y:S01]  /*1c80*/  LEA R4, P1, R23, R2.reuse, 0x1 ;  /* 0x0000000217047211 */ /* 0x080fe200078208ff */
[----:B------:R-:W-:Y:S02]  /*1c90*/  IMAD R27, R174, 0x2, R17 ;  /* 0x00000002ae1b7824 */ /* 0x000fe400078e0211 */
[----:B------:R1:W4:Y:S01]  /*1ca0*/  LDG.E.U16 R99, desc[UR60][R8.64] ;  /* 0x0000003c08637981 */ /* 0x000322000c1e1500 */
[----:B0-----:R-:W-:-:S02]  /*1cb0*/  LEA R6, P0, R21, R2, 0x1 ;  /* 0x0000000215067211 */ /* 0x001fc400078008ff */
[-C--:B------:R-:W-:Y:S01]  /*1cc0*/  LEA.HI.X.SX32 R5, R23, R72.reuse, 0x1, P1 ;  /* 0x0000004817057211 */ /* 0x080fe200008f0eff */
[----:B------:R-:W-:Y:S01]  /*1cd0*/  IMAD R23, R174, 0x2, R27 ;  /* 0x00000002ae177824 */ /* 0x000fe200078e021b */
[----:B------:R-:W-:-:S03]  /*1ce0*/  LEA.HI.X.SX32 R7, R21, R72, 0x1, P0 ;  /* 0x0000004815077211 */ /* 0x000fc600000f0eff */
[----:B------:R0:W4:Y:S01]  /*1cf0*/  LDG.E.U16 R211, desc[UR60][R4.64] ;  /* 0x0000003c04d37981 */ /* 0x000122000c1e1500 */
[----:B-1----:R-:W-:-:S03]  /*1d00*/  LEA R8, P0, R15, R2, 0x1 ;  /* 0x000000020f087211 */ /* 0x002fc600078008ff */
[----:B------:R1:W4:Y:S01]  /*1d10*/  LDG.E.U16 R210, desc[UR60][R6.64] ;  /* 0x0000003c06d27981 */ /* 0x000322000c1e1500 */
[----:B------:R-:W-:Y:S02]  /*1d20*/  LEA.HI.X.SX32 R9, R15, R72, 0x1, P0 ;  /* 0x000000480f097211 */ /* 0x000fe400000f0eff */
[C---:B------:R-:W-:Y:S02]  /*1d30*/  LEA R15, R174.reuse, R23, 0x1 ;  /* 0x00000017ae0f7211 */ /* 0x040fe400078e08ff */
[C---:B0-----:R-:W-:Y:S01]  /*1d40*/  LEA R4, P1, R49.reuse, R2, 0x1 ;  /* 0x0000000231047211 */ /* 0x041fe200078208ff */
[----:B------:R0:W3:Y:S03]  /*1d50*/  LDG.E.U16 R81, desc[UR60][R8.64] ;  /* 0x0000003c08517981 */ /* 0x0000e6000c1e1500 */
[----:B------:R-:W-:Y:S01]  /*1d60*/  LEA.HI.X.SX32 R5, R49, R72, 0x1, P1 ;  /* 0x0000004831057211 */ /* 0x000fe200008f0eff */
[----:B------:R-:W-:Y:S01]  /*1d70*/  IMAD R49, R174, 0x2, R15 ;  /* 0x00000002ae317824 */ /* 0x000fe200078e020f */
[----:B-1----:R-:W-:-:S03]  /*1d80*/  LEA R6, P0, R3, R2, 0x1 ;  /* 0x0000000203067211 */ /* 0x002fc600078008ff */
[C---:B------:R-:W-:Y:S01]  /*1d90*/  IMAD R28, R174.reuse, 0x2, R49 ;  /* 0x00000002ae1c7824 */ /* 0x040fe200078e0231 */
[----:B------:R-:W-:Y:S01]  /*1da0*/  LEA.HI.X.SX32 R7, R3, R72, 0x1, P0 ;  /* 0x0000004803077211 */ /* 0x000fe200000f0eff */
[----:B------:R1:W4:Y:S01]  /*1db0*/  LDG.E.U16 R209, desc[UR60][R4.64] ;  /* 0x0000003c04d17981 */ /* 0x000322000c1e1500 */
[C---:B0-----:R-:W-:Y:S01]  /*1dc0*/  LEA R8, P0, R13.reuse, R2, 0x1 ;  /* 0x000000020d087211 */ /* 0x041fe200078008ff */
[C---:B------:R-:W-:Y:S02]  /*1dd0*/  IMAD R3, R174.reuse, 0x2, R28 ;  /* 0x00000002ae037824 */ /* 0x040fe400078e021c */
[----:B------:R0:W4:Y:S01]  /*1de0*/  LDG.E.U16 R208, desc[UR60][R6.64] ;  /* 0x0000003c06d07981 */ /* 0x000122000c1e1500 */
[----:B------:R-:W-:Y:S01]  /*1df0*/  LEA.HI.X.SX32 R9, R13, R72, 0x1, P0 ;  /* 0x000000480d097211 */ /* 0x000fe200000f0eff */
[----:B------:R-:W-:Y:S01]  /*1e00*/  IMAD R13, R174, 0x2, R3 ;  /* 0x00000002ae0d7824 */ /* 0x000fe200078e0203 */
[----:B-1----:R-:W-:-:S03]  /*1e10*/  LEA R4, P1, R19, R2, 0x1 ;  /* 0x0000000213047211 */ /* 0x002fc600078208ff */
[----:B------:R-:W4:Y:S01]  /*1e20*/  LDG.E.U16 R88, desc[UR60][R8.64] ;  /* 0x0000003c08587981 */ /* 0x000f22000c1e1500 */
[----:B------:R-:W-:Y:S01]  /*1e30*/  LEA.HI.X.SX32 R5, R19, R72, 0x1, P1 ;  /* 0x0000004813057211 */ /* 0x000fe200008f0eff */
[----:B------:R-:W-:Y:S01]  /*1e40*/  IMAD R19, R174, 0x2, R13 ;  /* 0x00000002ae137824 */ /* 0x000fe200078e020d */
[----:B0-----:R-:W-:-:S03]  /*1e50*/  LEA R6, P0, R11, R2, 0x1 ;  /* 0x000000020b067211 */ /* 0x001fc600078008ff */
[----:B------:R-:W-:Y:S01]  /*1e60*/  IMAD R21, R174, 0x2, R19 ;  /* 0x00000002ae157824 */ /* 0x000fe200078e0213 */
[----:B------:R0:W4:Y:S01]  /*1e70*/  LDG.E.U16 R207, desc[UR60][R4.64] ;  /* 0x0000003c04cf7981 */ /* 0x000122000c1e1500 */
[----:B------:R-:W-:-:S03]  /*1e80*/  LEA.HI.X.SX32 R7, R11, R72, 0x1, P0 ;  /* 0x000000480b077211 */ /* 0x000fc600000f0eff */
[C---:B------:R-:W-:Y:S02]  /*1e90*/  LEA R11, R174.reuse, R21, 0x1 ;  /* 0x00000015ae0b7211 */ /* 0x040fe400078e08ff */
[-C--:B0-----:R-:W-:Y:S01]  /*1ea0*/  LEA R4, P1, R17, R2.reuse, 0x1 ;  /* 0x0000000211047211 */ /* 0x081fe200078208ff */
[----:B------:R0:W4:Y:S01]  /*1eb0*/  LDG.E.U16 R206, desc[UR60][R6.64] ;  /* 0x0000003c06ce7981 */ /* 0x000122000c1e1500 */
[----:B------:R-:W-:Y:S02]  /*1ec0*/  LEA R110, P0, R23, R2, 0x1 ;  /* 0x00000002176e7211 */ /* 0x000fe400078008ff */
[-C--:B------:R-:W-:Y:S01]  /*1ed0*/  LEA.HI.X.SX32 R5, R17, R72.reuse, 0x1, P1 ;  /* 0x0000004811057211 */ /* 0x080fe200008f0eff */
[----:B------:R-:W-:Y:S01]  /*1ee0*/  IMAD R17, R174, 0x2, R11 ;  /* 0x00000002ae117824 */ /* 0x000fe200078e020b */
[----:B------:R-:W-:-:S03]  /*1ef0*/  LEA.HI.X.SX32 R111, R23, R72, 0x1, P0 ;  /* 0x00000048176f7211 */ /* 0x000fc600000f0eff */
[C---:B------:R-:W-:Y:S01]  /*1f00*/  IMAD R51, R174.reuse, 0x2, R17 ;  /* 0x00000002ae337824 */ /* 0x040fe200078e0211 */
[----:B------:R1:W4:Y:S01]  /*1f10*/  LDG.E.U16 R205, desc[UR60][R4.64] ;  /* 0x0000003c04cd7981 */ /* 0x000322000c1e1500 */
[C---:B0-----:R-:W-:Y:S02]  /*1f20*/  LEA R6, P0, R15.reuse, R2, 0x1 ;  /* 0x000000020f067211 */ /* 0x041fe400078008ff */
[C---:B------:R-:W-:Y:S01]  /*1f30*/  IMAD R22, R174.reuse, 0x2, R51 ;  /* 0x00000002ae167824 */ /* 0x040fe200078e0233 */
[----:B------:R-:W4:Y:S01]  /*1f40*/  LDG.E.U16 R110, desc[UR60][R110.64] ;  /* 0x0000003c6e6e7981 */ /* 0x000f22000c1e1500 */
[----:B------:R-:W-:Y:S02]  /*1f50*/  LEA.HI.X.SX32 R7, R15, R72, 0x1, P0 ;  /* 0x000000480f077211 */ /* 0x000fe400000f0eff */
[-C--:B------:R-:W-:Y:S01]  /*1f60*/  LEA R100, P0, R3, R2.reuse, 0x1 ;  /* 0x0000000203647211 */ /* 0x080fe200078008ff */
[C---:B------:R-:W-:Y:S01]  /*1f70*/  IMAD R15, R174.reuse, 0x2, R22 ;  /* 0x00000002ae0f7824 */ /* 0x040fe200078e0216 */
[----:B-1----:R-:W-:Y:S01]  /*1f80*/  LEA R4, P1, R49, R2, 0x1 ;  /* 0x0000000231047211 */ /* 0x002fe200078208ff */
[----:B------:R0:W4:Y:S01]  /*1f90*/  LDG.E.U16 R204, desc[UR60][R6.64] ;  /* 0x0000003c06cc7981 */ /* 0x000122000c1e1500 */
[-C--:B------:R-:W-:Y:S01]  /*1fa0*/  LEA.HI.X.SX32 R101, R3, R72.reuse, 0x1, P0 ;  /* 0x0000004803657211 */ /* 0x080fe200000f0eff */
[----:B------:R-:W-:Y:S01]  /*1fb0*/  IMAD R3, R174, 0x2, R15 ;  /* 0x00000002ae037824 */ /* 0x000fe200078e020f */
[----:B------:R-:W-:-:S03]  /*1fc0*/  LEA.HI.X.SX32 R5, R49, R72, 0x1, P1 ;  /* 0x0000004831057211 */ /* 0x000fc600008f0eff */
[----:B------:R-:W-:Y:S01]  /*1fd0*/  IMAD R49, R174, 0x2, R3 ;  /* 0x00000002ae317824 */ /* 0x000fe200078e0203 */
[----:B------:R-:W4:Y:S01]  /*1fe0*/  LDG.E.U16 R100, desc[UR60][R100.64] ;  /* 0x0000003c64647981 */ /* 0x000f22000c1e1500 */
[----:B0-----:R-:W-:-:S03]  /*1ff0*/  LEA R6, P0, R13, R2, 0x1 ;  /* 0x000000020d067211 */ /* 0x001fc600078008ff */
[----:B------:R0:W4:Y:S01]  /*2000*/  LDG.E.U16 R203, desc[UR60][R4.64] ;  /* 0x0000003c04cb7981 */ /* 0x000122000c1e1500 */
[C---:B------:R-:W-:Y:S02]  /*2010*/  LEA R23, R174.reuse, R49, 0x1 ;  /* 0x00000031ae177211 */ /* 0x040fe400078e08ff */
[----:B------:R-:W-:Y:S02]  /*2020*/  LEA.HI.X.SX32 R7, R13, R72, 0x1, P0 ;  /* 0x000000480d077211 */ /* 0x000fe400000f0eff */
[-C--:B------:R-:W-:Y:S01]  /*2030*/  LEA R8, P0, R11, R2.reuse, 0x1 ;  /* 0x000000020b087211 */ /* 0x080fe200078008ff */
[C---:B------:R-:W-:Y:S02]  /*2040*/  IMAD R13, R174.reuse, 0x2, R23 ;  /* 0x00000002ae0d7824 */ /* 0x040fe400078e0217 */
[----:B------:R1:W4:Y:S01]  /*2050*/  LDG.E.U16 R202, desc[UR60][R6.64] ;  /* 0x0000003c06ca7981 */ /* 0x000322000c1e1500 */
[----:B0-----:R-:W-:Y:S02]  /*2060*/  LEA R4, P1, R19, R2, 0x1 ;  /* 0x0000000213047211 */ /* 0x001fe400078208ff */
[-C--:B------:R-:W-:Y:S01]  /*2070*/  LEA.HI.X.SX32 R9, R11, R72.reuse, 0x1, P0 ;  /* 0x000000480b097211 */ /* 0x080fe200000f0eff */
[----:B------:R-:W-:Y:S01]  /*2080*/  IMAD R11, R174, 0x2, R13 ;  /* 0x00000002ae0b7824 */ /* 0x000fe200078e020d */
[----:B------:R-:W-:-:S03]  /*2090*/  LEA.HI.X.SX32 R5, R19, R72, 0x1, P1 ;  /* 0x0000004813057211 */ /* 0x000fc600008f0eff */
[C---:B------:R-:W-:Y:S01]  /*20a0*/  IMAD R19, R174.reuse, 0x2, R11 ;  /* 0x00000002ae137824 */ /* 0x040fe200078e020b */
[C---:B-1----:R-:W-:Y:S01]  /*20b0*/  LEA R6, P0, R17.reuse, R2, 0x1 ;  /* 0x0000000211067211 */ /* 0x042fe200078008ff */
[----:B------:R0:W4:Y:S02]  /*20c0*/  LDG.E.U16 R201, desc[UR60][R4.64] ;  /* 0x0000003c04c97981 */ /* 0x000124000c1e1500 */
[----:B------:R-:W-:Y:S01]  /*20d0*/  IMAD R24, R174, 0x2, R19 ;  /* 0x00000002ae187824 */ /* 0x000fe200078e0213 */
[----:B------:R-:W-:Y:S01]  /*20e0*/  LEA.HI.X.SX32 R7, R17, R72, 0x1, P0 ;  /* 0x0000004811077211 */ /* 0x000fe200000f0eff */
[----:B------:R1:W4:Y:S04]  /*20f0*/  LDG.E.U16 R85, desc[UR60][R8.64] ;  /* 0x0000003c08557981 */ /* 0x000328000c1e1500 */
[----:B------:R1:W4:Y:S01]  /*2100*/  LDG.E.U16 R200, desc[UR60][R6.64] ;  /* 0x0000003c06c87981 */ /* 0x000322000c1e1500 */
[----:B0-----:R-:W-:-:S04]  /*2110*/  LEA R4, P1, R51, R2, 0x1 ;  /* 0x0000000233047211 */ /* 0x001fc800078208ff */
[----:B------:R-:W-:Y:S01]  /*2120*/  LEA.HI.X.SX32 R5, R51, R72, 0x1, P1 ;  /* 0x0000004833057211 */ /* 0x000fe200008f0eff */
[----:B------:R-:W-:Y:S01]  /*2130*/  IMAD R51, R174, 0x2, R24 ;  /* 0x00000002ae337824 */ /* 0x000fe200078e0218 */
[----:B-1----:R-:W-:-:S03]  /*2140*/  LEA R8, P0, R15, R2, 0x1 ;  /* 0x000000020f087211 */ /* 0x002fc600078008ff */
[----:B------:R0:W4:Y:S01]  /*2150*/  LDG.E.U16 R199, desc[UR60][R4.64] ;  /* 0x0000003c04c77981 */ /* 0x000122000c1e1500 */
[----:B------:R-:W-:Y:S01]  /*2160*/  LEA.HI.X.SX32 R9, R15, R72, 0x1, P0 ;  /* 0x000000480f097211 */ /* 0x000fe200000f0eff */
[----:B------:R-:W-:Y:S01]  /*2170*/  IMAD R15, R174, 0x2, R51 ;  /* 0x00000002ae0f7824 */ /* 0x000fe200078e0233 */
[----:B------:R-:W-:-:S03]  /*2180*/  LEA R6, P0, R3, R2, 0x1 ;  /* 0x0000000203067211 */ /* 0x000fc600078008ff */
[----:B------:R1:W4:Y:S01]  /*2190*/  LDG.E.U16 R103, desc[UR60][R8.64] ;  /* 0x0000003c08677981 */ /* 0x000322000c1e1500 */
[----:B------:R-:W-:Y:S02]  /*21a0*/  LEA R53, R174, R15, 0x1 ;  /* 0x0000000fae357211 */ /* 0x000fe400078e08ff */
[----:B------:R-:W-:-:S03]  /*21b0*/  LEA.HI.X.SX32 R7, R3, R72, 0x1, P0 ;  /* 0x0000004803077211 */ /* 0x000fc600000f0eff */
[C---:B------:R-:W-:Y:S01]  /*21c0*/  IMAD R17, R174.reuse, 0x2, R53 ;  /* 0x00000002ae117824 */ /* 0x040fe200078e0235 */
[-C--:B0-----:R-:W-:Y:S01]  /*21d0*/  LEA R4, P1, R49, R2.reuse, 0x1 ;  /* 0x0000000231047211 */ /* 0x081fe200078208ff */
[----:B------:R0:W4:Y:S01]  /*21e0*/  LDG.E.U16 R198, desc[UR60][R6.64] ;  /* 0x0000003c06c67981 */ /* 0x000122000c1e1500 */
[----:B-1----:R-:W-:Y:S01]  /*21f0*/  LEA R8, P0, R13, R2, 0x1 ;  /* 0x000000020d087211 */ /* 0x002fe200078008ff */
[----:B------:R-:W-:-:S03]  /*2200*/  IMAD R3, R174, 0x2, R17 ;  /* 0x00000002ae037824 */ /* 0x000fc600078e0211 */
        /* <DEDUP_REMOVED lines=9> */
[----:B------:R-:W-:Y:S02]  /*22a0*/  IMAD R11, R174, 0x2, R18 ;  /* 0x00000002ae0b7824 */ /* 0x000fe400078e0212 */
[----:B------:R2:W4:Y:S01]  /*22b0*/  LDG.E.U16 R196, desc[UR60][R6.64] ;  /* 0x0000003c06c47981 */ /* 0x000522000c1e1500 */
[----:B0-----:R-:W-:-:S04]  /*22c0*/  LEA R8, P0, R51, R2, 0x1 ;  /* 0x0000000233087211 */ /* 0x001fc800078008ff */
[----:B------:R-:W-:Y:S02]  /*22d0*/  LEA.HI.X.SX32 R9, R51, R72, 0x1, P0 ;  /* 0x0000004833097211 */ /* 0x000fe400000f0eff */
[C---:B------:R-:W-:Y:S02]  /*22e0*/  LEA R51, R174.reuse, R11, 0x1 ;  /* 0x0000000bae337211 */ /* 0x040fe400078e08ff */
[-C--:B-1----:R-:W-:Y:S01]  /*22f0*/  LEA R4, P1, R19, R2.reuse, 0x1 ;  /* 0x0000000213047211 */ /* 0x082fe200078208ff */
[----:B------:R0:W4:Y:S02]  /*2300*/  LDG.E.U16 R101, desc[UR60][R8.64] ;  /* 0x0000003c08657981 */ /* 0x000124000c1e1500 */
[C---:B------:R-:W-:Y:S01]  /*2310*/  IMAD R55, R174.reuse, 0x2, R51 ;  /* 0x00000002ae377824 */ /* 0x040fe200078e0233 */
[----:B--2---:R-:W-:Y:S02]  /*2320*/  LEA R6, P0, R15, R2, 0x1 ;  /* 0x000000020f067211 */ /* 0x004fe400078008ff */
[-C--:B------:R-:W-:Y:S01]  /*2330*/  LEA.HI.X.SX32 R5, R19, R72.reuse, 0x1, P1 ;  /* 0x0000004813057211 */ /* 0x080fe200008f0eff */
[----:B------:R-:W-:Y:S01]  /*2340*/  IMAD R19, R174, 0x2, R55 ;  /* 0x00000002ae137824 */ /* 0x000fe200078e0237 */
[----:B------:R-:W-:-:S02]  /*2350*/  LEA.HI.X.SX32 R7, R15, R72, 0x1, P0 ;  /* 0x000000480f077211 */ /* 0x000fc400000f0eff */
[C---:B0-----:R-:W-:Y:S01]  /*2360*/  LEA R8, P0, R3.reuse, R2, 0x1 ;  /* 0x0000000203087211 */ /* 0x041fe200078008ff */
[C---:B------:R-:W-:Y:S01]  /*2370*/  IMAD R15, R174.reuse, 0x2, R19 ;  /* 0x00000002ae0f7824 */ /* 0x040fe200078e0213 */
[----:B------:R0:W2:Y:S02]  /*2380*/  LDG.E.U16 R195, desc[UR60][R4.64] ;  /* 0x0000003c04c37981 */ /* 0x0000a4000c1e1500 */
[----:B------:R-:W-:Y:S01]  /*2390*/  LEA.HI.X.SX32 R9, R3, R72, 0x1, P0 ;  /* 0x0000004803097211 */ /* 0x000fe200000f0eff */
[----:B------:R-:W-:Y:S01]  /*23a0*/  IMAD R3, R174, 0x2, R15 ;  /* 0x00000002ae037824 */ /* 0x000fe200078e020f */
[----:B------:R1:W2:Y:S04]  /*23b0*/  LDG.E.U16 R194, desc[UR60][R6.64] ;  /* 0x0000003c06c27981 */ /* 0x0002a8000c1e1500 */
[----:B------:R-:W2:Y:S01]  /*23c0*/  LDG.E.U16 R84, desc[UR60][R8.64] ;  /* 0x0000003c08547981 */ /* 0x000ea2000c1e1500 */
[----:B0-----:R-:W-:-:S04]  /*23d0*/  LEA R4, P1, R53, R2, 0x1 ;  /* 0x0000000235047211 */ /* 0x001fc800078208ff */
[----:B------:R-:W-:Y:S01]  /*23e0*/  LEA.HI.X.SX32 R5, R53, R72, 0x1, P1 ;  /* 0x0000004835057211 */ /* 0x000fe200008f0eff */
[----:B------:R-:W-:Y:S01]  /*23f0*/  IMAD R53, R174, 0x2, R3 ;  /* 0x00000002ae357824 */ /* 0x000fe200078e0203 */
[----:B-1----:R-:W-:-:S03]  /*2400*/  LEA R6, P0, R13, R2, 0x1 ;  /* 0x000000020d067211 */ /* 0x002fc600078008ff */
[----:B------:R0:W2:Y:S01]  /*2410*/  LDG.E.U16 R193, desc[UR60][R4.64] ;  /* 0x0000003c04c17981 */ /* 0x0000a2000c1e1500 */
[----:B------:R-:W-:Y:S01]  /*2420*/  IMAD R20, R174, 0x2, R53 ;  /* 0x00000002ae147824 */ /* 0x000fe200078e0235 */
[----:B------:R-:W-:Y:S02]  /*2430*/  LEA.HI.X.SX32 R7, R13, R72, 0x1, P0 ;  /* 0x000000480d077211 */ /* 0x000fe400000f0eff */
[----:B------:R-:W-:-:S03]  /*2440*/  LEA R114, P0, R11, R2, 0x1 ;  /* 0x000000020b727211 */ /* 0x000fc600078008ff */
[----:B------:R1:W2:Y:S01]  /*2450*/  LDG.E.U16 R192, desc[UR60][R6.64] ;  /* 0x0000003c06c07981 */ /* 0x0002a2000c1e1500 */
[----:B0-----:R-:W-:-:S04]  /*2460*/  LEA R4, P1, R49, R2, 0x1 ;  /* 0x0000000231047211 */ /* 0x001fc800078208ff */
[----:B------:R-:W-:Y:S02]  /*2470*/  LEA.HI.X.SX32 R5, R49, R72, 0x1, P1 ;  /* 0x0000004831057211 */ /* 0x000fe400008f0eff */
[C---:B------:R-:W-:Y:S02]  /*2480*/  LEA R49, R174.reuse, R20, 0x1 ;  /* 0x00000014ae317211 */ /* 0x040fe400078e08ff */
[----:B------:R-:W-:Y:S01]  /*2490*/  LEA.HI.X.SX32 R115, R11, R72, 0x1, P0 ;  /* 0x000000480b737211 */ /* 0x000fe200000f0eff */
[----:B------:R0:W2:Y:S02]  /*24a0*/  LDG.E.U16 R175, desc[UR60][R4.64] ;  /* 0x0000003c04af7981 */ /* 0x0000a4000c1e1500 */
[C---:B------:R-:W-:Y:S01]  /*24b0*/  IMAD R11, R174.reuse, 0x2, R49 ;  /* 0x00000002ae0b7824 */ /* 0x040fe200078e0231 */
[C---:B-1----:R-:W-:Y:S01]  /*24c0*/  LEA R6, P0, R51.reuse, R2, 0x1 ;  /* 0x0000000233067211 */ /* 0x042fe200078008ff */
[----:B------:R-:W2:Y:S02]  /*24d0*/  LDG.E.U16 R114, desc[UR60][R114.64] ;  /* 0x0000003c72727981 */ /* 0x000ea4000c1e1500 */
[----:B------:R-:W-:Y:S01]  /*24e0*/  IMAD R57, R174, 0x2, R11 ;  /* 0x00000002ae397824 */ /* 0x000fe200078e020b */
[----:B------:R-:W-:-:S03]  /*24f0*/  LEA.HI.X.SX32 R7, R51, R72, 0x1, P0 ;  /* 0x0000004833077211 */ /* 0x000fc600000f0eff */
[C---:B------:R-:W-:Y:S01]  /*2500*/  IMAD R13, R174.reuse, 0x2, R57 ;  /* 0x00000002ae0d7824 */ /* 0x040fe200078e0239 */
[C---:B0-----:R-:W-:Y:S01]  /*2510*/  LEA R4, P1, R55.reuse, R2, 0x1 ;  /* 0x0000000237047211 */ /* 0x041fe200078208ff */
[----:B------:R0:W2:Y:S02]  /*2520*/  LDG.E.U16 R71, desc[UR60][R6.64] ;  /* 0x0000003c06477981 */ /* 0x0000a4000c1e1500 */
[----:B------:R-:W-:Y:S01]  /*2530*/  IMAD R51, R174, 0x2, R13 ;  /* 0x00000002ae337824 */ /* 0x000fe200078e020d */
[----:B------:R-:W-:-:S03]  /*2540*/  LEA.HI.X.SX32 R5, R55, R72, 0x1, P1 ;  /* 0x0000004837057211 */ /* 0x000fc600008f0eff */
[C---:B------:R-:W-:Y:S01]  /*2550*/  IMAD R55, R174.reuse, 0x2, R51 ;  /* 0x00000002ae377824 */ /* 0x040fe200078e0233 */
[C---:B------:R-:W-:Y:S01]  /*2560*/  LEA R8, P0, R15.reuse, R2, 0x1 ;  /* 0x000000020f087211 */ /* 0x040fe200078008ff */
[----:B------:R1:W2:Y:S02]  /*2570*/  LDG.E.U16 R59, desc[UR60][R4.64] ;  /* 0x0000003c043b7981 */ /* 0x0002a4000c1e1500 */
[C---:B------:R-:W-:Y:S01]  /*2580*/  IMAD R61, R174.reuse, 0x2, R55 ;  /* 0x00000002ae3d7824 */ /* 0x040fe200078e0237 */
[----:B------:R-:W-:Y:S02]  /*2590*/  LEA.HI.X.SX32 R9, R15, R72, 0x1, P0 ;  /* 0x000000480f097211 */ /* 0x000fe400000f0eff */
[C---:B0-----:R-:W-:Y:S02]  /*25a0*/  LEA R6, P0, R3.reuse, R2, 0x1 ;  /* 0x0000000203067211 */ /* 0x041fe400078008ff */
[----:B------:R-:W-:Y:S01]  /*25b0*/  LEA R14, R174, R61, 0x1 ;  /* 0x0000003dae0e7211 */ /* 0x000fe200078e08ff */
[----:B------:R-:W2:Y:S01]  /*25c0*/  LDG.E.U16 R115, desc[UR60][R8.64] ;  /* 0x0000003c08737981 */ /* 0x000ea2000c1e1500 */
[----:B------:R-:W-:-:S02]  /*25d0*/  LEA.HI.X.SX32 R7, R3, R72, 0x1, P0 ;  /* 0x0000004803077211 */ /* 0x000fc400000f0eff */
[-C--:B------:R-:W-:Y:S01]  /*25e0*/  LEA R116, P0, R49, R2.reuse, 0x1 ;  /* 0x0000000231747211 */ /* 0x080fe200078008ff */
[C---:B------:R-:W-:Y:S01]  /*25f0*/  IMAD R3, R174.reuse, 0x2, R14 ;  /* 0x00000002ae037824 */ /* 0x040fe200078e020e */
[----:B-1----:R-:W-:Y:S01]  /*2600*/  LEA R4, P1, R53, R2, 0x1 ;  /* 0x0000000235047211 */ /* 0x002fe200078208ff */
[----:B------:R0:W2:Y:S01]  /*2610*/  LDG.E.U16 R70, desc[UR60][R6.64] ;  /* 0x0000003c06467981 */ /* 0x0000a2000c1e1500 */
[-C--:B------:R-:W-:Y:S01]  /*2620*/  LEA.HI.X.SX32 R117, R49, R72.reuse, 0x1, P0 ;  /* 0x0000004831757211 */ /* 0x080fe200000f0eff */
[----:B------:R-:W-:Y:S01]  /*2630*/  IMAD R49, R174, 0x2, R3 ;  /* 0x00000002ae317824 */ /* 0x000fe200078e0203 */
[----:B------:R-:W-:-:S03]  /*2640*/  LEA.HI.X.SX32 R5, R53, R72, 0x1, P1 ;  /* 0x0000004835057211 */ /* 0x000fc600008f0eff */
[C---:B------:R-:W-:Y:S01]  /*2650*/  IMAD R53, R174.reuse, 0x2, R49 ;  /* 0x00000002ae357824 */ /* 0x040fe200078e0231 */
[----:B------:R-:W2:Y:S01]  /*2660*/  LDG.E.U16 R116, desc[UR60][R116.64] ;  /* 0x0000003c74747981 */ /* 0x000ea2000c1e1500 */
[C---:B0-----:R-:W-:Y:S02]  /*2670*/  LEA R6, P0, R11.reuse, R2, 0x1 ;  /* 0x000000020b067211 */ /* 0x041fe400078008ff */
[C---:B------:R-:W-:Y:S01]  /*2680*/  IMAD R15, R174.reuse, 0x2, R53 ;  /* 0x00000002ae0f7824 */ /* 0x040fe200078e0235 */
[----:B------:R0:W2:Y:S01]  /*2690*/  LDG.E.U16 R58, desc[UR60][R4.64] ;  /* 0x0000003c043a7981 */ /* 0x0000a2000c1e1500 */
[----:B------:R-:W-:Y:S02]  /*26a0*/  LEA.HI.X.SX32 R7, R11, R72, 0x1, P0 ;  /* 0x000000480b077211 */ /* 0x000fe400000f0eff */
[C---:B------:R-:W-:Y:S01]  /*26b0*/  IMAD R11, R174.reuse, 0x2, R15 ;  /* 0x00000002ae0b7824 */ /* 0x040fe200078e020f */
[C---:B------:R-:W-:Y:S02]  /*26c0*/  LEA R8, P0, R51.reuse, R2, 0x1 ;  /* 0x0000000233087211 */ /* 0x040fe400078008ff */
[----:B------:R1:W2:Y:S02]  /*26d0*/  LDG.E.U16 R69, desc[UR60][R6.64] ;  /* 0x0000003c06457981 */ /* 0x0002a4000c1e1500 */
[----:B------:R-:W-:Y:S01]  /*26e0*/  LEA.HI.X.SX32 R9, R51, R72, 0x1, P0 ;  /* 0x0000004833097211 */ /* 0x000fe200000f0eff */
[----:B------:R-:W-:Y:S01]  /*26f0*/  IMAD R51, R174, 0x2, R11 ;  /* 0x00000002ae337824 */ /* 0x000fe200078e020b */
[----:B0-----:R-:W-:-:S03]  /*2700*/  LEA R4, P1, R57, R2, 0x1 ;  /* 0x0000000239047211 */ /* 0x001fc600078208ff */
[----:B------:R-:W2:Y:S01]  /*2710*/  LDG.E.U16 R117, desc[UR60][R8.64] ;  /* 0x0000003c08757981 */ /* 0x000ea2000c1e1500 */
[----:B------:R-:W-:Y:S02]  /*2720*/  LEA.HI.X.SX32 R5, R57, R72, 0x1, P1 ;  /* 0x0000004839057211 */ /* 0x000fe400008f0eff */
[C---:B------:R-:W-:Y:S02]  /*2730*/  LEA R63, R174.reuse, R51, 0x1 ;  /* 0x00000033ae3f7211 */ /* 0x040fe400078e08ff */
[C---:B-1----:R-:W-:Y:S01]  /*2740*/  LEA R6, P0, R55.reuse, R2, 0x1 ;  /* 0x0000000237067211 */ /* 0x042fe200078008ff */
[----:B------:R0:W2:Y:S02]  /*2750*/  LDG.E.U16 R57, desc[UR60][R4.64] ;  /* 0x0000003c04397981 */ /* 0x0000a4000c1e1500 */
[----:B------:R-:W-:Y:S01]  /*2760*/  IMAD R16, R174, 0x2, R63 ;  /* 0x00000002ae107824 */ /* 0x000fe200078e023f */
[----:B------:R-:W-:Y:S02]  /*2770*/  LEA.HI.X.SX32 R7, R55, R72, 0x1, P0 ;  /* 0x0000004837077211 */ /* 0x000fe400000f0eff */
[----:B------:R-:W-:-:S03]  /*2780*/  LEA R118, P0, R3, R2, 0x1 ;  /* 0x0000000203767211 */ /* 0x000fc600078008ff */
[----:B------:R1:W2:Y:S01]  /*2790*/  LDG.E.U16 R68, desc[UR60][R6.64] ;  /* 0x0000003c06447981 */ /* 0x0002a2000c1e1500 */
[----:B0-----:R-:W-:-:S04]  /*27a0*/  LEA R4, P1, R61, R2, 0x1 ;  /* 0x000000023d047211 */ /* 0x001fc800078208ff */
[-C--:B------:R-:W-:Y:S01]  /*27b0*/  LEA.HI.X.SX32 R5, R61, R72.reuse, 0x1, P1 ;  /* 0x000000483d057211 */ /* 0x080fe200008f0eff */
[----:B------:R-:W-:Y:S01]  /*27c0*/  IMAD R61, R174, 0x2, R16 ;  /* 0x00000002ae3d7824 */ /* 0x000fe200078e0210 */
[----:B------:R-:W-:-:S03]  /*27d0*/  LEA.HI.X.SX32 R119, R3, R72, 0x1, P0 ;  /* 0x0000004803777211 */ /* 0x000fc600000f0eff */
[C---:B------:R-:W-:Y:S01]  /*27e0*/  IMAD R3, R174.reuse, 0x2, R61 ;  /* 0x00000002ae037824 */ /* 0x040fe200078e023d */
[C---:B-1----:R-:W-:Y:S01]  /*27f0*/  LEA R6, P0, R49.reuse, R2, 0x1 ;  /* 0x0000000231067211 */ /* 0x042fe200078008ff */
[----:B------:R0:W2:Y:S02]  /*2800*/  LDG.E.U16 R56, desc[UR60][R4.64] ;  /* 0x0000003c04387981 */ /* 0x0000a4000c1e1500 */
[C---:B------:R-:W-:Y:S01]  /*2810*/  IMAD R65, R174.reuse, 0x2, R3 ;  /* 0x00000002ae417824 */ /* 0x040fe200078e0203 */
[----:B------:R-:W-:Y:S01]  /*2820*/  LEA.HI.X.SX32 R7, R49, R72, 0x1, P0 ;  /* 0x0000004831077211 */ /* 0x000fe200000f0eff */
[----:B------:R-:W2:Y:S02]  /*2830*/  LDG.E.U16 R118, desc[UR60][R118.64] ;  /* 0x0000003c76767981 */ /* 0x000ea4000c1e1500 */
[C---:B------:R-:W-:Y:S01]  /*2840*/  IMAD R10, R174.reuse, 0x2, R65 ;  /* 0x00000002ae0a7824 */ /* 0x040fe200078e0241 */
[----:B------:R-:W-:Y:S01]  /*2850*/  LEA R8, P0, R11, R2, 0x1 ;  /* 0x000000020b087211 */ /* 0x000fe200078008ff */
[----:B------:R1:W2:Y:S02]  /*2860*/  LDG.E.U16 R67, desc[UR60][R6.64] ;  /* 0x0000003c06437981 */ /* 0x0002a4000c1e1500 */
[----:B------:R-:W-:-:S05]  /*2870*/  IMAD R49, R174, 0x2, R10 ;  /* 0x00000002ae317824 */ /* 0x000fca00078e020a */
[C---:B------:R-:W-:Y:S02]  /*2880*/  LEA R123, R174.reuse, R49, 0x1 ;  /* 0x00000031ae7b7211 */ /* 0x040fe400078e08ff */
[----:B0-----:R-:W-:Y:S02]  /*2890*/  LEA R4, P1, R53, R2, 0x1 ;  /* 0x0000000235047211 */ /* 0x001fe400078208ff */
[----:B------:R-:W-:Y:S01]  /*28a0*/  LEA.HI.X.SX32 R9, R11, R72, 0x1, P0 ;  /* 0x000000480b097211 */ /* 0x000fe200000f0eff */
[C---:B------:R-:W-:Y:S01]  /*28b0*/  IMAD R125, R174.reuse, 0x2, R123 ;  /* 0x00000002ae7d7824 */ /* 0x040fe200078e027b */
[----:B-1----:R-:W-:Y:S02]  /*28c0*/  LEA R6, P0, R51, R2, 0x1 ;  /* 0x0000000233067211 */ /* 0x002fe400078008ff */
[-C--:B------:R-:W-:Y:S01]  /*28d0*/  LEA.HI.X.SX32 R5, R53, R72.reuse, 0x1, P1 ;  /* 0x0000004835057211 */ /* 0x080fe200008f0eff */
[C---:B------:R-:W-:Y:S01]  /*28e0*/  IMAD R11, R174.reuse, 0x2, R125 ;  /* 0x00000002ae0b7824 */ /* 0x040fe200078e027d */
[----:B------:R-:W-:Y:S01]  /*28f0*/  LEA.HI.X.SX32 R7, R51, R72, 0x1, P0 ;  /* 0x0000004833077211 */ /* 0x000fe200000f0eff */
[----:B------:R-:W2:Y:S01]  /*2900*/  LDG.E.U16 R119, desc[UR60][R8.64] ;  /* 0x0000003c08777981 */ /* 0x000ea2000c1e1500 */
[----:B------:R-:W-:Y:S01]  /*2910*/  LEA R120, P0, R61, R2, 0x1 ;  /* 0x000000023d787211 */ /* 0x000fe200078008ff */
[----:B------:R-:W-:-:S02]  /*2920*/  IMAD R51, R174, 0x2, R11 ;  /* 0x00000002ae337824 */ /* 0x000fc400078e020b */
[----:B------:R0:W2:Y:S01]  /*2930*/  LDG.E.U16 R55, desc[UR60][R4.64] ;  /* 0x0000003c04377981 */ /* 0x0000a2000c1e1500 */
[----:B------:R-:W-:Y:S01]  /*2940*/  LEA.HI.X.SX32 R121, R61, R72, 0x1, P0 ;  /* 0x000000483d797211 */ /* 0x000fe200000f0eff */
[----:B------:R-:W-:Y:S02]  /*2950*/  IMAD R61, R174, 0x2, R51 ;  /* 0x00000002ae3d7824 */ /* 0x000fe400078e0233 */
[----:B------:R1:W2:Y:S04]  /*2960*/  LDG.E.U16 R66, desc[UR60][R6.64] ;  /* 0x0000003c06427981 */ /* 0x0002a8000c1e1500 */
[----:B------:R-:W2:Y:S01]  /*2970*/  LDG.E.U16 R120, desc[UR60][R120.64] ;  /* 0x0000003c78787981 */ /* 0x000ea2000c1e1500 */
[----:B0-----:R-:W-:-:S04]  /*2980*/  LEA R4, P1, R63, R2, 0x1 ;  /* 0x000000023f047211 */ /* 0x001fc800078208ff */
[----:B------:R-:W-:Y:S01]  /*2990*/  LEA.HI.X.SX32 R5, R63, R72, 0x1, P1 ;  /* 0x000000483f057211 */ /* 0x000fe200008f0eff */
[----:B------:R-:W-:Y:S01]  /*29a0*/  IMAD R63, R174, 0x2, R61 ;  /* 0x00000002ae3f7824 */ /* 0x000fe200078e023d */
[----:B-1----:R-:W-:-:S03]  /*29b0*/  LEA R6, P0, R3, R2, 0x1 ;  /* 0x0000000203067211 */ /* 0x002fc600078008ff */
[C---:B------:R-:W-:Y:S01]  /*29c0*/  IMAD R12, R174.reuse, 0x2, R63 ;  /* 0x00000002ae0c7824 */ /* 0x040fe200078e023f */
[----:B------:R-:W-:Y:S01]  /*29d0*/  LEA.HI.X.SX32 R7, R3, R72, 0x1, P0 ;  /* 0x0000004803077211 */ /* 0x000fe200000f0eff */
[----:B------:R0:W2:Y:S03]  /*29e0*/  LDG.E.U16 R54, desc[UR60][R4.64] ;  /* 0x0000003c04367981 */ /* 0x0000a6000c1e1500 */
[----:B------:R-:W-:Y:S02]  /*29f0*/  LEA R3, R174, R12, 0x1 ;  /* 0x0000000cae037211 */ /* 0x000fe400078e08ff */
[----:B0-----:R-:W-:-:S03]  /*2a00*/  LEA R4, P1, R65, R2, 0x1 ;  /* 0x0000000241047211 */ /* 0x001fc600078208ff */
[----:B------:R-:W-:Y:S01]  /*2a10*/  IMAD R127, R174, 0x2, R3 ;  /* 0x00000002ae7f7824 */ /* 0x000fe200078e0203 */
[----:B------:R-:W-:-:S03]  /*2a20*/  LEA.HI.X.SX32 R5, R65, R72, 0x1, P1 ;  /* 0x0000004841057211 */ /* 0x000fc600008f0eff */
[C---:B------:R-:W-:Y:S01]  /*2a30*/  IMAD R129, R174.reuse, 0x2, R127 ;  /* 0x00000002ae817824 */ /* 0x040fe200078e027f */
[C---:B------:R-:W-:Y:S01]  /*2a40*/  LEA R48, P0, R49.reuse, R2, 0x1 ;  /* 0x0000000231307211 */ /* 0x040fe200078008ff */
[----:B------:R0:W2:Y:S04]  /*2a50*/  LDG.E.U16 R65, desc[UR60][R6.64] ;  /* 0x0000003c06417981 */ /* 0x0000a8000c1e1500 */
[----:B------:R1:W2:Y:S01]  /*2a60*/  LDG.E.U16 R53, desc[UR60][R4.64] ;  /* 0x0000003c04357981 */ /* 0x0002a2000c1e1500 */
[----:B------:R-:W-:Y:S01]  /*2a70*/  LEA.HI.X.SX32 R49, R49, R72, 0x1, P0 ;  /* 0x0000004831317211 */ /* 0x000fe200000f0eff */
[----:B0-----:R-:W-:Y:S01]  /*2a80*/  IMAD R7, R174, 0x2, R129 ;  /* 0x00000002ae077824 */ /* 0x001fe200078e0281 */
[----:B-1----:R-:W-:-:S03]  /*2a90*/  LEA R4, P1, R125, R2, 0x1 ;  /* 0x000000027d047211 */ /* 0x002fc600078208ff */
[----:B------:R0:W2:Y:S01]  /*2aa0*/  LDG.E.U16 R121, desc[UR60][R48.64] ;  /* 0x0000003c30797981 */ /* 0x0000a2000c1e1500 */
[----:B------:R-:W-:Y:S02]  /*2ab0*/  LEA R8, P0, R123, R2, 0x1 ;  /* 0x000000027b087211 */ /* 0x000fe400078008ff */
[-C--:B------:R-:W-:Y:S01]  /*2ac0*/  LEA.HI.X.SX32 R5, R125, R72.reuse, 0x1, P1 ;  /* 0x000000487d057211 */ /* 0x080fe200008f0eff */
[C---:B------:R-:W-:Y:S01]  /*2ad0*/  IMAD R125, R174.reuse, 0x2, R7 ;  /* 0x00000002ae7d7824 */ /* 0x040fe200078e0207 */
[----:B------:R-:W-:Y:S02]  /*2ae0*/  LEA.HI.X.SX32 R9, R123, R72, 0x1, P0 ;  /* 0x000000487b097211 */ /* 0x000fe400000f0eff */
[C---:B------:R-:W-:Y:S01]  /*2af0*/  LEA R122, P0, R51.reuse, R2, 0x1 ;  /* 0x00000002337a7211 */ /* 0x040fe200078008ff */
[C---:B------:R-:W-:Y:S01]  /*2b00*/  IMAD R133, R174.reuse, 0x2, R125 ;  /* 0x00000002ae857824 */ /* 0x040fe200078e027d */
[----:B------:R1:W2:Y:S02]  /*2b10*/  LDG.E.U16 R52, desc[UR60][R4.64] ;  /* 0x0000003c04347981 */ /* 0x0002a4000c1e1500 */
[----:B------:R-:W-:Y:S01]  /*2b20*/  LEA.HI.X.SX32 R123, R51, R72, 0x1, P0 ;  /* 0x00000048337b7211 */ /* 0x000fe200000f0eff */
[----:B------:R-:W-:Y:S01]  /*2b30*/  IMAD R135, R174, 0x2, R133 ;  /* 0x00000002ae877824 */ /* 0x000fe200078e0285 */
[C---:B0-----:R-:W-:Y:S01]  /*2b40*/  LEA R48, P0, R61.reuse, R2, 0x1 ;  /* 0x000000023d307211 */ /* 0x041fe200078008ff */
[----:B------:R0:W2:Y:S03]  /*2b50*/  LDG.E.U16 R64, desc[UR60][R8.64] ;  /* 0x0000003c08407981 */ /* 0x0000a6000c1e1500 */
[----:B------:R-:W-:Y:S01]  /*2b60*/  LEA.HI.X.SX32 R49, R61, R72, 0x1, P0 ;  /* 0x000000483d317211 */ /* 0x000fe200000f0eff */
[----:B------:R-:W2:Y:S01]  /*2b70*/  LDG.E.U16 R122, desc[UR60][R122.64] ;  /* 0x0000003c7a7a7981 */ /* 0x000ea2000c1e1500 */
[----:B-1----:R-:W-:-:S02]  /*2b80*/  LEA R4, P1, R63, R2, 0x1 ;  /* 0x000000023f047211 */ /* 0x002fc400078208ff */
[----:B------:R-:W-:Y:S02]  /*2b90*/  LEA R60, P0, R3, R2, 0x1 ;  /* 0x00000002033c7211 */ /* 0x000fe400078008ff */
[C---:B0-----:R-:W-:Y:S02]  /*2ba0*/  LEA R8, R174.reuse, R135, 0x1 ;  /* 0x00000087ae087211 */ /* 0x041fe400078e08ff */
[-C--:B------:R-:W-:Y:S02]  /*2bb0*/  LEA.HI.X.SX32 R5, R63, R72.reuse, 0x1, P1 ;  /* 0x000000483f057211 */ /* 0x080fe400008f0eff */
[----:B------:R0:W2:Y:S01]  /*2bc0*/  LDG.E.U16 R63, desc[UR60][R48.64] ;  /* 0x0000003c303f7981 */ /* 0x0000a2000c1e1500 */
[C---:B------:R-:W-:Y:S01]  /*2bd0*/  IMAD R137, R174.reuse, 0x2, R8 ;  /* 0x00000002ae897824 */ /* 0x040fe200078e0208 */
[----:B------:R-:W-:Y:S02]  /*2be0*/  LEA.HI.X.SX32 R61, R3, R72, 0x1, P0 ;  /* 0x00000048033d7211 */ /* 0x000fe400000f0eff */
[----:B------:R1:W2:Y:S01]  /*2bf0*/  LDG.E.U16 R51, desc[UR60][R4.64] ;  /* 0x0000003c04337981 */ /* 0x0002a2000c1e1500 */
[----:B------:R-:W-:-:S03]  /*2c00*/  IMAD R3, R174, 0x2, R137 ;  /* 0x00000002ae037824 */ /* 0x000fc600078e0289 */
[----:B------:R5:W2:Y:S01]  /*2c10*/  LDG.E.U16 R123, desc[UR60][R60.64] ;  /* 0x0000003c3c7b7981 */ /* 0x000aa2000c1e1500 */
[----:B0-----:R-:W-:Y:S01]  /*2c20*/  LEA R48, P0, R127, R2, 0x1 ;  /* 0x000000027f307211 */ /* 0x001fe200078008ff */
[----:B------:R-:W-:-:S03]  /*2c30*/  IMAD R139, R174, 0x2, R3 ;  /* 0x00000002ae8b7824 */ /* 0x000fc600078e0203 */
[----:B------:R-:W-:Y:S02]  /*2c40*/  LEA.HI.X.SX32 R49, R127, R72, 0x1, P0 ;  /* 0x000000487f317211 */ /* 0x000fe400000f0eff */
[-C--:B------:R-:W-:Y:S01]  /*2c50*/  LEA R130, P0, R125, R2.reuse, 0x1 ;  /* 0x000000027d827211 */ /* 0x080fe200078008ff */
[C---:B------:R-:W-:Y:S01]  /*2c60*/  IMAD R9, R174.reuse, 0x2, R139 ;  /* 0x00000002ae097824 */ /* 0x040fe200078e028b */
[----:B-1----:R-:W-:Y:S01]  /*2c70*/  LEA R4, P1, R129, R2, 0x1 ;  /* 0x0000000281047211 */ /* 0x002fe200078208ff */
[----:B------:R-:W2:Y:S01]  /*2c80*/  LDG.E.U16 R62, desc[UR60][R48.64] ;  /* 0x0000003c303e7981 */ /* 0x000ea2000c1e1500 */
[----:B------:R-:W-:Y:S02]  /*2c90*/  LEA.HI.X.SX32 R131, R125, R72, 0x1, P0 ;  /* 0x000000487d837211 */ /* 0x000fe400000f0eff */
[----:B-----5:R-:W-:Y:S01]  /*2ca0*/  LEA R60, P0, R133, R2, 0x1 ;  /* 0x00000002853c7211 */ /* 0x020fe200078008ff */
[----:B------:R-:W-:Y:S01]  /*2cb0*/  IMAD R141, R174, 0x2, R9 ;  /* 0x00000002ae8d7824 */ /* 0x000fe200078e0209 */
[-C--:B------:R-:W-:Y:S01]  /*2cc0*/  LEA.HI.X.SX32 R5, R129, R72.reuse, 0x1, P1 ;  /* 0x0000004881057211 */ /* 0x080fe200008f0eff */
[----:B------:R-:W5:Y:S01]  /*2cd0*/  LDG.E.U16 R130, desc[UR60][R130.64] ;  /* 0x0000003c82827981 */ /* 0x000f62000c1e1500 */
[----:B------:R-:W-:-:S02]  /*2ce0*/  LEA.HI.X.SX32 R61, R133, R72, 0x1, P0 ;  /* 0x00000048853d7211 */ /* 0x000fc400000f0eff */
[C---:B------:R-:W-:Y:S01]  /*2cf0*/  LEA R128, P0, R137.reuse, R2, 0x1 ;  /* 0x0000000289807211 */ /* 0x040fe200078008ff */
[C---:B------:R-:W-:Y:S01]  /*2d00*/  IMAD R143, R174.reuse, 0x2, R141 ;  /* 0x00000002ae8f7824 */ /* 0x040fe200078e028d */
[----:B------:R0:W5:Y:S02]  /*2d10*/  LDG.E.U16 R50, desc[UR60][R4.64] ;  /* 0x0000003c04327981 */ /* 0x000164000c1e1500 */
[----:B------:R-:W-:Y:S02]  /*2d20*/  LEA.HI.X.SX32 R129, R137, R72, 0x1, P0 ;  /* 0x0000004889817211 */ /* 0x000fe400000f0eff */
[C---:B------:R-:W-:Y:S01]  /*2d30*/  LEA R145, R174.reuse, R143, 0x1 ;  /* 0x0000008fae917211 */ /* 0x040fe200078e08ff */
[----:B------:R-:W5:Y:S04]  /*2d40*/  LDG.E.U16 R61, desc[UR60][R60.64] ;  /* 0x0000003c3c3d7981 */ /* 0x000f68000c1e1500 */
[----:B------:R1:W3:Y:S01]  /*2d50*/  LDG.E.U16 R74, desc[UR60][R128.64] ;  /* 0x0000003c804a7981 */ /* 0x0002e2000c1e1500 */
[----:B0-----:R-:W-:Y:S01]  /*2d60*/  IMAD R4, R174, 0x2, R145 ;  /* 0x00000002ae047824 */ /* 0x001fe200078e0291 */
[----:B------:R-:W-:-:S03]  /*2d70*/  LEA R48, P1, R135, R2, 0x1 ;  /* 0x0000000287307211 */ /* 0x000fc600078208ff */
[----:B------:R-:W-:Y:S01]  /*2d80*/  IMAD R133, R174, 0x2, R4 ;  /* 0x00000002ae857824 */ /* 0x000fe200078e0204 */
[----:B------:R-:W-:-:S03]  /*2d90*/  LEA.HI.X.SX32 R49, R135, R72, 0x1, P1 ;  /* 0x0000004887317211 */ /* 0x000fc600008f0eff */
[C---:B------:R-:W-:Y:S01]  /*2da0*/  IMAD R135, R174.reuse, 0x2, R133 ;  /* 0x00000002ae877824 */ /* 0x040fe200078e0285 */
[-C--:B------:R-:W-:Y:S02]  /*2db0*/  LEA R126, P0, R3, R2.reuse, 0x1 ;  /* 0x00000002037e7211 */ /* 0x080fe400078008ff */
[----:B------:R-:W-:Y:S01]  /*2dc0*/  LEA R124, P1, R139, R2, 0x1 ;  /* 0x000000028b7c7211 */ /* 0x000fe200078208ff */
[C---:B------:R-:W-:Y:S01]  /*2dd0*/  IMAD R137, R174.reuse, 0x2, R135 ;  /* 0x00000002ae897824 */ /* 0x040fe200078e0287 */
[----:B------:R-:W5:Y:S03]  /*2de0*/  LDG.E.U16 R49, desc[UR60][R48.64] ;  /* 0x0000003c30317981 */ /* 0x000f66000c1e1500 */
[----:B------:R-:W-:-:S04]  /*2df0*/  IMAD R5, R174, 0x2, R137 ;  /* 0x00000002ae057824 */ /* 0x000fc800078e0289 */
[C---:B------:R-:W-:Y:S01]  /*2e00*/  IMAD R147, R174.reuse, 0x2, R5 ;  /* 0x00000002ae937824 */ /* 0x040fe200078e0205 */
[-C--:B------:R-:W-:Y:S02]  /*2e10*/  LEA.HI.X.SX32 R127, R3, R72.reuse, 0x1, P0 ;  /* 0x00000048037f7211 */ /* 0x080fe400000f0eff */
[----:B------:R-:W-:Y:S02]  /*2e20*/  LEA.HI.X.SX32 R125, R139, R72, 0x1, P1 ;  /* 0x000000488b7d7211 */ /* 0x000fe400008f0eff */
[C---:B-1----:R-:W-:Y:S01]  /*2e30*/  LEA R128, P0, R141.reuse, R2, 0x1 ;  /* 0x000000028d807211 */ /* 0x042fe200078008ff */
[----:B------:R-:W5:Y:S01]  /*2e40*/  LDG.E.U16 R60, desc[UR60][R126.64] ;  /* 0x0000003c7e3c7981 */ /* 0x000f62000c1e1500 */
[C---:B------:R-:W-:Y:S02]  /*2e50*/  LEA R139, R174.reuse, R147, 0x1 ;  /* 0x00000093ae8b7211 */ /* 0x040fe400078e08ff */
[----:B------:R-:W-:Y:S01]  /*2e60*/  LEA.HI.X.SX32 R129, R141, R72, 0x1, P0 ;  /* 0x000000488d817211 */ /* 0x000fe200000f0eff */
[----:B------:R0:W5:Y:S02]  /*2e70*/  LDG.E.U16 R48, desc[UR60][R124.64] ;  /* 0x0000003c7c307981 */ /* 0x000164000c1e1500 */
[----:B------:R-:W-:-:S02]  /*2e80*/  IMAD R141, R174, 0x2, R139 ;  /* 0x00000002ae8d7824 */ /* 0x000fc400078e028b */
[----:B------:R1:W5:Y:S02]  /*2e90*/  LDG.E.U16 R131, desc[UR60][R128.64] ;  /* 0x0000003c80837981 */ /* 0x000364000c1e1500 */
[----:B------:R-:W-:-:S04]  /*2ea0*/  IMAD R6, R174, 0x2, R141 ;  /* 0x00000002ae067824 */ /* 0x000fc800078e028d */
[----:B------:R-:W-:Y:S01]  /*2eb0*/  IMAD R151, R174, 0x2, R6 ;  /* 0x00000002ae977824 */ /* 0x000fe200078e0206 */
[----:B0-----:R-:W-:-:S03]  /*2ec0*/  LEA R124, P0, R143, R2, 0x1 ;  /* 0x000000028f7c7211 */ /* 0x001fc600078008ff */
[C---:B------:R-:W-:Y:S01]  /*2ed0*/  IMAD R3, R174.reuse, 0x2, R151 ;  /* 0x00000002ae037824 */ /* 0x040fe200078e0297 */
[----:B------:R-:W-:Y:S02]  /*2ee0*/  LEA.HI.X.SX32 R125, R143, R72, 0x1, P0 ;  /* 0x000000488f7d7211 */ /* 0x000fe400000f0eff */
[-C--:B-1----:R-:W-:Y:S01]  /*2ef0*/  LEA R128, P0, R133, R2.reuse, 0x1 ;  /* 0x0000000285807211 */ /* 0x082fe200078008ff */
[C---:B------:R-:W-:Y:S01]  /*2f00*/  IMAD R143, R174.reuse, 0x2, R3 ;  /* 0x00000002ae8f7824 */ /* 0x040fe200078e0203 */
[----:B------:R-:W-:Y:S01]  /*2f10*/  LEA R126, P1, R145, R2, 0x1 ;  /* 0x00000002917e7211 */ /* 0x000fe200078208ff */
[----:B------:R0:W5:Y:S01]  /*2f20*/  LDG.E.U16 R132, desc[UR60][R124.64] ;  /* 0x0000003c7c847981 */ /* 0x000162000c1e1500 */
[-C--:B------:R-:W-:Y:S01]  /*2f30*/  LEA.HI.X.SX32 R129, R133, R72.reuse, 0x1, P0 ;  /* 0x0000004885817211 */ /* 0x080fe200000f0eff */
[----:B------:R-:W-:Y:S01]  /*2f40*/  IMAD R133, R174, 0x2, R143 ;  /* 0x00000002ae857824 */ /* 0x000fe200078e028f */
[----:B------:R-:W-:-:S03]  /*2f50*/  LEA.HI.X.SX32 R127, R145, R72, 0x1, P1 ;  /* 0x00000048917f7211 */ /* 0x000fc600008f0eff */
[----:B------:R1:W5:Y:S01]  /*2f60*/  LDG.E.U16 R176, desc[UR60][R128.64] ;  /* 0x0000003c80b07981 */ /* 0x000362000c1e1500 */
[C---:B------:R-:W-:Y:S02]  /*2f70*/  LEA R145, R174.reuse, R133, 0x1 ;  /* 0x00000085ae917211 */ /* 0x040fe400078e08ff */
[C---:B0-----:R-:W-:Y:S01]  /*2f80*/  LEA R124, P0, R135.reuse, R2, 0x1 ;  /* 0x00000002877c7211 */ /* 0x041fe200078008ff */
[----:B------:R0:W5:Y:S02]  /*2f90*/  LDG.E.U16 R134, desc[UR60][R126.64] ;  /* 0x0000003c7e867981 */ /* 0x000164000c1e1500 */
[----:B------:R-:W-:Y:S01]  /*2fa0*/  IMAD R144, R174, 0x2, R145 ;  /* 0x00000002ae907824 */ /* 0x000fe200078e0291 */
[----:B------:R-:W-:Y:S02]  /*2fb0*/  LEA.HI.X.SX32 R125, R135, R72, 0x1, P0 ;  /* 0x00000048877d7211 */ /* 0x000fe400000f0eff */
[----:B-1----:R-:W-:-:S03]  /*2fc0*/  LEA R128, P0, R147, R2, 0x1 ;  /* 0x0000000293807211 */ /* 0x002fc600078008ff */
[----:B------:R1:W5:Y:S01]  /*2fd0*/  LDG.E.U16 R135, desc[UR60][R124.64] ;  /* 0x0000003c7c877981 */ /* 0x000362000c1e1500 */
[----:B------:R-:W-:Y:S01]  /*2fe0*/  LEA.HI.X.SX32 R129, R147, R72, 0x1, P0 ;  /* 0x0000004893817211 */ /* 0x000fe200000f0eff */
[----:B------:R-:W-:Y:S01]  /*2ff0*/  IMAD R147, R174, 0x2, R144 ;  /* 0x00000002ae937824 */ /* 0x000fe200078e0290 */
[----:B0-----:R-:W-:-:S03]  /*3000*/  LEA R126, P1, R137, R2, 0x1 ;  /* 0x00000002897e7211 */ /* 0x001fc600078208ff */
[C---:B------:R-:W-:Y:S01]  /*3010*/  IMAD R136, R174.reuse, 0x2, R147 ;  /* 0x00000002ae887824 */ /* 0x040fe200078e0293 */
[----:B------:R-:W-:Y:S01]  /*3020*/  LEA.HI.X.SX32 R127, R137, R72, 0x1, P1 ;  /* 0x00000048897f7211 */ /* 0x000fe200008f0eff */
[----:B------:R0:W5:Y:S01]  /*3030*/  LDG.E.U16 R138, desc[UR60][R128.64] ;  /* 0x0000003c808a7981 */ /* 0x000162000c1e1500 */
[C---:B-1----:R-:W-:Y:S01]  /*3040*/  LEA R124, P0, R139.reuse, R2, 0x1 ;  /* 0x000000028b7c7211 */ /* 0x042fe200078008ff */
[C---:B------:R-:W-:Y:S02]  /*3050*/  IMAD R149, R174.reuse, 0x2, R136 ;  /* 0x00000002ae957824 */ /* 0x040fe400078e0288 */
[----:B------:R1:W5:Y:S01]  /*3060*/  LDG.E.U16 R137, desc[UR60][R126.64] ;  /* 0x0000003c7e897981 */ /* 0x000362000c1e1500 */
[----:B------:R-:W-:Y:S01]  /*3070*/  LEA.HI.X.SX32 R125, R139, R72, 0x1, P0 ;  /* 0x000000488b7d7211 */ /* 0x000fe200000f0eff */
[----:B------:R-:W-:Y:S01]  /*3080*/  IMAD R148, R174, 0x2, R149 ;  /* 0x00000002ae947824 */ /* 0x000fe200078e0295 */
[----:B0-----:R-:W-:-:S03]  /*3090*/  LEA R128, P0, R151, R2, 0x1 ;  /* 0x0000000297807211 */ /* 0x001fc600078008ff */
[----:B------:R0:W5:Y:S01]  /*30a0*/  LDG.E.U16 R139, desc[UR60][R124.64] ;  /* 0x0000003c7c8b7981 */ /* 0x000162000c1e1500 */
[----:B-1----:R-:W-:Y:S02]  /*30b0*/  LEA R126, P1, R141, R2, 0x1 ;  /* 0x000000028d7e7211 */ /* 0x002fe400078208ff */
[-C--:B------:R-:W-:Y:S01]  /*30c0*/  LEA.HI.X.SX32 R129, R151, R72.reuse, 0x1, P0 ;  /* 0x0000004897817211 */ /* 0x080fe200000f0eff */
[C---:B------:R-:W-:Y:S01]  /*30d0*/  IMAD R151, R174.reuse, 0x2, R148 ;  /* 0x00000002ae977824 */ /* 0x040fe200078e0294 */
[----:B------:R-:W-:Y:S02]  /*30e0*/  LEA.HI.X.SX32 R127, R141, R72, 0x1, P1 ;  /* 0x000000488d7f7211 */ /* 0x000fe400008f0eff */
[----:B0-----:R-:W-:Y:S01]  /*30f0*/  LEA R124, P0, R3, R2, 0x1 ;  /* 0x00000002037c7211 */ /* 0x001fe200078008ff */
[----:B------:R0:W5:Y:S01]  /*3100*/  LDG.E.U16 R142, desc[UR60][R128.64] ;  /* 0x0000003c808e7981 */ /* 0x000162000c1e1500 */
[----:B------:R-:W-:-:S03]  /*3110*/  LEA R140, R174, R151, 0x1 ;  /* 0x00000097ae8c7211 */ /* 0x000fc600078e08ff */
[----:B------:R1:W5:Y:S01]  /*3120*/  LDG.E.U16 R141, desc[UR60][R126.64] ;  /* 0x0000003c7e8d7981 */ /* 0x000362000c1e1500 */
[----:B------:R-:W-:Y:S01]  /*3130*/  LEA.HI.X.SX32 R125, R3, R72, 0x1, P0 ;  /* 0x00000048037d7211 */ /* 0x000fe200000f0eff */
[C---:B------:R-:W-:Y:S01]  /*3140*/  IMAD R3, R174.reuse, 0x2, R140 ;  /* 0x00000002ae037824 */ /* 0x040fe200078e028c */
[-C--:B0-----:R-:W-:Y:S02]  /*3150*/  LEA R128, P0, R145, R2.reuse, 0x1 ;  /* 0x0000000291807211 */ /* 0x081fe400078008ff */
[----:B-1----:R-:W-:Y:S01]  /*3160*/  LEA R126, P1, R143, R2, 0x1 ;  /* 0x000000028f7e7211 */ /* 0x002fe200078208ff */
[----:B------:R-:W-:-:S03]  /*3170*/  IMAD R152, R174, 0x2, R3 ;  /* 0x00000002ae987824 */ /* 0x000fc600078e0203 */
[-C--:B------:R-:W-:Y:S02]  /*3180*/  LEA.HI.X.SX32 R127, R143, R72.reuse, 0x1, P1 ;  /* 0x000000488f7f7211 */ /* 0x080fe400008f0eff */
[----:B------:R-:W-:Y:S01]  /*3190*/  LEA.HI.X.SX32 R129, R145, R72, 0x1, P0 ;  /* 0x0000004891817211 */ /* 0x000fe200000f0eff */
[----:B------:R-:W-:Y:S01]  /*31a0*/  IMAD R163, R174, 0x2, R152 ;  /* 0x00000002aea37824 */ /* 0x000fe200078e0298 */
[----:B------:R-:W5:Y:S04]  /*31b0*/  LDG.E.U16 R143, desc[UR60][R124.64] ;  /* 0x0000003c7c8f7981 */ /* 0x000f68000c1e1500 */
[----:B------:R0:W5:Y:S04]  /*31c0*/  LDG.E.U16 R145, desc[UR60][R126.64] ;  /* 0x0000003c7e917981 */ /* 0x000168000c1e1500 */
[----:B------:R1:W5:Y:S01]  /*31d0*/  LDG.E.U16 R146, desc[UR60][R128.64] ;  /* 0x0000003c80927981 */ /* 0x000362000c1e1500 */
[----:B0-----:R-:W-:-:S04]  /*31e0*/  LEA R126, P0, R144, R2, 0x1 ;  /* 0x00000002907e7211 */ /* 0x001fc800078008ff */
[----:B------:R-:W-:Y:S01]  /*31f0*/  LEA.HI.X.SX32 R127, R144, R72, 0x1, P0 ;  /* 0x00000048907f7211 */ /* 0x000fe200000f0eff */
[----:B------:R-:W-:Y:S01]  /*3200*/  IMAD R144, R174, 0x2, R163 ;  /* 0x00000002ae907824 */ /* 0x000fe200078e02a3 */
[----:B------:R-:W-:-:S03]  /*3210*/  LEA R124, P1, R147, R2, 0x1 ;  /* 0x00000002937c7211 */ /* 0x000fc600078208ff */
[----:B------:R-:W-:Y:S01]  /*3220*/  IMAD R155, R174, 0x2, R144 ;  /* 0x00000002ae9b7824 */ /* 0x000fe200078e0290 */
[----:B-1----:R-:W-:-:S03]  /*3230*/  LEA R128, P0, R149, R2, 0x1 ;  /* 0x0000000295807211 */ /* 0x002fc600078008ff */
[C---:B------:R-:W-:Y:S01]  /*3240*/  IMAD R164, R174.reuse, 0x2, R155 ;  /* 0x00000002aea47824 */ /* 0x040fe200078e029b */
[-C--:B------:R-:W-:Y:S02]  /*3250*/  LEA.HI.X.SX32 R125, R147, R72.reuse, 0x1, P1 ;  /* 0x00000048937d7211 */ /* 0x080fe400008f0eff */
[----:B------:R0:W5:Y:S01]  /*3260*/  LDG.E.U16 R147, desc[UR60][R126.64] ;  /* 0x0000003c7e937981 */ /* 0x000162000c1e1500 */
[----:B------:R-:W-:Y:S02]  /*3270*/  LEA.HI.X.SX32 R129, R149, R72, 0x1, P0 ;  /* 0x0000004895817211 */ /* 0x000fe400000f0eff */
[----:B------:R-:W-:Y:S01]  /*3280*/  LEA R165, R174, R164, 0x1 ;  /* 0x000000a4aea57211 */ /* 0x000fe200078e08ff */
[----:B------:R1:W5:Y:S04]  /*3290*/  LDG.E.U16 R149, desc[UR60][R124.64] ;  /* 0x0000003c7c957981 */ /* 0x000368000c1e1500 */
[----:B------:R4:W5:Y:S01]  /*32a0*/  LDG.E.U16 R150, desc[UR60][R128.64] ;  /* 0x0000003c80967981 */ /* 0x000962000c1e1500 */
[----:B0-----:R-:W-:-:S04]  /*32b0*/  LEA R126, P0, R148, R2, 0x1 ;  /* 0x00000002947e7211 */ /* 0x001fc800078008ff */
[----:B------:R-:W-:Y:S01]  /*32c0*/  LEA.HI.X.SX32 R127, R148, R72, 0x1, P0 ;  /* 0x00000048947f7211 */ /* 0x000fe200000f0eff */
[----:B------:R-:W-:Y:S01]  /*32d0*/  IMAD R148, R174, 0x2, R165 ;  /* 0x00000002ae947824 */ /* 0x000fe200078e02a5 */
[----:B-1----:R-:W-:-:S03]  /*32e0*/  LEA R124, P1, R151, R2, 0x1 ;  /* 0x00000002977c7211 */ /* 0x002fc600078208ff */
[C---:B------:R-:W-:Y:S01]  /*32f0*/  IMAD R156, R174.reuse, 0x2, R148 ;  /* 0x00000002ae9c7824 */ /* 0x040fe200078e0294 */
[----:B----4-:R-:W-:Y:S02]  /*3300*/  LEA R128, P0, R3, R2, 0x1 ;  /* 0x0000000203807211 */ /* 0x010fe400078008ff */
[-C--:B------:R-:W-:Y:S01]  /*3310*/  LEA.HI.X.SX32 R125, R151, R72.reuse, 0x1, P1 ;  /* 0x00000048977d7211 */ /* 0x080fe200008f0eff */
[C---:B------:R-:W-:Y:S01]  /*3320*/  IMAD R166, R174.reuse, 0x2, R156 ;  /* 0x00000002aea67824 */ /* 0x040fe200078e029c */
[----:B------:R0:W4:Y:S01]  /*3330*/  LDG.E.U16 R151, desc[UR60][R126.64] ;  /* 0x0000003c7e977981 */ /* 0x000122000c1e1500 */
[----:B------:R-:W-:Y:S02]  /*3340*/  LEA.HI.X.SX32 R129, R3, R72, 0x1, P0 ;  /* 0x0000004803817211 */ /* 0x000fe400000f0eff */
[----:B------:R-:W-:Y:S01]  /*3350*/  IMAD R3, R174, 0x2, R166 ;  /* 0x00000002ae037824 */ /* 0x000fe200078e02a6 */
[----:B------:R-:W4:Y:S04]  /*3360*/  LDG.E.U16 R153, desc[UR60][R124.64] ;  /* 0x0000003c7c997981 */ /* 0x000f28000c1e1500 */
[----:B------:R1:W4:Y:S01]  /*3370*/  LDG.E.U16 R154, desc[UR60][R128.64] ;  /* 0x0000003c809a7981 */ /* 0x000322000c1e1500 */
[----:B0-----:R-:W-:-:S04]  /*3380*/  LEA R126, P0, R152, R2, 0x1 ;  /* 0x00000002987e7211 */ /* 0x001fc800078008ff */
[----:B------:R-:W-:Y:S01]  /*3390*/  LEA.HI.X.SX32 R127, R152, R72, 0x1, P0 ;  /* 0x00000048987f7211 */ /* 0x000fe200000f0eff */
[----:B------:R-:W-:-:S04]  /*33a0*/  IMAD R152, R174, 0x2, R3 ;  /* 0x00000002ae987824 */ /* 0x000fc800078e0203 */
[----:B------:R-:W-:Y:S01]  /*33b0*/  IMAD R157, R174, 0x2, R152 ;  /* 0x00000002ae9d7824 */ /* 0x000fe200078e0298 */
[----:B-1----:R-:W-:-:S04]  /*33c0*/  LEA R128, P0, R156, R2, 0x1 ;  /* 0x000000029c807211 */ /* 0x002fc800078008ff */
[----:B------:R-:W-:Y:S02]  /*33d0*/  LEA R167, R174, R157, 0x1 ;  /* 0x0000009daea77211 */ /* 0x000fe400078e08ff */
[----:B------:R-:W-:-:S03]  /*33e0*/  LEA.HI.X.SX32 R129, R156, R72, 0x1, P0 ;  /* 0x000000489c817211 */ /* 0x000fc600000f0eff */
[C---:B------:R-:W-:Y:S01]  /*33f0*/  IMAD R171, R174.reuse, 0x2, R167 ;  /* 0x00000002aeab7824 */ /* 0x040fe200078e02a7 */
[C---:B------:R-:W-:Y:S01]  /*3400*/  LEA R124, P1, R155.reuse, R2, 0x1 ;  /* 0x000000029b7c7211 */ /* 0x040fe200078208ff */
[----:B------:R0:W4:Y:S03]  /*3410*/  LDG.E.U16 R128, desc[UR60][R128.64] ;  /* 0x0000003c80807981 */ /* 0x000126000c1e1500 */
[----:B------:R-:W-:Y:S02]  /*3420*/  LEA.HI.X.SX32 R125, R155, R72, 0x1, P1 ;  /* 0x000000489b7d7211 */ /* 0x000fe400008f0eff */
[----:B------:R1:W4:Y:S04]  /*3430*/  LDG.E.U16 R155, desc[UR60][R126.64] ;  /* 0x0000003c7e9b7981 */ /* 0x000328000c1e1500 */
[----:B------:R1:W4:Y:S01]  /*3440*/  LDG.E.U16 R156, desc[UR60][R124.64] ;  /* 0x0000003c7c9c7981 */ /* 0x000322000c1e1500 */
[----:B0-----:R-:W-:-:S04]  /*3450*/  IMAD R129, R174, 0x2, R171 ;  /* 0x00000002ae817824 */ /* 0x001fc800078e02ab */
[----:B------:R-:W-:Y:S01]  /*3460*/  IMAD R168, R174, 0x2, R129 ;  /* 0x00000002aea87824 */ /* 0x000fe200078e0281 */
[----:B-1----:R-:W-:-:S04]  /*3470*/  LEA R126, P0, R157, R2, 0x1 ;  /* 0x000000029d7e7211 */ /* 0x002fc800078008ff */
[----:B------:R-:W-:Y:S02]  /*3480*/  LEA.HI.X.SX32 R127, R157, R72, 0x1, P0 ;  /* 0x000000489d7f7211 */ /* 0x000fe400000f0eff */
[----:B------:R-:W-:-:S03]  /*3490*/  LEA R124, P0, R168, R2, 0x1 ;  /* 0x00000002a87c7211 */ /* 0x000fc600078008ff */
[----:B------:R-:W4:Y:S01]  /*34a0*/  LDG.E.U16 R157, desc[UR60][R126.64] ;  /* 0x0000003c7e9d7981 */ /* 0x000f22000c1e1500 */
[----:B------:R-:W-:Y:S01]  /*34b0*/  LEA.HI.X.SX32 R125, R168, R72, 0x1, P0 ;  /* 0x00000048a87d7211 */ /* 0x000fe200000f0eff */
[----:B------:R-:W-:-:S04]  /*34c0*/  IMAD R168, R174, 0x2, R168 ;  /* 0x00000002aea87824 */ /* 0x000fc800078e02a8 */
[C---:B------:R-:W-:Y:S01]  /*34d0*/  IMAD R173, R174.reuse, 0x2, R168 ;  /* 0x00000002aead7824 */ /* 0x040fe200078e02a8 */
[----:B------:R0:W4:Y:S03]  /*34e0*/  LDG.E.U16 R159, desc[UR60][R124.64] ;  /* 0x0000003c7c9f7981 */ /* 0x000126000c1e1500 */
[----:B------:R-:W-:-:S05]  /*34f0*/  IMAD R158, R174, 0x2, R173 ;  /* 0x00000002ae9e7824 */ /* 0x000fca00078e02ad */
[----:B------:R-:W-:-:S04]  /*3500*/  LEA R169, R174, R158, 0x1 ;  /* 0x0000009eaea97211 */ /* 0x000fc800078e08ff */
[----:B0-----:R-:W-:-:S04]  /*3510*/  LEA R124, P0, R169, R2, 0x1 ;  /* 0x00000002a97c7211 */ /* 0x001fc800078008ff */
[----:B------:R-:W-:Y:S01]  /*3520*/  LEA.HI.X.SX32 R125, R169, R72, 0x1, P0 ;  /* 0x00000048a97d7211 */ /* 0x000fe200000f0eff */
[----:B------:R-:W-:-:S04]  /*3530*/  IMAD R169, R174, 0x2, R169 ;  /* 0x00000002aea97824 */ /* 0x000fc800078e02a9 */
[C---:B------:R-:W-:Y:S01]  /*3540*/  IMAD R177, R174.reuse, 0x2, R169 ;  /* 0x00000002aeb17824 */ /* 0x040fe200078e02a9 */
[----:B------:R0:W4:Y:S03]  /*3550*/  LDG.E.U16 R161, desc[UR60][R124.64] ;  /* 0x0000003c7ca17981 */ /* 0x000126000c1e1500 */
[----:B------:R-:W-:-:S04]  /*3560*/  IMAD R160, R174, 0x2, R177 ;  /* 0x00000002aea07824 */ /* 0x000fc800078e02b1 */
[----:B------:R-:W-:-:S05]  /*3570*/  IMAD R170, R174, 0x2, R160 ;  /* 0x00000002aeaa7824 */ /* 0x000fca00078e02a0 */
[----:B0-----:R-:W-:-:S04]  /*3580*/  LEA R124, P0, R170, R2, 0x1 ;  /* 0x00000002aa7c7211 */ /* 0x001fc800078008ff */
[----:B------:R-:W-:-:S05]  /*3590*/  LEA.HI.X.SX32 R125, R170, R72, 0x1, P0 ;  /* 0x00000048aa7d7211 */ /* 0x000fca00000f0eff */
[----:B------:R0:W4:Y:S01]  /*35a0*/  LDG.E.U16 R162, desc[UR60][R124.64] ;  /* 0x0000003c7ca27981 */ /* 0x000122000c1e1500 */
[-C--:B------:R-:W-:Y:S02]  /*35b0*/  LEA R126, P1, R164, R2.reuse, 0x1 ;  /* 0x00000002a47e7211 */ /* 0x080fe400078208ff */
[----:B0-----:R-:W-:-:S04]  /*35c0*/  LEA R124, P0, R163, R2, 0x1 ;  /* 0x00000002a37c7211 */ /* 0x001fc800078008ff */
[-C--:B------:R-:W-:Y:S02]  /*35d0*/  LEA.HI.X.SX32 R125, R163, R72.reuse, 0x1, P0 ;  /* 0x00000048a37d7211 */ /* 0x080fe400000f0eff */
[----:B------:R-:W-:-:S03]  /*35e0*/  LEA.HI.X.SX32 R127, R164, R72, 0x1, P1 ;  /* 0x00000048a47f7211 */ /* 0x000fc600008f0eff */
[----:B------:R0:W4:Y:S04]  /*35f0*/  LDG.E.U16 R163, desc[UR60][R124.64] ;  /* 0x0000003c7ca37981 */ /* 0x000128000c1e1500 */
[----:B------:R1:W4:Y:S01]  /*3600*/  LDG.E.U16 R164, desc[UR60][R126.64] ;  /* 0x0000003c7ea47981 */ /* 0x000322000c1e1500 */
[----:B0-----:R-:W-:-:S04]  /*3610*/  LEA R124, P0, R165, R2, 0x1 ;  /* 0x00000002a57c7211 */ /* 0x001fc800078008ff */
[----:B------:R-:W-:Y:S02]  /*3620*/  LEA.HI.X.SX32 R125, R165, R72, 0x1, P0 ;  /* 0x00000048a57d7211 */ /* 0x000fe400000f0eff */
[----:B-1----:R-:W-:-:S03]  /*3630*/  LEA R126, P1, R166, R2, 0x1 ;  /* 0x00000002a67e7211 */ /* 0x002fc600078208ff */
[----:B------:R0:W4:Y:S01]  /*3640*/  LDG.E.U16 R165, desc[UR60][R124.64] ;  /* 0x0000003c7ca57981 */ /* 0x000122000c1e1500 */
[----:B------:R-:W-:-:S05]  /*3650*/  LEA.HI.X.SX32 R127, R166, R72, 0x1, P1 ;  /* 0x00000048a67f7211 */ /* 0x000fca00008f0eff */
[----:B------:R1:W4:Y:S01]  /*3660*/  LDG.E.U16 R166, desc[UR60][R126.64] ;  /* 0x0000003c7ea67981 */ /* 0x000322000c1e1500 */
[----:B0-----:R-:W-:-:S04]  /*3670*/  LEA R124, P0, R167, R2, 0x1 ;  /* 0x00000002a77c7211 */ /* 0x001fc800078008ff */
[----:B------:R-:W-:Y:S02]  /*3680*/  LEA.HI.X.SX32 R125, R167, R72, 0x1, P0 ;  /* 0x00000048a77d7211 */ /* 0x000fe400000f0eff */
[----:B-1----:R-:W-:-:S03]  /*3690*/  LEA R126, P1, R168, R2, 0x1 ;  /* 0x00000002a87e7211 */ /* 0x002fc600078208ff */
[----:B------:R0:W4:Y:S01]  /*36a0*/  LDG.E.U16 R167, desc[UR60][R124.64] ;  /* 0x0000003c7ca77981 */ /* 0x000122000c1e1500 */
[----:B------:R-:W-:Y:S01]  /*36b0*/  LEA.HI.X.SX32 R127, R168, R72, 0x1, P1 ;  /* 0x00000048a87f7211 */ /* 0x000fe200008f0eff */
[----:B------:R-:W1:Y:S01]  /*36c0*/  S2R R180, SR_CgaCtaId ;  /* 0x0000000000b47919 */ /* 0x000e620000008800 */
[----:B------:R-:W-:-:S03]  /*36d0*/  IMAD R178, R174, 0x2, R170 ;  /* 0x00000002aeb27824 */ /* 0x000fc600078e02aa */
[----:B------:R2:W4:Y:S01]  /*36e0*/  LDG.E.U16 R168, desc[UR60][R126.64] ;  /* 0x0000003c7ea87981 */ /* 0x000522000c1e1500 */
[----:B0-----:R-:W-:-:S04]  /*36f0*/  LEA R124, P0, R169, R2, 0x1 ;  /* 0x00000002a97c7211 */ /* 0x001fc800078008ff */
[----:B------:R-:W-:Y:S02]  /*3700*/  LEA.HI.X.SX32 R125, R169, R72, 0x1, P0 ;  /* 0x00000048a97d7211 */ /* 0x000fe400000f0eff */
[----:B--2---:R-:W-:-:S03]  /*3710*/  LEA R126, P1, R171, R2, 0x1 ;  /* 0x00000002ab7e7211 */ /* 0x004fc600078208ff */
[----:B------:R0:W2:Y:S01]  /*3720*/  LDG.E.U16 R169, desc[UR60][R124.64] ;  /* 0x0000003c7ca97981 */ /* 0x0000a2000c1e1500 */
[----:B------:R-:W-:-:S05]  /*3730*/  LEA.HI.X.SX32 R127, R171, R72, 0x1, P1 ;  /* 0x00000048ab7f7211 */ /* 0x000fca00008f0eff */
[----:B------:R3:W2:Y:S01]  /*3740*/  LDG.E.U16 R172, desc[UR60][R126.64] ;  /* 0x0000003c7eac7981 */ /* 0x0006a2000c1e1500 */
[----:B0-----:R-:W-:-:S04]  /*3750*/  LEA R124, P0, R178, R2, 0x1 ;  /* 0x00000002b27c7211 */ /* 0x001fc800078008ff */
[----:B------:R-:W-:Y:S02]  /*3760*/  LEA.HI.X.SX32 R125, R178, R72, 0x1, P0 ;  /* 0x00000048b27d7211 */ /* 0x000fe400000f0eff */
[----:B---3--:R-:W-:-:S03]  /*3770*/  LEA R126, P1, R177, R2, 0x1 ;  /* 0x00000002b17e7211 */ /* 0x008fc600078208ff */
[----:B------:R0:W3:Y:S01]  /*3780*/  LDG.E.U16 R170, desc[UR60][R124.64] ;  /* 0x0000003c7caa7981 */ /* 0x0000e2000c1e1500 */
[----:B------:R-:W-:-:S05]  /*3790*/  LEA.HI.X.SX32 R127, R177, R72, 0x1, P1 ;  /* 0x00000048b17f7211 */ /* 0x000fca00008f0eff */
[----:B------:R1:W3:Y:S01]  /*37a0*/  LDG.E.U16 R126, desc[UR60][R126.64] ;  /* 0x0000003c7e7e7981 */ /* 0x0002e2000c1e1500 */
[----:B0-----:R-:W-:-:S04]  /*37b0*/  LEA R124, P0, R3, R2, 0x1 ;  /* 0x00000002037c7211 */ /* 0x001fc800078008ff */
[----:B------:R-:W-:Y:S02]  /*37c0*/  LEA.HI.X.SX32 R125, R3, R72, 0x1, P0 ;  /* 0x00000048037d7211 */ /* 0x000fe400000f0eff */
[----:B------:R-:W-:Y:S02]  /*37d0*/  LOP3.LUT R3, R179, 0x3f, RZ, 0xc0, !PT ;  /* 0x0000003fb3037812 */ /* 0x000fe400078ec0ff */
[----:B-1----:R-:W-:Y:S01]  /*37e0*/  SHF.R.S32.HI R127, RZ, 0x6, R179 ;  /* 0x00000006ff7f7819 */ /* 0x002fe200000114b3 */
[----:B------:R0:W3:Y:S01]  /*37f0*/  LDG.E.U16 R171, desc[UR60][R124.64] ;  /* 0x0000003c7cab7981 */ /* 0x0000e2000c1e1500 */
[----:B------:R-:W-:Y:S02]  /*3800*/  SHF.L.U32 R179, R3, 0x1, RZ ;  /* 0x0000000103b37819 */ /* 0x000fe400000006ff */
[----:B------:R-:W-:Y:S02]  /*3810*/  SGXT R127, R127, 0x1 ;  /* 0x000000017f7f781a */ /* 0x000fe40000000200 */
[----:B------:R-:W-:-:S02]  /*3820*/  MOV R3, 0x400 ;  /* 0x0000040000037802 */ /* 0x000fc40000000f00 */
[C---:B0-----:R-:W-:Y:S01]  /*3830*/  LEA R124, P0, R173.reuse, R2, 0x1 ;  /* 0x00000002ad7c7211 */ /* 0x041fe200078008ff */
[----:B------:R-:W-:Y:S01]  /*3840*/  IMAD R178, R174, 0x2, R178 ;  /* 0x00000002aeb27824 */ /* 0x000fe200078e02b2 */
[----:B------:R-:W-:Y:S02]  /*3850*/  LEA R177, R180, R3, 0x18 ;  /* 0x00000003b4b17211 */ /* 0x000fe400078ec0ff */
[----:B------:R-:W-:Y:S02]  /*3860*/  LEA.HI.X.SX32 R125, R173, R72, 0x1, P0 ;  /* 0x00000048ad7d7211 */ /* 0x000fe400000f0eff */
[----:B------:R-:W-:-:S03]  /*3870*/  LOP3.LUT R127, R179, 0x90, R127, 0x78, !PT ;  /* 0x00000090b37f7812 */ /* 0x000fc600078e787f */
[----:B------:R0:W3:Y:S02]  /*3880*/  LDG.E.U16 R173, desc[UR60][R124.64] ;  /* 0x0000003c7cad7981 */ /* 0x0000e4000c1e1500 */
[----:B------:R-:W-:Y:S01]  /*3890*/  IMAD.IADD R3, R127, 0x1, R177 ;  /* 0x000000017f037824 */ /* 0x000fe200078e02b1 */
[----:B0-----:R-:W-:-:S04]  /*38a0*/  LEA R124, P0, R178, R2, 0x1 ;  /* 0x00000002b27c7211 */ /* 0x001fc800078008ff */
[----:B------:R0:W-:Y:S01]  /*38b0*/  STS.U16 [R3], R76 ;  /* 0x0000004c03007388 */ /* 0x0001e20000000400 */
[----:B------:R-:W-:-:S03]  /*38c0*/  LEA.HI.X.SX32 R125, R178, R72, 0x1, P0 ;  /* 0x00000048b27d7211 */ /* 0x000fc600000f0eff */
[----:B------:R1:W-:Y:S04]  /*38d0*/  STS.U16 [R3+0x1000], R77 ;  /* 0x0010004d03007388 */ /* 0x0003e80000000400 */
[----:B------:R1:W-:Y:S01]  /*38e0*/  STS.U16 [R3+0x6800], R82 ;  /* 0x0068005203007388 */ /* 0x0003e20000000400 */
[----:B0-----:R-:W-:-:S03]  /*38f0*/  LEA R76, P0, R73, R2, 0x1 ;  /* 0x00000002494c7211 */ /* 0x001fc600078008ff */
[----:B------:R0:W-:Y:S01]  /*3900*/  STS.U16 [R3+0xc800], R74 ;  /* 0x00c8004a03007388 */ /* 0x0001e20000000400 */
[----:B-1----:R-:W-:-:S03]  /*3910*/  LEA.HI.X.SX32 R77, R73, R72, 0x1, P0 ;  /* 0x00000048494d7211 */ /* 0x002fc600000f0eff */
[----:B------:R1:W-:Y:S01]  /*3920*/  STS.U16 [R3+0x1c00], R80 ;  /* 0x001c005003007388 */ /* 0x0003e20000000400 */
[----:B------:R-:W-:-:S03]  /*3930*/  LEA R82, P1, R46, R2, 0x1 ;  /* 0x000000022e527211 */ /* 0x000fc600078208ff */
[----:B------:R5:W-:Y:S01]  /*3940*/  STS.U16 [R3+0x3c00], R78 ;  /* 0x003c004e03007388 */ /* 0x000be20000000400 */
[----:B0-----:R-:W-:-:S03]  /*3950*/  LEA R74, P0, R45, R2, 0x1 ;  /* 0x000000022d4a7211 */ /* 0x001fc600078008ff */
[----:B------:R0:W-:Y:S01]  /*3960*/  STS.U16 [R3+0x800], R75 ;  /* 0x0008004b03007388 */ /* 0x0001e20000000400 */
[----:B-1----:R-:W-:-:S03]  /*3970*/  LEA R80, P2, R47, R2, 0x1 ;  /* 0x000000022f507211 */ /* 0x002fc600078408ff */
[----:B------:R1:W-:Y:S01]  /*3980*/  STS.U16 [R3+0x5800], R83 ;  /* 0x0058005303007388 */ /* 0x0003e20000000400 */
[----:B-----5:R-:W-:-:S03]  /*3990*/  LEA R78, P3, R0, R2, 0x1 ;  /* 0x00000002004e7211 */ /* 0x020fc600078608ff */
[----:B------:R5:W-:Y:S01]  /*39a0*/  STS.U16 [R3+0xc00], R86 ;  /* 0x000c005603007388 */ /* 0x000be20000000400 */
[----:B0-----:R-:W-:-:S03]  /*39b0*/  LEA.HI.X.SX32 R75, R45, R72, 0x1, P0 ;  /* 0x000000482d4b7211 */ /* 0x001fc600000f0eff */
[----:B------:R0:W-:Y:S01]  /*39c0*/  STS.U16 [R3+0x2c00], R79 ;  /* 0x002c004f03007388 */ /* 0x0001e20000000400 */
[----:B-1----:R-:W-:-:S03]  /*39d0*/  LEA.HI.X.SX32 R83, R46, R72, 0x1, P1 ;  /* 0x000000482e537211 */ /* 0x002fc600008f0eff */
[----:B------:R1:W-:Y:S01]  /*39e0*/  STS.U16 [R3+0x7800], R81 ;  /* 0x0078005103007388 */ /* 0x0003e20000000400 */
[----:B-----5:R-:W-:-:S03]  /*39f0*/  LEA R86, P1, R42, R2, 0x1 ;  /* 0x000000022a567211 */ /* 0x020fc600078208ff */
[----:B------:R5:W-:Y:S01]  /*3a00*/  STS.U16 [R3+0x7c00], R88 ;  /* 0x007c005803007388 */ /* 0x000be20000000400 */
[----:B0-----:R-:W-:-:S03]  /*3a10*/  LEA.HI.X.SX32 R79, R0, R72, 0x1, P3 ;  /* 0x00000048004f7211 */ /* 0x001fc600018f0eff */
[----:B------:R0:W-:Y:S01]  /*3a20*/  STS.U16 [R3+0x9800], R84 ;  /* 0x0098005403007388 */ /* 0x0001e20000000400 */
[----:B------:R-:W-:Y:S02]  /*3a30*/  LEA R46, P3, R44, R2, 0x1 ;  /* 0x000000022c2e7211 */ /* 0x000fe400078608ff */
[----:B-1----:R-:W-:Y:S01]  /*3a40*/  LEA.HI.X.SX32 R81, R47, R72, 0x1, P2 ;  /* 0x000000482f517211 */ /* 0x002fe200010f0eff */
[----:B------:R1:W-:Y:S01]  /*3a50*/  STS.U16 [R3+0x400], R89 ;  /* 0x0004005903007388 */ /* 0x0003e20000000400 */
[----:B-----5:R-:W-:-:S03]  /*3a60*/  LEA R88, P0, R41, R2, 0x1 ;  /* 0x0000000229587211 */ /* 0x020fc600078008ff */
[----:B------:R5:W-:Y:S01]  /*3a70*/  STS.U16 [R3+0x4000], R87 ;  /* 0x0040005703007388 */ /* 0x000be20000000400 */
[----:B0-----:R-:W-:-:S03]  /*3a80*/  LEA R84, P2, R43, R2, 0x1 ;  /* 0x000000022b547211 */ /* 0x001fc600078408ff */
[----:B------:R0:W-:Y:S01]  /*3a90*/  STS.U16 [R3+0x3000], R92 ;  /* 0x0030005c03007388 */ /* 0x0001e20000000400 */
[-C--:B------:R-:W-:Y:S02]  /*3aa0*/  LEA.HI.X.SX32 R47, R44, R72.reuse, 0x1, P3 ;  /* 0x000000482c2f7211 */ /* 0x080fe400018f0eff */
[-C--:B-1----:R-:W-:Y:S01]  /*3ab0*/  LEA.HI.X.SX32 R89, R41, R72.reuse, 0x1, P0 ;  /* 0x0000004829597211 */ /* 0x082fe200000f0eff */
[----:B------:R1:W-:Y:S01]  /*3ac0*/  STS.U16 [R3+0x5000], R90 ;  /* 0x0050005a03007388 */ /* 0x0003e20000000400 */
[----:B-----5:R-:W-:-:S03]  /*3ad0*/  LEA.HI.X.SX32 R87, R42, R72, 0x1, P1 ;  /* 0x000000482a577211 */ /* 0x020fc600008f0eff */
[----:B------:R5:W-:Y:S01]  /*3ae0*/  STS.U16 [R3+0x8800], R85 ;  /* 0x0088005503007388 */ /* 0x000be20000000400 */
[-C--:B------:R-:W-:Y:S02]  /*3af0*/  LEA R42, P3, R40, R2.reuse, 0x1 ;  /* 0x00000002282a7211 */ /* 0x080fe400078608ff */
[-C--:B0-----:R-:W-:Y:S01]  /*3b00*/  LEA R92, P0, R37, R2.reuse, 0x1 ;  /* 0x00000002255c7211 */ /* 0x081fe200078008ff */
[----:B------:R0:W-:Y:S01]  /*3b10*/  STS.U16 [R3+0x2800], R91 ;  /* 0x0028005b03007388 */ /* 0x0001e20000000400 */
[----:B-1----:R-:W-:-:S03]  /*3b20*/  LEA R90, P1, R38, R2, 0x1 ;  /* 0x00000002265a7211 */ /* 0x002fc600078208ff */
[----:B------:R1:W-:Y:S01]  /*3b30*/  STS.U16 [R3+0x6c00], R93 ;  /* 0x006c005d03007388 */ /* 0x0003e20000000400 */
[----:B-----5:R-:W-:Y:S02]  /*3b40*/  LEA.HI.X.SX32 R85, R43, R72, 0x1, P2 ;  /* 0x000000482b557211 */ /* 0x020fe400010f0eff */
[C---:B------:R-:W-:Y:S01]  /*3b50*/  LEA R44, P2, R39.reuse, R2, 0x1 ;  /* 0x00000002272c7211 */ /* 0x040fe200078408ff */
[----:B------:R5:W-:Y:S01]  /*3b60*/  STS.U16 [R3+0x2000], R96 ;  /* 0x0020006003007388 */ /* 0x000be20000000400 */
[-C--:B0-----:R-:W-:Y:S02]  /*3b70*/  LEA.HI.X.SX32 R91, R38, R72.reuse, 0x1, P1 ;  /* 0x00000048265b7211 */ /* 0x081fe400008f0eff */
[-C--:B------:R-:W-:Y:S01]  /*3b80*/  LEA.HI.X.SX32 R45, R39, R72.reuse, 0x1, P2 ;  /* 0x00000048272d7211 */ /* 0x080fe200010f0eff */
[----:B------:R0:W-:Y:S01]  /*3b90*/  STS.U16 [R3+0x4c00], R94 ;  /* 0x004c005e03007388 */ /* 0x0001e20000000400 */
[-C--:B-1----:R-:W-:Y:S02]  /*3ba0*/  LEA.HI.X.SX32 R93, R37, R72.reuse, 0x1, P0 ;  /* 0x00000048255d7211 */ /* 0x082fe400000f0eff */
[----:B------:R-:W-:Y:S01]  /*3bb0*/  LEA.HI.X.SX32 R43, R40, R72, 0x1, P3 ;  /* 0x00000048282b7211 */ /* 0x000fe200018f0eff */
[----:B------:R1:W-:Y:S01]  /*3bc0*/  STS.U16 [R3+0x5400], R97 ;  /* 0x0054006103007388 */ /* 0x0003e20000000400 */
[----:B------:R-:W-:-:S02]  /*3bd0*/  LEA R40, P2, R35, R2, 0x1 ;  /* 0x0000000223287211 */ /* 0x000fc400078408ff */
[-C--:B-----5:R-:W-:Y:S01]  /*3be0*/  LEA R96, P0, R33, R2.reuse, 0x1 ;  /* 0x0000000221607211 */ /* 0x0a0fe200078008ff */
[----:B------:R5:W-:Y:S01]  /*3bf0*/  STS.U16 [R3+0x5c00], R95 ;  /* 0x005c005f03007388 */ /* 0x000be20000000400 */
[-C--:B------:R-:W-:Y:S02]  /*3c00*/  LEA R38, P3, R36, R2.reuse, 0x1 ;  /* 0x0000000224267211 */ /* 0x080fe400078608ff */
[----:B0-----:R-:W-:Y:S01]  /*3c10*/  LEA R94, P1, R34, R2, 0x1 ;  /* 0x00000002225e7211 */ /* 0x001fe200078208ff */
[----:B------:R0:W-:Y:S01]  /*3c20*/  STS.U16 [R3+0x6400], R98 ;  /* 0x0064006203007388 */ /* 0x0001e20000000400 */
[-C--:B------:R-:W-:Y:S02]  /*3c30*/  LEA.HI.X.SX32 R41, R35, R72.reuse, 0x1, P2 ;  /* 0x0000004823297211 */ /* 0x080fe400010f0eff */
[-C--:B-1----:R-:W-:Y:S01]  /*3c40*/  LEA.HI.X.SX32 R97, R33, R72.reuse, 0x1, P0 ;  /* 0x0000004821617211 */ /* 0x082fe200000f0eff */
[----:B------:R1:W-:Y:S01]  /*3c50*/  STS.U16 [R3+0x8400], R100 ;  /* 0x0084006403007388 */ /* 0x0003e20000000400 */
[----:B------:R-:W-:-:S02]  /*3c60*/  LEA.HI.X.SX32 R39, R36, R72, 0x1, P3 ;  /* 0x0000004824277211 */ /* 0x000fc400018f0eff */
[----:B-----5:R-:W-:Y:S01]  /*3c70*/  LEA.HI.X.SX32 R95, R34, R72, 0x1, P1 ;  /* 0x00000048225f7211 */ /* 0x020fe200008f0eff */
[----:B------:R5:W-:Y:S01]  /*3c80*/  STS.U16 [R3+0x7400], R99 ;  /* 0x0074006303007388 */ /* 0x000be20000000400 */
[-C--:B------:R-:W-:Y:S02]  /*3c90*/  LEA R36, P2, R31, R2.reuse, 0x1 ;  /* 0x000000021f247211 */ /* 0x080fe400078408ff */
[-C--:B0-----:R-:W-:Y:S01]  /*3ca0*/  LEA R98, P1, R30, R2.reuse, 0x1 ;  /* 0x000000021e627211 */ /* 0x081fe200078208ff */
[----:B------:R0:W-:Y:S01]  /*3cb0*/  STS.U16 [R3+0x9400], R101 ;  /* 0x0094006503007388 */ /* 0x0001e20000000400 */
[-C--:B------:R-:W-:Y:S02]  /*3cc0*/  LEA R34, P3, R32, R2.reuse, 0x1 ;  /* 0x0000000220227211 */ /* 0x080fe400078608ff */
[----:B-1----:R-:W-:Y:S01]  /*3cd0*/  LEA R100, P0, R29, R2, 0x1 ;  /* 0x000000021d647211 */ /* 0x002fe200078008ff */
[----:B------:R1:W-:Y:S01]  /*3ce0*/  STS.U16 [R3+0x4400], R104 ;  /* 0x0044006803007388 */ /* 0x0003e20000000400 */
[----:B------:R-:W-:-:S02]  /*3cf0*/  LEA.HI.X.SX32 R37, R31, R72, 0x1, P2 ;  /* 0x000000481f257211 */ /* 0x000fc400010f0eff */
[-C--:B-----5:R-:W-:Y:S01]  /*3d00*/  LEA.HI.X.SX32 R99, R30, R72.reuse, 0x1, P1 ;  /* 0x000000481e637211 */ /* 0x0a0fe200008f0eff */
[----:B------:R5:W-:Y:S01]  /*3d10*/  STS.U16 [R3+0x7000], R102 ;  /* 0x0070006603007388 */ /* 0x000be20000000400 */
[-C--:B------:R-:W-:Y:S02]  /*3d20*/  LEA.HI.X.SX32 R35, R32, R72.reuse, 0x1, P3 ;  /* 0x0000004820237211 */ /* 0x080fe400018f0eff */
[----:B0-----:R-:W-:Y:S01]  /*3d30*/  LEA.HI.X.SX32 R101, R29, R72, 0x1, P0 ;  /* 0x000000481d657211 */ /* 0x001fe200000f0eff */
[----:B------:R0:W-:Y:S01]  /*3d40*/  STS.U16 [R3+0x2400], R105 ;  /* 0x0024006903007388 */ /* 0x0001e20000000400 */
[-C--:B------:R-:W-:Y:S02]  /*3d50*/  LEA R32, P2, R27, R2.reuse, 0x1 ;  /* 0x000000021b207211 */ /* 0x080fe400078408ff */
[-C--:B-1----:R-:W-:Y:S01]  /*3d60*/  LEA R104, P0, R25, R2.reuse, 0x1 ;  /* 0x0000000219687211 */ /* 0x082fe200078008ff */
[----:B------:R1:W-:Y:S01]  /*3d70*/  STS.U16 [R3+0x8c00], R103 ;  /* 0x008c006703007388 */ /* 0x0003e20000000400 */
[----:B------:R-:W-:-:S02]  /*3d80*/  LEA R30, P3, R28, R2, 0x1 ;  /* 0x000000021c1e7211 */ /* 0x000fc400078608ff */
[----:B-----5:R-:W-:Y:S01]  /*3d90*/  LEA R102, P1, R26, R2, 0x1 ;  /* 0x000000021a667211 */ /* 0x020fe200078208ff */
[----:B------:R5:W-:Y:S01]  /*3da0*/  STS.U16 [R3+0x1400], R106 ;  /* 0x0014006a03007388 */ /* 0x000be20000000400 */
[-C--:B------:R-:W-:Y:S02]  /*3db0*/  LEA.HI.X.SX32 R33, R27, R72.reuse, 0x1, P2 ;  /* 0x000000481b217211 */ /* 0x080fe400010f0eff */
[-C--:B0-----:R-:W-:Y:S01]  /*3dc0*/  LEA.HI.X.SX32 R105, R25, R72.reuse, 0x1, P0 ;  /* 0x0000004819697211 */ /* 0x081fe200000f0eff */
[----:B------:R0:W-:Y:S01]  /*3dd0*/  STS.U16 [R3+0x6000], R108 ;  /* 0x0060006c03007388 */ /* 0x0001e20000000400 */
[-C--:B------:R-:W-:Y:S02]  /*3de0*/  LEA.HI.X.SX32 R31, R28, R72.reuse, 0x1, P3 ;  /* 0x000000481c1f7211 */ /* 0x080fe400018f0eff */
[----:B-1----:R-:W-:Y:S01]  /*3df0*/  LEA.HI.X.SX32 R103, R26, R72, 0x1, P1 ;  /* 0x000000481a677211 */ /* 0x002fe200008f0eff */
        /* <DEDUP_REMOVED lines=26> */
[-C--:B------:R-:W-:Y:S01]  /*3fa0*/  LEA R20, P1, R14, R2.reuse, 0x1 ;  /* 0x000000020e147211 */ /* 0x080fe200078208ff */
[----:B------:R0:W-:Y:S01]  /*3fb0*/  STS.U16 [R3+0xa800], R117 ;  /* 0x00a8007503007388 */ /* 0x0001e20000000400 */
[----:B-1----:R-:W-:-:S02]  /*3fc0*/  LEA R114, P2, R15, R2, 0x1 ;  /* 0x000000020f727211 */ /* 0x002fc400078408ff */
[----:B-----5:R-:W-:Y:S01]  /*3fd0*/  LEA R116, P3, R16, R2, 0x1 ;  /* 0x0000000210747211 */ /* 0x020fe200078608ff */
[----:B------:R1:W-:Y:S01]  /*3fe0*/  STS.U16 [R3+0xac00], R118 ;  /* 0x00ac007603007388 */ /* 0x0003e20000000400 */
[-C--:B------:R-:W-:Y:S02]  /*3ff0*/  LEA.HI.X.SX32 R19, R13, R72.reuse, 0x1, P0 ;  /* 0x000000480d137211 */ /* 0x080fe400000f0eff */
[-C--:B------:R-:W-:Y:S01]  /*4000*/  LEA.HI.X.SX32 R21, R14, R72.reuse, 0x1, P1 ;  /* 0x000000480e157211 */ /* 0x080fe200008f0eff */
[----:B------:R5:W-:Y:S01]  /*4010*/  STS.U16 [R3+0xb000], R119 ;  /* 0x00b0007703007388 */ /* 0x000be20000000400 */
[-C--:B0-----:R-:W-:Y:S02]  /*4020*/  LEA.HI.X.SX32 R115, R15, R72.reuse, 0x1, P2 ;  /* 0x000000480f737211 */ /* 0x081fe400010f0eff */
[----:B------:R-:W-:Y:S01]  /*4030*/  LEA.HI.X.SX32 R117, R16, R72, 0x1, P3 ;  /* 0x0000004810757211 */ /* 0x000fe200018f0eff */
[----:B------:R0:W-:Y:S01]  /*4040*/  STS.U16 [R3+0xb400], R120 ;  /* 0x00b4007803007388 */ /* 0x0001e20000000400 */
[----:B------:R-:W-:-:S02]  /*4050*/  LEA R16, P1, R11, R2, 0x1 ;  /* 0x000000020b107211 */ /* 0x000fc400078208ff */
[-C--:B-1----:R-:W-:Y:S01]  /*4060*/  LEA R118, P0, R10, R2.reuse, 0x1 ;  /* 0x000000020a767211 */ /* 0x082fe200078008ff */
[----:B------:R1:W-:Y:S01]  /*4070*/  STS.U16 [R3+0xb800], R121 ;  /* 0x00b8007903007388 */ /* 0x0003e20000000400 */
[----:B------:R-:W-:Y:S02]  /*4080*/  LEA R14, P2, R12, R2, 0x1 ;  /* 0x000000020c0e7211 */ /* 0x000fe400078408ff */
[-C--:B-----5:R-:W-:Y:S01]  /*4090*/  LEA.HI.X.SX32 R119, R10, R72.reuse, 0x1, P0 ;  /* 0x000000480a777211 */ /* 0x0a0fe200000f0eff */
[----:B------:R5:W-:Y:S01]  /*40a0*/  STS.U16 [R3+0xc400], R130 ;  /* 0x00c4008203007388 */ /* 0x000be20000000400 */
[-C--:B------:R-:W-:Y:S02]  /*40b0*/  LEA.HI.X.SX32 R17, R11, R72.reuse, 0x1, P1 ;  /* 0x000000480b117211 */ /* 0x080fe400008f0eff */
[----:B------:R-:W-:Y:S01]  /*40c0*/  LEA.HI.X.SX32 R15, R12, R72, 0x1, P2 ;  /* 0x000000480c0f7211 */ /* 0x000fe200010f0eff */
[----:B------:R5:W-:Y:S01]  /*40d0*/  STS.U16 [R3+0xbc00], R122 ;  /* 0x00bc007a03007388 */ /* 0x000be20000000400 */
[----:B0-----:R-:W-:-:S02]  /*40e0*/  LEA R120, P0, R7, R2, 0x1 ;  /* 0x0000000207787211 */ /* 0x001fc400078008ff */
[CC--:B------:R-:W-:Y:S01]  /*40f0*/  LEA R12, P1, R8.reuse, R2.reuse, 0x1 ;  /* 0x00000002080c7211 */ /* 0x0c0fe200078208ff */
[----:B------:R0:W-:Y:S01]  /*4100*/  STS.U16 [R3+0xcc00], R131 ;  /* 0x00cc008303007388 */ /* 0x0001e20000000400 */
[----:B------:R-:W-:Y:S02]  /*4110*/  LEA R10, P2, R9, R2, 0x1 ;  /* 0x00000002090a7211 */ /* 0x000fe400078408ff */
[-C--:B-1----:R-:W-:Y:S01]  /*4120*/  LEA.HI.X.SX32 R121, R7, R72.reuse, 0x1, P0 ;  /* 0x0000004807797211 */ /* 0x082fe200000f0eff */
[----:B------:R1:W-:Y:S01]  /*4130*/  STS.U16 [R3+0xc000], R123 ;  /* 0x00c0007b03007388 */ /* 0x0003e20000000400 */
[-C--:B------:R-:W-:Y:S02]  /*4140*/  LEA.HI.X.SX32 R13, R8, R72.reuse, 0x1, P1 ;  /* 0x00000048080d7211 */ /* 0x080fe400008f0eff */
[----:B------:R-:W-:Y:S01]  /*4150*/  LEA.HI.X.SX32 R11, R9, R72, 0x1, P2 ;  /* 0x00000048090b7211 */ /* 0x000fe200010f0eff */
[----:B------:R4:W-:Y:S01]  /*4160*/  STS.U16 [R3+0xd000], R176 ;  /* 0x00d000b003007388 */ /* 0x0009e20000000400 */
[----:B-----5:R-:W-:-:S02]  /*4170*/  LEA R130, P0, R4, R2, 0x1 ;  /* 0x0000000204827211 */ /* 0x020fc400078008ff */
[CC--:B------:R-:W-:Y:S01]  /*4180*/  LEA R122, P1, R5.reuse, R2.reuse, 0x1 ;  /* 0x00000002057a7211 */ /* 0x0c0fe200078208ff */
[----:B------:R-:W5:Y:S01]  /*4190*/  LDG.E.U16 R124, desc[UR60][R124.64] ;  /* 0x0000003c7c7c7981 */ /* 0x000f62000c1e1500 */
[----:B------:R-:W-:Y:S02]  /*41a0*/  LEA R8, P2, R6, R2, 0x1 ;  /* 0x0000000206087211 */ /* 0x000fe400078408ff */
[-C--:B0-----:R-:W-:Y:S02]  /*41b0*/  LEA.HI.X.SX32 R131, R4, R72.reuse, 0x1, P0 ;  /* 0x0000004804837211 */ /* 0x081fe400000f0eff */
[-C--:B-1----:R-:W-:Y:S02]  /*41c0*/  LEA.HI.X.SX32 R123, R5, R72.reuse, 0x1, P1 ;  /* 0x00000048057b7211 */ /* 0x082fe400008f0eff */
[----:B------:R-:W-:Y:S02]  /*41d0*/  LEA.HI.X.SX32 R9, R6, R72, 0x1, P2 ;  /* 0x0000004806097211 */ /* 0x000fe400010f0eff */
[-C--:B----4-:R-:W-:Y:S01]  /*41e0*/  LEA R176, P0, R133, R2.reuse, 0x1 ;  /* 0x0000000285b07211 */ /* 0x090fe200078008ff */
[----:B------:R-:W-:Y:S01]  /*41f0*/  IMAD.MOV.U32 R0, RZ, RZ, R177 ;  /* 0x000000ffff007224 */ /* 0x000fe200078e00b1 */
[-C--:B------:R-:W-:Y:S01]  /*4200*/  LEA R6, P1, R136, R2.reuse, 0x1 ;  /* 0x0000000288067211 */ /* 0x080fe200078208ff */
[----:B------:R-:W4:Y:S01]  /*4210*/  LDL.LU R125, [R1+0x8] ;  /* 0x00000800017d7983 */ /* 0x000f220000300800 */
[----:B------:R-:W-:-:S02]  /*4220*/  LEA R4, P2, R140, R2, 0x1 ;  /* 0x000000028c047211 */ /* 0x000fc400078408ff */
[-C--:B------:R-:W-:Y:S01]  /*4230*/  LEA.HI.X.SX32 R177, R133, R72.reuse, 0x1, P0 ;  /* 0x0000004885b17211 */ /* 0x080fe200000f0eff */
[----:B------:R-:W-:Y:S01]  /*4240*/  IMAD R174, R174, 0x2, R178 ;  /* 0x00000002aeae7824 */ /* 0x000fe200078e02b2 */
[----:B------:R-:W-:Y:S01]  /*4250*/  LEA.HI.X.SX32 R7, R136, R72, 0x1, P1 ;  /* 0x0000004888077211 */ /* 0x000fe200008f0eff */
[----:B------:R-:W2:Y:S01]  /*4260*/  LDL.LU R73, [R1+0x14] ;  /* 0x0000140001497983 */ /* 0x000ea20000300800 */
[----:B------:R-:W-:Y:S02]  /*4270*/  LEA R182, P0, R144, R2, 0x1 ;  /* 0x0000000290b67211 */ /* 0x000fe400078008ff */
[----:B------:R-:W-:Y:S01]  /*4280*/  LEA.HI.X.SX32 R5, R140, R72, 0x1, P2 ;  /* 0x000000488c057211 */ /* 0x000fe200010f0eff */
[----:B------:R-:W3:Y:S01]  /*4290*/  LDL.LU R133, [R1+0x20] ;  /* 0x0000200001857983 */ /* 0x000ee20000300800 */
[-C--:B------:R-:W-:Y:S02]  /*42a0*/  LEA R180, P1, R148, R2.reuse, 0x1 ;  /* 0x0000000294b47211 */ /* 0x080fe400078208ff */
[----:B------:R-:W-:Y:S01]  /*42b0*/  LEA R178, P2, R152, R2, 0x1 ;  /* 0x0000000298b27211 */ /* 0x000fe200078408ff */
[----:B------:R-:W5:Y:S01]  /*42c0*/  LDL.LU R136, [R1+0x2c] ;  /* 0x00002c0001887983 */ /* 0x000f620000300800 */
[----:B------:R-:W-:-:S02]  /*42d0*/  LEA.HI.X.SX32 R183, R144, R72, 0x1, P0 ;  /* 0x0000004890b77211 */ /* 0x000fc400000f0eff */
[-C--:B------:R-:W-:Y:S01]  /*42e0*/  LEA.HI.X.SX32 R181, R148, R72.reuse, 0x1, P1 ;  /* 0x0000004894b57211 */ /* 0x080fe200008f0eff */
[----:B------:R-:W5:Y:S01]  /*42f0*/  LDL.LU R140, [R1+0x38] ;  /* 0x00003800018c7983 */ /* 0x000f620000300800 */
[----:B------:R-:W-:-:S03]  /*4300*/  LEA.HI.X.SX32 R179, R152, R72, 0x1, P2 ;  /* 0x0000004898b37211 */ /* 0x000fc600010f0eff */
[----:B------:R-:W5:Y:S04]  /*4310*/  LDL.LU R144, [R1+0x44] ;  /* 0x0000440001907983 */ /* 0x000f680000300800 */
[----:B------:R-:W5:Y:S04]  /*4320*/  LDL.LU R148, [R1+0x50] ;  /* 0x0000500001947983 */ /* 0x000f680000300800 */
[----:B------:R-:W5:Y:S01]  /*4330*/  LDL.LU R152, [R1+0x5c] ;  /* 0x00005c0001987983 */ /* 0x000f620000300800 */
[----:B------:R-:W-:-:S04]  /*4340*/  LEA R186, P1, R158, R2, 0x1 ;  /* 0x000000029eba7211 */ /* 0x000fc800078208ff */
[----:B------:R-:W-:Y:S01]  /*4350*/  LEA.HI.X.SX32 R187, R158, R72, 0x1, P1 ;  /* 0x000000489ebb7211 */ /* 0x000fe200008f0eff */
[----:B------:R-:W-:Y:S01]  /*4360*/  IMAD.MOV.U32 R158, RZ, RZ, R0 ;  /* 0x000000ffff9e7224 */ /* 0x000fe200078e0000 */
[----:B------:R-:W-:Y:S01]  /*4370*/  LOP3.LUT R0, R127, 0x20, RZ, 0x3c, !PT ;  /* 0x000000207f007812 */ /* 0x000fe200078e3cff */
[----:B------:R-:W-:Y:S04]  /*4380*/  STS.U16 [R3+0xd400], R138 ;  /* 0x00d4008a03007388 */ /* 0x000fe80000000400 */
[----:B------:R-:W-:Y:S01]  /*4390*/  IMAD.IADD R0, R158, 0x1, R0 ;  /* 0x000000019e007824 */ /* 0x000fe200078e0200 */
[----:B------:R-:W-:Y:S04]  /*43a0*/  STS.U16 [R3+0xd800], R142 ;  /* 0x00d8008e03007388 */ /* 0x000fe80000000400 */
        /* <DEDUP_REMOVED lines=9> */
[----:B----4-:R-:W-:Y:S04]  /*4440*/  STS.U16 [R0+0x1d00], R125 ;  /* 0x001d007d00007388 */ /* 0x010fe80000000400 */
[----:B--2---:R-:W-:Y:S04]  /*4450*/  STS.U16 [R0+0x1900], R73 ;  /* 0x0019004900007388 */ /* 0x004fe80000000400 */
[----:B---3--:R-:W-:Y:S04]  /*4460*/  STS.U16 [R0+0x1500], R133 ;  /* 0x0015008500007388 */ /* 0x008fe80000000400 */
[----:B-----5:R-:W-:Y:S04]  /*4470*/  STS.U16 [R0+0x1100], R136 ;  /* 0x0011008800007388 */ /* 0x020fe80000000400 */
[----:B------:R-:W-:Y:S04]  /*4480*/  STS.U16 [R0+0xd00], R140 ;  /* 0x000d008c00007388 */ /* 0x000fe80000000400 */
[----:B------:R-:W-:Y:S04]  /*4490*/  STS.U16 [R0+0x900], R144 ;  /* 0x0009009000007388 */ /* 0x000fe80000000400 */
[----:B------:R-:W-:Y:S04]  /*44a0*/  STS.U16 [R0+0x500], R148 ;  /* 0x0005009400007388 */ /* 0x000fe80000000400 */
[----:B------:R0:W-:Y:S04]  /*44b0*/  STS.U16 [R0+0x100], R152 ;  /* 0x0001009800007388 */ /* 0x0001e80000000400 */
[----:B0-----:R-:W2:Y:S04]  /*44c0*/  LDL.LU R152, [R1+0x58] ;  /* 0x0000580001987983 */ /* 0x001ea80000300800 */
[----:B------:R-:W3:Y:S04]  /*44d0*/  LDL.LU R148, [R1+0x4c] ;  /* 0x00004c0001947983 */ /* 0x000ee80000300800 */
[----:B------:R-:W4:Y:S04]  /*44e0*/  LDL.LU R144, [R1+0x40] ;  /* 0x0000400001907983 */ /* 0x000f280000300800 */
[----:B------:R-:W5:Y:S04]  /*44f0*/  LDL.LU R140, [R1+0x34] ;  /* 0x00003400018c7983 */ /* 0x000f680000300800 */
[----:B------:R-:W5:Y:S04]  /*4500*/  LDL.LU R136, [R1+0x28] ;  /* 0x0000280001887983 */ /* 0x000f680000300800 */
[----:B------:R-:W5:Y:S04]  /*4510*/  LDL.LU R133, [R1+0x1c] ;  /* 0x00001c0001857983 */ /* 0x000f680000300800 */
[----:B------:R-:W5:Y:S04]  /*4520*/  LDL.LU R73, [R1+0x10] ;  /* 0x0000100001497983 */ /* 0x000f680000300800 */
[----:B------:R-:W5:Y:S01]  /*4530*/  LDL.LU R125, [R1+0x4] ;  /* 0x00000400017d7983 */ /* 0x000f620000300800 */
[----:B------:R-:W-:-:S02]  /*4540*/  LEA R188, P0, R129, R2, 0x1 ;  /* 0x0000000281bc7211 */ /* 0x000fc400078008ff */
[-C--:B------:R-:W-:Y:S02]  /*4550*/  LEA R184, P2, R160, R2.reuse, 0x1 ;  /* 0x00000002a0b87211 */ /* 0x080fe400078408ff */
[----:B------:R-:W-:Y:S02]  /*4560*/  LEA R190, P3, R174, R2, 0x1 ;  /* 0x00000002aebe7211 */ /* 0x000fe400078608ff */
[C---:B------:R-:W-:Y:S01]  /*4570*/  LOP3.LUT R2, R127.reuse, 0x40, RZ, 0x3c, !PT ;  /* 0x000000407f027812 */ /* 0x040fe200078e3cff */
        /* <DEDUP_REMOVED lines=57> */
[----:B--2---:R0:W-:Y:S04]  /*4910*/  STS.U16 [R2+0x200], R152 ;  /* 0x0002009802007388 */ /* 0x0041e80000000400 */
[----:B---3--:R1:W-:Y:S04]  /*4920*/  STS.U16 [R2+0x600], R148 ;  /* 0x0006009402007388 */ /* 0x0083e80000000400 */
[----:B----4-:R2:W-:Y:S04]  /*4930*/  STS.U16 [R2+0xa00], R144 ;  /* 0x000a009002007388 */ /* 0x0105e80000000400 */
[----:B0-----:R-:W3:Y:S04]  /*4940*/  LDL.LU R152, [R1+0x54] ;  /* 0x0000540001987983 */ /* 0x001ee80000300800 */
[----:B-1----:R-:W4:Y:S04]  /*4950*/  LDL.LU R148, [R1+0x48] ;  /* 0x0000480001947983 */ /* 0x002f280000300800 */
[----:B-----5:R0:W-:Y:S04]  /*4960*/  STS.U16 [R2+0xe00], R140 ;  /* 0x000e008c02007388 */ /* 0x0201e80000000400 */
[----:B--2---:R-:W2:Y:S04]  /*4970*/  LDL.LU R144, [R1+0x3c] ;  /* 0x00003c0001907983 */ /* 0x004ea80000300800 */
[----:B------:R1:W-:Y:S04]  /*4980*/  STS.U16 [R2+0x1200], R136 ;  /* 0x0012008802007388 */ /* 0x0003e80000000400 */
[----:B0-----:R-:W5:Y:S04]  /*4990*/  LDL.LU R140, [R1+0x30] ;  /* 0x00003000018c7983 */ /* 0x001f680000300800 */
[----:B------:R0:W-:Y:S04]  /*49a0*/  STS.U16 [R2+0x1600], R133 ;  /* 0x0016008502007388 */ /* 0x0001e80000000400 */
[----:B-1----:R-:W5:Y:S04]  /*49b0*/  LDL.LU R136, [R1+0x24] ;  /* 0x0000240001887983 */ /* 0x002f680000300800 */
[----:B------:R1:W-:Y:S04]  /*49c0*/  STS.U16 [R2+0x1a00], R73 ;  /* 0x001a004902007388 */ /* 0x0003e80000000400 */
[----:B0-----:R-:W5:Y:S04]  /*49d0*/  LDL.LU R133, [R1+0x18] ;  /* 0x0000180001857983 */ /* 0x001f680000300800 */
[----:B------:R0:W-:Y:S04]  /*49e0*/  STS.U16 [R2+0x1e00], R125 ;  /* 0x001e007d02007388 */ /* 0x0001e80000000400 */
[----:B-1----:R-:W5:Y:S04]  /*49f0*/  LDL.LU R73, [R1+0xc] ;  /* 0x00000c0001497983 */ /* 0x002f680000300800 */
[----:B0-----:R-:W5:Y:S01]  /*4a00*/  LDL.LU R125, [R1] ;  /* 0x00000000017d7983 */ /* 0x001f620000300800 */
[----:B------:R-:W-:-:S02]  /*4a10*/  LOP3.LUT R127, R127, 0x60, RZ, 0x3c, !PT ;  /* 0x000000607f7f7812 */ /* 0x000fc400078e3cff */
[-C--:B------:R-:W-:Y:S02]  /*4a20*/  LEA.HI.X.SX32 R189, R129, R72.reuse, 0x1, P0 ;  /* 0x0000004881bd7211 */ /* 0x080fe400000f0eff */
[----:B------:R-:W-:Y:S02]  /*4a30*/  IADD3 R127, R158, R127, RZ ;  /* 0x0000007f9e7f7210 */ /* 0x000fe40007ffe0ff */
[-C--:B------:R-:W-:Y:S02]  /*4a40*/  LEA.HI.X.SX32 R185, R160, R72.reuse, 0x1, P2 ;  /* 0x00000048a0b97211 */ /* 0x080fe400010f0eff */
[----:B------:R-:W-:Y:S01]  /*4a50*/  LEA.HI.X.SX32 R191, R174, R72, 0x1, P3 ;  /* 0x00000048aebf7211 */ /* 0x000fe200018f0eff */
        /* <DEDUP_REMOVED lines=55> */
[----:B------:R0:W-:Y:S04]  /*4dd0*/  STS.U16 [R2+0xfe00], R124 ;  /* 0x00fe007c02007388 */ /* 0x0001e80000000400 */
[----:B---3--:R-:W-:Y:S04]  /*4de0*/  STS.U16 [R127+0x300], R152 ;  /* 0x000300987f007388 */ /* 0x008fe80000000400 */
[----:B----4-:R-:W-:Y:S04]  /*4df0*/  STS.U16 [R127+0x700], R148 ;  /* 0x000700947f007388 */ /* 0x010fe80000000400 */
[----:B--2---:R-:W-:Y:S04]  /*4e00*/  STS.U16 [R127+0xb00], R144 ;  /* 0x000b00907f007388 */ /* 0x004fe80000000400 */
[----:B-----5:R-:W-:Y:S04]  /*4e10*/  STS.U16 [R127+0xf00], R140 ;  /* 0x000f008c7f007388 */ /* 0x020fe80000000400 */
[----:B------:R-:W-:Y:S04]  /*4e20*/  STS.U16 [R127+0x1300], R136 ;  /* 0x001300887f007388 */ /* 0x000fe80000000400 */
[----:B------:R-:W-:Y:S04]  /*4e30*/  STS.U16 [R127+0x1700], R133 ;  /* 0x001700857f007388 */ /* 0x000fe80000000400 */
[----:B------:R-:W-:Y:S04]  /*4e40*/  STS.U16 [R127+0x1b00], R73 ;  /* 0x001b00497f007388 */ /* 0x000fe80000000400 */
[----:B------:R-:W-:Y:S04]  /*4e50*/  STS.U16 [R127+0x1f00], R125 ;  /* 0x001f007d7f007388 */ /* 0x000fe80000000400 */
[----:B------:R-:W2:Y:S04]  /*4e60*/  LDG.E.U16 R76, desc[UR60][R76.64] ;  /* 0x0000003c4c4c7981 */ /* 0x000ea8000c1e1500 */
[----:B------:R-:W3:Y:S04]  /*4e70*/  LDG.E.U16 R74, desc[UR60][R74.64] ;  /* 0x0000003c4a4a7981 */ /* 0x000ee8000c1e1500 */
[----:B------:R-:W4:Y:S04]  /*4e80*/  LDG.E.U16 R82, desc[UR60][R82.64] ;  /* 0x0000003c52527981 */ /* 0x000f28000c1e1500 */
[----:B------:R-:W5:Y:S04]  /*4e90*/  LDG.E.U16 R80, desc[UR60][R80.64] ;  /* 0x0000003c50507981 */ /* 0x000f68000c1e1500 */
        /* <DEDUP_REMOVED lines=34> */
[----:B------:R1:W5:Y:S04]  /*50c0*/  LDG.E.U16 R16, desc[UR60][R16.64] ;  /* 0x0000003c10107981 */ /* 0x000368000c1e1500 */
        /* <DEDUP_REMOVED lines=16> */
[----:B------:R-:W5:Y:S01]  /*51d0*/  LDG.E.U16 R190, desc[UR60][R190.64] ;  /* 0x0000003cbebe7981 */ /* 0x000f62000c1e1500 */
[----:B0-----:R-:W-:-:S02]  /*51e0*/  IMAD.MOV.U32 R2, RZ, RZ, 0x3f800000 ;  /* 0x3f800000ff027424 */ /* 0x001fc400078e00ff */
[----:B------:R-:W-:-:S03]  /*51f0*/  IMAD.MOV.U32 R0, RZ, RZ, 0x3f800000 ;  /* 0x3f800000ff007424 */ /* 0x000fc600078e00ff */
[----:B------:R-:W-:Y:S04]  /*5200*/  STL [R1+0x210], R2 ;  /* 0x0002100201007387 */ /* 0x000fe80000100800 */
[----:B------:R0:W-:Y:S04]  /*5210*/  STL [R1+0x20c], R0 ;  /* 0x00020c0001007387 */ /* 0x0001e80000100800 */
[----:B------:R-:W-:Y:S04]  /*5220*/  STL [R1], RZ ;  /* 0x000000ff01007387 */ /* 0x000fe80000100800 */
[----:B------:R-:W-:Y:S04]  /*5230*/  STL [R1+0x4], RZ ;  /* 0x000004ff01007387 */ /* 0x000fe80000100800 */
        /* <DEDUP_REMOVED lines=89> */
[----:B------:R-:W-:Y:S01]  /*57d0*/  STL [R1+0x16c], RZ ;  /* 0x00016cff01007387 */ /* 0x000fe20000100800 */
[----:B------:R-:W1:Y:S03]  /*57e0*/  S2R R160, SR_CTAID.X ;  /* 0x0000000000a07919 */ /* 0x000e660000002500 */
        /* <DEDUP_REMOVED lines=24> */
[----:B------:R-:W5:Y:S03]  /*5970*/  S2R R174, SR_TID.X ;  /* 0x0000000000ae7919 */ /* 0x000f660000002100 */
[----:B------:R-:W-:Y:S04]  /*5980*/  STL [R1+0x1d0], RZ ;  /* 0x0001d0ff01007387 */ /* 0x000fe80000100800 */
[----:B------:R-:W-:Y:S04]  /*5990*/  STL [R1+0x1d4], RZ ;  /* 0x0001d4ff01007387 */ /* 0x000fe80000100800 */
[----:B------:R-:W-:Y:S04]  /*59a0*/  STL [R1+0x1d8], RZ ;  /* 0x0001d8ff01007387 */ /* 0x000fe80000100800 */
[----:B------:R-:W-:Y:S01]  /*59b0*/  STL [R1+0x1dc], RZ ;  /* 0x0001dcff01007387 */ /* 0x000fe20000100800 */
[----:B-1----:R-:W-:-:S03]  /*59c0*/  IMAD.SHL.U32 R160, R160, 0x40, RZ ;  /* 0x00000040a0a07824 */ /* 0x002fc600078e00ff */
[----:B------:R-:W-:Y:S04]  /*59d0*/  STL [R1+0x1e0], RZ ;  /* 0x0001e0ff01007387 */ /* 0x000fe80000100800 */
[----:B------:R-:W-:Y:S04]  /*59e0*/  STL [R1+0x1e4], RZ ;  /* 0x0001e4ff01007387 */ /* 0x000fe80000100800 */
[----:B------:R-:W-:Y:S04]  /*59f0*/  STL [R1+0x1e8], RZ ;  /* 0x0001e8ff01007387 */ /* 0x000fe80000100800 */
[----:B------:R-:W-:Y:S01]  /*5a00*/  STL [R1+0x1ec], RZ ;  /* 0x0001ecff01007387 */ /* 0x000fe20000100800 */
[----:B0-----:R-:W-:-:S03]  /*5a10*/  VIADD R0, R160, 0x40 ;  /* 0x00000040a0007836 */ /* 0x001fc60000000000 */
[----:B------:R-:W-:Y:S04]  /*5a20*/  STL [R1+0x1f0], RZ ;  /* 0x0001f0ff01007387 */ /* 0x000fe80000100800 */
[----:B------:R-:W-:Y:S04]  /*5a30*/  STL [R1+0x1f4], RZ ;  /* 0x0001f4ff01007387 */ /* 0x000fe80000100800 */
[----:B------:R-:W-:Y:S04]  /*5a40*/  STL [R1+0x1f8], RZ ;  /* 0x0001f8ff01007387 */ /* 0x000fe80000100800 */
[----:B------:R-:W-:Y:S01]  /*5a50*/  STL [R1+0x1fc], RZ ;  /* 0x0001fcff01007387 */ /* 0x000fe20000100800 */
[----:B------:R-:W-:Y:S01]  /*5a60*/  ISETP.GE.AND P0, PT, R0, 0x1, PT ;  /* 0x000000010000780c */ /* 0x000fe20003f06270 */
[----:B------:R-:W-:-:S02]  /*5a70*/  IMAD.MOV.U32 R17, RZ, RZ, -0x800000 ;  /* 0xff800000ff117424 */ /* 0x000fc400078e00ff */
[----:B--2---:R-:W-:Y:S01]  /*5a80*/  STS.U16 [R127+0x2300], R76 ;  /* 0x0023004c7f007388 */ /* 0x004fe20000000400 */
[----:B------:R-:W-:Y:S02]  /*5a90*/  CS2R R48, SRZ ;  /* 0x0000000000307805 */ /* 0x000fe4000001ff00 */
[----:B------:R-:W-:Y:S02]  /*5aa0*/  CS2R R50, SRZ ;  /* 0x0000000000327805 */ /* 0x000fe4000001ff00 */
[----:B------:R-:W-:Y:S01]  /*5ab0*/  CS2R R52, SRZ ;  /* 0x0000000000347805 */ /* 0x000fe2000001ff00 */
[----:B---3--:R0:W-:Y:S01]  /*5ac0*/  STS.U16 [R127+0x2700], R74 ;  /* 0x0027004a7f007388 */ /* 0x0081e20000000400 */
[----:B------:R-:W-:Y:S02]  /*5ad0*/  CS2R R54, SRZ ;  /* 0x0000000000367805 */ /* 0x000fe4000001ff00 */
[----:B------:R-:W-:Y:S02]  /*5ae0*/  CS2R R56, SRZ ;  /* 0x0000000000387805 */ /* 0x000fe4000001ff00 */
[----:B------:R-:W-:Y:S01]  /*5af0*/  CS2R R58, SRZ ;  /* 0x00000000003a7805 */ /* 0x000fe2000001ff00 */
[----:B----4-:R1:W-:Y:S01]  /*5b00*/  STS.U16 [R127+0x2b00], R82 ;  /* 0x002b00527f007388 */ /* 0x0103e20000000400 */
[----:B------:R-:W-:-:S02]  /*5b10*/  CS2R R60, SRZ ;  /* 0x00000000003c7805 */ /* 0x000fc4000001ff00 */
[----:B------:R-:W-:Y:S02]  /*5b20*/  CS2R R62, SRZ ;  /* 0x00000000003e7805 */ /* 0x000fe4000001ff00 */
[----:B------:R-:W-:Y:S01]  /*5b30*/  CS2R R64, SRZ ;  /* 0x0000000000407805 */ /* 0x000fe2000001ff00 */
[----:B-----5:R2:W-:Y:S01]  /*5b40*/  STS.U16 [R127+0x2f00], R80 ;  /* 0x002f00507f007388 */ /* 0x0205e20000000400 */
[----:B------:R-:W-:Y:S02]  /*5b50*/  CS2R R66, SRZ ;  /* 0x0000000000427805 */ /* 0x000fe4000001ff00 */
[----:B------:R-:W-:Y:S02]  /*5b60*/  CS2R R68, SRZ ;  /* 0x0000000000447805 */ /* 0x000fe4000001ff00 */
[----:B------:R-:W-:Y:S01]  /*5b70*/  CS2R R70, SRZ ;  /* 0x0000000000467805 */ /* 0x000fe2000001ff00 */
[----:B------:R3:W-:Y:S01]  /*5b80*/  STS.U16 [R127+0x3300], R78 ;  /* 0x0033004e7f007388 */ /* 0x0007e20000000400 */
[----:B------:R-:W-:-:S02]  /*5b90*/  CS2R R72, SRZ ;  /* 0x0000000000487805 */ /* 0x000fc4000001ff00 */
[----:B0-----:R-:W-:Y:S02]  /*5ba0*/  CS2R R74, SRZ ;  /* 0x00000000004a7805 */ /* 0x001fe4000001ff00 */
[----:B------:R-:W-:Y:S01]  /*5bb0*/  CS2R R76, SRZ ;  /* 0x00000000004c7805 */ /* 0x000fe2000001ff00 */
[----:B------:R0:W-:Y:S01]  /*5bc0*/  STS.U16 [R127+0x3700], R88 ;  /* 0x003700587f007388 */ /* 0x0001e20000000400 */
[----:B-1----:R-:W-:Y:S02]  /*5bd0*/  CS2R R82, SRZ ;  /* 0x0000000000527805 */ /* 0x002fe4000001ff00 */
[----:B--2---:R-:W-:Y:S02]  /*5be0*/  CS2R R80, SRZ ;  /* 0x0000000000507805 */ /* 0x004fe4000001ff00 */
[----:B------:R-:W-:Y:S01]  /*5bf0*/  CS2R R124, SRZ ;  /* 0x00000000007c7805 */ /* 0x000fe2000001ff00 */
[----:B------:R1:W-:Y:S01]  /*5c00*/  STS.U16 [R127+0x3b00], R86 ;  /* 0x003b00567f007388 */ /* 0x0003e20000000400 */
[----:B------:R-:W-:-:S02]  /*5c10*/  CS2R R128, SRZ ;  /* 0x0000000000807805 */ /* 0x000fc4000001ff00 */
[----:B---3--:R-:W-:Y:S02]  /*5c20*/  CS2R R78, SRZ ;  /* 0x00000000004e7805 */ /* 0x008fe4000001ff00 */
[----:B------:R-:W-:Y:S01]  /*5c30*/  CS2R R132, SRZ ;  /* 0x0000000000847805 */ /* 0x000fe2000001ff00 */
[----:B------:R2:W-:Y:S01]  /*5c40*/  STS.U16 [R127+0x3f00], R84 ;  /* 0x003f00547f007388 */ /* 0x0005e20000000400 */
[----:B------:R-:W-:Y:S02]  /*5c50*/  CS2R R134, SRZ ;  /* 0x0000000000867805 */ /* 0x000fe4000001ff00 */
[----:B0-----:R-:W-:Y:S02]  /*5c60*/  CS2R R88, SRZ ;  /* 0x0000000000587805 */ /* 0x001fe4000001ff00 */
[----:B------:R-:W-:Y:S01]  /*5c70*/  CS2R R136, SRZ ;  /* 0x0000000000887805 */ /* 0x000fe2000001ff00 */
[----:B------:R0:W-:Y:S01]  /*5c80*/  STS.U16 [R127+0x4300], R46 ;  /* 0x0043002e7f007388 */ /* 0x0001e20000000400 */
[----:B------:R-:W-:-:S02]  /*5c90*/  CS2R R138, SRZ ;  /* 0x00000000008a7805 */ /* 0x000fc4000001ff00 */
[----:B-1----:R-:W-:Y:S02]  /*5ca0*/  CS2R R86, SRZ ;  /* 0x0000000000567805 */ /* 0x002fe4000001ff00 */
[----:B------:R-:W-:Y:S01]  /*5cb0*/  CS2R R140, SRZ ;  /* 0x00000000008c7805 */ /* 0x000fe2000001ff00 */
[----:B------:R1:W-:Y:S01]  /*5cc0*/  STS.U16 [R127+0x4700], R92 ;  /* 0x0047005c7f007388 */ /* 0x0003e20000000400 */
[----:B------:R-:W-:Y:S02]  /*5cd0*/  CS2R R142, SRZ ;  /* 0x00000000008e7805 */ /* 0x000fe4000001ff00 */
[----:B--2---:R-:W-:Y:S02]  /*5ce0*/  CS2R R84, SRZ ;  /* 0x0000000000547805 */ /* 0x004fe4000001ff00 */
[----:B------:R-:W-:Y:S01]  /*5cf0*/  CS2R R144, SRZ ;  /* 0x0000000000907805 */ /* 0x000fe2000001ff00 */
[----:B------:R2:W-:Y:S01]  /*5d00*/  STS.U16 [R127+0x4b00], R90 ;  /* 0x004b005a7f007388 */ /* 0x0005e20000000400 */
[----:B------:R-:W-:-:S02]  /*5d10*/  CS2R R146, SRZ ;  /* 0x0000000000927805 */ /* 0x000fc4000001ff00 */
[----:B0-----:R-:W-:Y:S02]  /*5d20*/  CS2R R46, SRZ ;  /* 0x00000000002e7805 */ /* 0x001fe4000001ff00 */
[----:B------:R-:W-:Y:S01]  /*5d30*/  CS2R R148, SRZ ;  /* 0x0000000000947805 */ /* 0x000fe2000001ff00 */
[----:B------:R0:W-:Y:S01]  /*5d40*/  STS.U16 [R127+0x4f00], R44 ;  /* 0x004f002c7f007388 */ /* 0x0001e20000000400 */
[----:B------:R-:W-:Y:S02]  /*5d50*/  CS2R R150, SRZ ;  /* 0x0000000000967805 */ /* 0x000fe4000001ff00 */
[----:B-1----:R-:W-:Y:S02]  /*5d60*/  CS2R R92, SRZ ;  /* 0x00000000005c7805 */ /* 0x002fe4000001ff00 */
[C---:B------:R-:W-:Y:S01]  /*5d70*/  LOP3.LUT R0, R174.reuse, 0x7f, RZ, 0xc0, !PT ;  /* 0x0000007fae007812 */ /* 0x040fe200078ec0ff */
[----:B------:R1:W-:Y:S01]  /*5d80*/  STS.U16 [R127+0x5300], R42 ;  /* 0x0053002a7f007388 */ /* 0x0003e20000000400 */
[----:B------:R-:W-:-:S02]  /*5d90*/  SHF.L.U32 R2, R174, 0x1, RZ ;  /* 0x00000001ae027819 */ /* 0x000fc400000006ff */
[----:B--2---:R-:W-:Y:S02]  /*5da0*/  CS2R R90, SRZ ;  /* 0x00000000005a7805 */ /* 0x004fe4000001ff00 */
[----:B------:R-:W-:Y:S01]  /*5db0*/  LOP3.LUT R152, R174, 0x40, RZ, 0xc0, !PT ;  /* 0x00000040ae987812 */ /* 0x000fe200078ec0ff */
[----:B------:R2:W-:Y:S01]  /*5dc0*/  STS.U16 [R127+0x5700], R96 ;  /* 0x005700607f007388 */ /* 0x0005e20000000400 */
[----:B0-----:R-:W-:-:S03]  /*5dd0*/  CS2R R44, SRZ ;  /* 0x00000000002c7805 */ /* 0x001fc6000001ff00 */
[----:B------:R0:W-:Y:S01]  /*5de0*/  STS.U16 [R127+0x5b00], R94 ;  /* 0x005b005e7f007388 */ /* 0x0001e20000000400 */
[----:B-1----:R-:W-:-:S03]  /*5df0*/  CS2R R42, SRZ ;  /* 0x00000000002a7805 */ /* 0x002fc6000001ff00 */
[----:B------:R1:W-:Y:S01]  /*5e00*/  STS.U16 [R127+0x5f00], R40 ;  /* 0x005f00287f007388 */ /* 0x0003e20000000400 */
[----:B--2---:R-:W-:-:S03]  /*5e10*/  CS2R R96, SRZ ;  /* 0x0000000000607805 */ /* 0x004fc6000001ff00 */
        /* <DEDUP_REMOVED lines=32> */
[----:B------:R-:W-:Y:S01]  /*6020*/  STS.U16 [R127+0xa300], R22 ;  /* 0x00a300167f007388 */ /* 0x000fe20000000400 */
[----:B-1----:R-:W-:-:S03]  /*6030*/  CS2R R110, SRZ ;  /* 0x00000000006e7805 */ /* 0x002fc6000001ff00 */
[----:B------:R-:W-:Y:S01]  /*6040*/  STS.U16 [R127+0xa700], R18 ;  /* 0x00a700127f007388 */ /* 0x000fe20000000400 */
[----:B--2---:R-:W-:-:S03]  /*6050*/  CS2R R24, SRZ ;  /* 0x0000000000187805 */ /* 0x004fc6000001ff00 */
[----:B------:R-:W-:Y:S04]  /*6060*/  STS.U16 [R127+0xab00], R20 ;  /* 0x00ab00147f007388 */ /* 0x000fe80000000400 */
[----:B------:R0:W-:Y:S04]  /*6070*/  STS.U16 [R127+0xaf00], R114 ;  /* 0x00af00727f007388 */ /* 0x0001e80000000400 */
[----:B------:R1:W-:Y:S04]  /*6080*/  STS.U16 [R127+0xb300], R116 ;  /* 0x00b300747f007388 */ /* 0x0003e80000000400 */
[----:B------:R2:W-:Y:S01]  /*6090*/  STS.U16 [R127+0xb700], R118 ;  /* 0x00b700767f007388 */ /* 0x0005e20000000400 */
[----:B0-----:R-:W-:-:S03]  /*60a0*/  CS2R R114, SRZ ;  /* 0x0000000000727805 */ /* 0x001fc6000001ff00 */
[----:B------:R0:W-:Y:S01]  /*60b0*/  STS.U16 [R127+0xbb00], R16 ;  /* 0x00bb00107f007388 */ /* 0x0001e20000000400 */
[----:B-1----:R-:W-:-:S03]  /*60c0*/  CS2R R116, SRZ ;  /* 0x0000000000747805 */ /* 0x002fc6000001ff00 */
[----:B------:R-:W-:Y:S01]  /*60d0*/  STS.U16 [R127+0xbf00], R14 ;  /* 0x00bf000e7f007388 */ /* 0x000fe20000000400 */
[----:B--2---:R-:W-:-:S03]  /*60e0*/  CS2R R118, SRZ ;  /* 0x0000000000767805 */ /* 0x004fc6000001ff00 */
[----:B------:R1:W-:Y:S01]  /*60f0*/  STS.U16 [R127+0xc300], R120 ;  /* 0x00c300787f007388 */ /* 0x0003e20000000400 */
[----:B0-----:R-:W-:-:S03]  /*6100*/  IMAD.MOV.U32 R16, RZ, RZ, -0x800000 ;  /* 0xff800000ff107424 */ /* 0x001fc600078e00ff */
[----:B------:R-:W-:Y:S04]  /*6110*/  STS.U16 [R127+0xc700], R12 ;  /* 0x00c7000c7f007388 */ /* 0x000fe80000000400 */
[----:B------:R-:W-:Y:S01]  /*6120*/  STS.U16 [R127+0xcb00], R10 ;  /* 0x00cb000a7f007388 */ /* 0x000fe20000000400 */
[----:B-1----:R-:W-:-:S03]  /*6130*/  CS2R R120, SRZ ;  /* 0x0000000000787805 */ /* 0x002fc6000001ff00 */
[----:B------:R0:W-:Y:S04]  /*6140*/  STS.U16 [R127+0xcf00], R130 ;  /* 0x00cf00827f007388 */ /* 0x0001e80000000400 */
[----:B------:R1:W-:Y:S04]  /*6150*/  STS.U16 [R127+0xd300], R122 ;  /* 0x00d3007a7f007388 */ /* 0x0003e80000000400 */
[----:B------:R-:W-:Y:S01]  /*6160*/  STS.U16 [R127+0xd700], R8 ;  /* 0x00d700087f007388 */ /* 0x000fe20000000400 */
[----:B0-----:R-:W-:-:S03]  /*6170*/  CS2R R130, SRZ ;  /* 0x0000000000827805 */ /* 0x001fc6000001ff00 */
[----:B------:R-:W-:Y:S01]  /*6180*/  STS.U16 [R127+0xdb00], R176 ;  /* 0x00db00b07f007388 */ /* 0x000fe20000000400 */
[----:B-1----:R-:W-:-:S03]  /*6190*/  CS2R R122, SRZ ;  /* 0x00000000007a7805 */ /* 0x002fc6000001ff00 */
        /* <DEDUP_REMOVED lines=8> */
[----:B------:R0:W-:Y:S02]  /*6220*/  STS.U16 [R127+0xff00], R190 ;  /* 0x00ff00be7f007388 */ /* 0x0001e40000000400 */
[----:B0-----:R-:W-:Y:S01]  /*6230*/  CS2R R126, SRZ ;  /* 0x00000000007e7805 */ /* 0x001fe2000001ff00 */
[----:B------:R-:W-:Y:S06]  /*6240*/  @!P0 BRA `(.L_x_0) ;  /* 0x0000008c005c8947 */ /* 0x000fec0003800000 */
[----:B------:R-:W0:Y:S01]  /*6250*/  LDC R37, c[0x0][0x268] ;  /* 0x00009a00ff257b82 */ /* 0x000e220000000800 */
[--C-:B------:R-:W-:Y:S01]  /*6260*/  SHF.R.U32.HI R4, RZ, 0x4, R174.reuse ;  /* 0x00000004ff047819 */ /* 0x100fe200000116ae */
[----:B------:R-:W1:Y:S01]  /*6270*/  S2R R154, SR_CTAID.Y ;  /* 0x00000000009a7919 */ /* 0x000e620000002600 */
[----:B------:R-:W-:Y:S01]  /*6280*/  SHF.R.U32.HI R5, RZ, 0x2, R174 ;  /* 0x00000002ff057819 */ /* 0x000fe200000116ae */
[----:B------:R-:W-:Y:S01]  /*6290*/  IMAD.MOV.U32 R25, RZ, RZ, RZ ;  /* 0x000000ffff197224 */ /* 0x000fe200078e00ff */
[----:B------:R-:W-:Y:S01]  /*62a0*/  SGXT.U32 R4, R4, 0x3 ;  /* 0x000000030404781a */ /* 0x000fe20000000000 */
[----:B------:R-:W-:Y:S01]  /*62b0*/  UMOV UR8, 0xfffffe00 ;  /* 0xfffffe0000087882 */ /* 0x000fe20000000000 */
[----:B------:R-:W-:Y:S01]  /*62c0*/  SGXT.U32 R5, R5, 0x3 ;  /* 0x000000030505781a */ /* 0x000fe20000000000 */
[----:B------:R-:W2:Y:S01]  /*62d0*/  LDC.64 R20, c[0x0][0x260] ;  /* 0x00009800ff147b82 */ /* 0x000ea20000000a00 */
[----:B------:R-:W-:Y:S01]  /*62e0*/  SHF.R.U32.HI R6, RZ, 0x4, R158 ;  /* 0x00000004ff067819 */ /* 0x000fe2000001169e */
[----:B------:R-:W-:Y:S01]  /*62f0*/  UMOV UR9, 0x3fffffef ;  /* 0x3fffffef00097882 */ /* 0x000fe20000000000 */
[----:B------:R-:W-:Y:S01]  /*6300*/  R2UR UR5, R25 ;  /* 0x00000000190572ca */ /* 0x000fe200000e0000 */
[----:B------:R-:W-:Y:S01]  /*6310*/  IMAD.MOV.U32 R232, RZ, RZ, -0x800000 ;  /* 0xff800000ffe87424 */ /* 0x000fe200078e00ff */
[----:B------:R-:W-:Y:S01]  /*6320*/  SGXT.U32 R2, R6, 0xe ;  /* 0x0000000e0602781a */ /* 0x000fe20000000000 */
[----:B------:R-:W-:Y:S01]  /*6330*/  IMAD.MOV.U32 R162, RZ, RZ, RZ ;  /* 0x000000ffffa27224 */ /* 0x000fe200078e00ff */
[----:B------:R-:W-:Y:S01]  /*6340*/  MOV R161, RZ ;  /* 0x000000ff00a17202 */ /* 0x000fe20000000f00 */
[----:B------:R-:W3:Y:S01]  /*6350*/  LDC R35, c[0x0][0x258] ;  /* 0x00009600ff237b82 */ /* 0x000ee20000000800 */
[----:B------:R-:W-:Y:S01]  /*6360*/  IMAD.MOV.U32 R224, RZ, RZ, -0x800000 ;  /* 0xff800000ffe07424 */ /* 0x000fe200078e00ff */
[----:B------:R-:W-:-:S02]  /*6370*/  CS2R R44, SRZ ;  /* 0x00000000002c7805 */ /* 0x000fc4000001ff00 */
[----:B------:R-:W-:Y:S02]  /*6380*/  CS2R R46, SRZ ;  /* 0x00000000002e7805 */ /* 0x000fe4000001ff00 */
[----:B------:R-:W-:Y:S02]  /*6390*/  CS2R R48, SRZ ;  /* 0x0000000000307805 */ /* 0x000fe4000001ff00 */
[----:B------:R-:W-:Y:S02]  /*63a0*/  CS2R R50, SRZ ;  /* 0x0000000000327805 */ /* 0x000fe4000001ff00 */
[----:B------:R-:W-:Y:S02]  /*63b0*/  CS2R R52, SRZ ;  /* 0x0000000000347805 */ /* 0x000fe4000001ff00 */
[----:B------:R-:W-:Y:S01]  /*63c0*/  CS2R R54, SRZ ;  /* 0x0000000000367805 */ /* 0x000fe2000001ff00 */
[----:B0-----:R-:W-:Y:S01]  /*63d0*/  IMAD R9, R4, R37, RZ ;  /* 0x0000002504097224 */ /* 0x001fe200078e02ff */
[----:B------:R-:W-:Y:S01]  /*63e0*/  SHF.R.U32.HI R4, RZ, 0x1, R174 ;  /* 0x00000001ff047819 */ /* 0x000fe200000116ae */
[----:B------:R-:W1:Y:S01]  /*63f0*/  LDC.64 R180, c[0x0][0x250] ;  /* 0x00009400ffb47b82 */ /* 0x000e620000000a00 */
[----:B------:R-:W-:Y:S01]  /*6400*/  CS2R R56, SRZ ;  /* 0x0000000000387805 */ /* 0x000fe2000001ff00 */
[----:B------:R-:W-:Y:S01]  /*6410*/  IMAD R10, R37, 0x8, R9 ;  /* 0x00000008250a7824 */ /* 0x000fe200078e0209 */
[----:B------:R-:W-:-:S02]  /*6420*/  LOP3.LUT R4, R5, 0x30, R4, 0xf8, !PT ;  /* 0x0000003005047812 */ /* 0x000fc400078ef804 */
[----:B------:R-:W-:Y:S02]  /*6430*/  CS2R R58, SRZ ;  /* 0x00000000003a7805 */ /* 0x000fe4000001ff00 */
[----:B------:R-:W-:Y:S01]  /*6440*/  IADD3 R5, P0, R2, 0x80, RZ ;  /* 0x0000008002057810 */ /* 0x000fe20007f1e0ff */
[----:B------:R-:W-:Y:S01]  /*6450*/  IMAD R11, R37, 0x8, R10 ;  /* 0x00000008250b7824 */ /* 0x000fe200078e020a */
[----:B------:R-:W-:Y:S01]  /*6460*/  LOP3.LUT R160, R4, R160, RZ, 0xfc, !PT ;  /* 0x000000a004a07212 */ /* 0x000fe200078efcff */
[----:B------:R-:W-:Y:S01]  /*6470*/  VIADD R4, R158, 0x10000 ;  /* 0x000100009e047836 */ /* 0x000fe20000000000 */
[----:B------:R-:W-:Y:S01]  /*6480*/  R2UR UR10, R5 ;  /* 0x00000000050a72ca */ /* 0x000fe200000e0000 */
[C---:B------:R-:W-:Y:S01]  /*6490*/  IMAD R12, R37.reuse, 0x8, R11 ;  /* 0x00000008250c7824 */ /* 0x040fe200078e020b */
[----:B------:R-:W0:Y:S01]  /*64a0*/  LDC.64 R32, c[0x0][0x218] ;  /* 0x00008600ff207b82 */ /* 0x000e220000000a00 */
[----:B--2---:R-:W-:Y:S01]  /*64b0*/  IMAD.MOV.U32 R7, RZ, RZ, R20 ;  /* 0x000000ffff077224 */ /* 0x004fe200078e0014 */
[----:B------:R-:W-:Y:S01]  /*64c0*/  SHF.R.U32.HI R6, RZ, 0x4, R4 ;  /* 0x00000004ff067819 */ /* 0x000fe20000011604 */
[C---:B------:R-:W-:Y:S01]  /*64d0*/  IMAD R13, R37.reuse, 0x8, R12 ;  /* 0x00000008250d7824 */ /* 0x040fe200078e020c */
[----:B------:R-:W-:Y:S01]  /*64e0*/  CS2R R4, SRZ ;  /* 0x0000000000047805 */ /* 0x000fe2000001ff00 */
[----:B------:R-:W-:Y:S01]  /*64f0*/  IMAD.MOV.U32 R2, RZ, RZ, R21 ;  /* 0x000000ffff027224 */ /* 0x000fe200078e0015 */
[----:B------:R-:W-:Y:S01]  /*6500*/  SGXT.U32 R24, R6, 0xe ;  /* 0x0000000e0618781a */ /* 0x000fe20000000000 */
[----:B------:R-:W-:Y:S01]  /*6510*/  IMAD R14, R37, 0x8, R13 ;  /* 0x00000008250e7824 */ /* 0x000fe200078e020d */
[----:B------:R-:W2:Y:S01]  /*6520*/  LDC.64 R30, c[0x0][0x220] ;  /* 0x00008800ff1e7b82 */ /* 0x000ea20000000a00 */
[----:B---3--:R-:W-:Y:S01]  /*6530*/  IMAD R0, R0, R35, RZ ;  /* 0x0000002300007224 */ /* 0x008fe200078e02ff */
[----:B------:R-:W-:Y:S01]  /*6540*/  IADD3.X R5, R5, 0x40000040, RZ, P0, !PT ;  /* 0x4000004005057810 */ /* 0x000fe200007fe4ff */
[----:B------:R-:W-:Y:S01]  /*6550*/  IMAD R15, R37, 0x8, R14 ;  /* 0x00000008250f7824 */ /* 0x000fe200078e020e */
[----:B------:R-:W-:Y:S01]  /*6560*/  IADD3 R6, P0, R24, 0x2, RZ ;  /* 0x0000000218067810 */ /* 0x000fe20007f1e0ff */
[----:B-1----:R-:W-:Y:S01]  /*6570*/  IMAD R180, R154, R180, RZ ;  /* 0x000000b49ab47224 */ /* 0x002fe200078e02ff */
[----:B------:R-:W-:Y:S01]  /*6580*/  R2UR UR11, R5 ;  /* 0x00000000050b72ca */ /* 0x000fe200000e0000 */
[----:B------:R1:W-:Y:S01]  /*6590*/  STL [R1+0x68c], R21 ;  /* 0x00068c1501007387 */ /* 0x0003e20000100800 */
[----:B------:R-:W-:Y:S01]  /*65a0*/  LEA R16, R37, R15, 0x3 ;  /* 0x0000000f25107211 */ /* 0x000fe200078e18ff */
[----:B------:R-:W-:Y:S01]  /*65b0*/  IMAD R153, R181, 0xd, RZ ;  /* 0x0000000db5997824 */ /* 0x000fe200078e02ff */
[----:B------:R-:W-:Y:S01]  /*65c0*/  IADD3.X R4, R4, 0x40000040, RZ, P0, !PT ;  /* 0x4000004004047810 */ /* 0x000fe200007fe4ff */
[----:B------:R3:W-:Y:S01]  /*65d0*/  STL.64 [R1+0x218], R24 ;  /* 0x0002181801007387 */ /* 0x0007e20000100a00 */
[----:B------:R-:W-:Y:S01]  /*65e0*/  LOP3.LUT R5, R174, 0xf, RZ, 0xc0, !PT ;  /* 0x0000000fae057812 */ /* 0x000fe200078ec0ff */
[C---:B------:R-:W-:Y:S01]  /*65f0*/  IMAD R17, R37.reuse, 0x8, R16 ;  /* 0x0000000825117824 */ /* 0x040fe200078e0210 */
[----:B------:R-:W-:Y:S01]  /*6600*/  R2UR UR7, R4 ;  /* 0x00000000040772ca */ /* 0x000fe200000e0000 */
[----:B------:R-:W-:Y:S01]  /*6610*/  IMAD R4, R154, R7, RZ ;  /* 0x000000079a047224 */ /* 0x000fe200078e02ff */
[----:B------:R-:W-:Y:S01]  /*6620*/  R2UR UR6, R6 ;  /* 0x00000000060672ca */ /* 0x000fe200000e0000 */
[----:B------:R-:W-:Y:S01]  /*6630*/  IMAD R18, R37, 0x8, R17 ;  /* 0x0000000825127824 */ /* 0x000fe200078e0211 */
[----:B0-----:R-:W-:Y:S01]  /*6640*/  LEA R187, P0, R180, R32, 0x1 ;  /* 0x00000020b4bb7211 */ /* 0x001fe200078008ff */
[----:B------:R-:W-:Y:S01]  /*6650*/  IMAD R7, R5, R2, RZ ;  /* 0x0000000205077224 */ /* 0x000fe200078e02ff */
[----:B------:R-:W-:Y:S01]  /*6660*/  SHF.L.U32 R5, R4, 0x1, RZ ;  /* 0x0000000104057819 */ /* 0x000fe200000006ff */
[----:B------:R-:W-:Y:S01]  /*6670*/  IMAD R19, R37, 0x8, R18 ;  /* 0x0000000825137824 */ /* 0x000fe200078e0212 */
[----:B------:R-:W-:Y:S01]  /*6680*/  LEA.HI.X.SX32 R33, R180, R33, 0x1, P0 ;  /* 0x00000021b4217211 */ /* 0x000fe200000f0eff */
[----:B------:R-:W-:Y:S01]  /*6690*/  IMAD.SHL.U32 R8, R7, 0x2, RZ ;  /* 0x0000000207087824 */ /* 0x000fe200078e00ff */
[----:B------:R-:W-:Y:S01]  /*66a0*/  LEA R192, P0, R0, R187, 0x1 ;  /* 0x000000bb00c07211 */ /* 0x000fe200078008ff */
[----:B------:R-:W-:Y:S01]  /*66b0*/  IMAD.HI R6, R4, 0x2, RZ ;  /* 0x0000000204067827 */ /* 0x000fe200078e02ff */
[----:B------:R-:W-:-:S02]  /*66c0*/  LEA R20, R37, R19, 0x3 ;  /* 0x0000001325147211 */ /* 0x000fc400078e18ff */
[----:B------:R-:W-:Y:S02]  /*66d0*/  CS2R R60, SRZ ;  /* 0x00000000003c7805 */ /* 0x000fe4000001ff00 */
[----:B--2---:R-:W-:Y:S01]  /*66e0*/  IADD3 R29, P1, P2, R8, R30, R5 ;  /* 0x0000001e081d7210 */ /* 0x004fe20007a3e005 */
[----:B------:R-:W-:Y:S01]  /*66f0*/  IMAD R4, R35, 0x80, R0 ;  /* 0x0000008023047824 */ /* 0x000fe200078e0200 */
[----:B------:R-:W-:Y:S01]  /*6700*/  LEA.HI.X.SX32 R193, R0, R33, 0x1, P0 ;  /* 0x0000002100c17211 */ /* 0x000fe200000f0eff */
[----:B------:R-:W-:Y:S01]  /*6710*/  IMAD.HI R7, R7, 0x2, RZ ;  /* 0x0000000207077827 */ /* 0x000fe200078e02ff */
[----:B------:R-:W-:Y:S01]  /*6720*/  R2UR UR4, R24 ;  /* 0x00000000180472ca */ /* 0x000fe200000e0000 */
[----:B------:R-:W-:Y:S01]  /*6730*/  UIADD3.64 UR14, UR6, 0x4, URZ ;  /* 0x00000004060e7897 */ /* 0x000fe2000fffe03f */
[----:B------:R-:W-:Y:S01]  /*6740*/  LOP3.LUT R174, R174, 0x3f, RZ, 0xc0, !PT ;  /* 0x0000003faeae7812 */ /* 0x000fe200078ec0ff */
[----:B------:R-:W-:Y:S01]  /*6750*/  IMAD R5, R35, 0x80, R4 ;  /* 0x0000008023057824 */ /* 0x000fe200078e0204 */
[----:B------:R-:W-:Y:S01]  /*6760*/  IADD3.X R31, R7, R31, R6, P1, P2 ;  /* 0x0000001f071f7210 */ /* 0x000fe20000fe4406 */
[----:B-1----:R-:W-:Y:S01]  /*6770*/  IMAD R21, R37, 0x8, R20 ;  /* 0x0000000825157824 */ /* 0x002fe200078e0214 */
[CC--:B------:R-:W-:Y:S01]  /*6780*/  LEA R190, P1, R4.reuse, R187.reuse, 0x1 ;  /* 0x000000bb04be7211 */ /* 0x0c0fe200078208ff */
[----:B------:R-:W-:Y:S01]  /*6790*/  IMAD R6, R35, 0x80, R5 ;  /* 0x0000008023067824 */ /* 0x000fe200078e0205 */
[----:B------:R-:W-:Y:S01]  /*67a0*/  LEA R188, P0, R5, R187, 0x1 ;  /* 0x000000bb05bc7211 */ /* 0x000fe200078008ff */
[C---:B------:R-:W-:Y:S01]  /*67b0*/  IMAD R22, R37.reuse, 0x8, R21 ;  /* 0x0000000825167824 */ /* 0x040fe200078e0215 */
[----:B------:R-:W-:Y:S01]  /*67c0*/  LEA.HI.X.SX32 R191, R4, R33, 0x1, P1 ;  /* 0x0000002104bf7211 */ /* 0x000fe200008f0eff */
[----:B------:R-:W-:Y:S01]  /*67d0*/  IMAD.SHL.U32 R174, R174, 0x2, RZ ;  /* 0x00000002aeae7824 */ /* 0x000fe200078e00ff */
[C---:B------:R-:W-:Y:S01]  /*67e0*/  LEA R186, P2, R6.reuse, R187, 0x1 ;  /* 0x000000bb06ba7211 */ /* 0x040fe200078408ff */
[----:B------:R-:W-:Y:S01]  /*67f0*/  IMAD R23, R37, 0x8, R22 ;  /* 0x0000000825177824 */ /* 0x000fe200078e0216 */
[-C--:B------:R-:W-:Y:S01]  /*6800*/  LEA.HI.X.SX32 R189, R5, R33.reuse, 0x1, P0 ;  /* 0x0000002105bd7211 */ /* 0x080fe200000f0eff */
[----:B------:R-:W-:Y:S01]  /*6810*/  UIADD3.64 UR8, UR4, -UR8, URZ ;  /* 0x8000000804087297 */ /* 0x000fe2000fffe03f */
[----:B------:R-:W-:Y:S01]  /*6820*/  LEA.HI.X.SX32 R187, R6, R33, 0x1, P2 ;  /* 0x0000002106bb7211 */ /* 0x000fe200010f0eff */
[----:B---3--:R-:W-:Y:S01]  /*6830*/  IMAD R24, R37, 0x8, R23 ;  /* 0x0000000825187824 */ /* 0x008fe200078e0217 */
[-C--:B------:R-:W-:Y:S01]  /*6840*/  LEA R42, P0, R9, R29.reuse, 0x1 ;  /* 0x0000001d092a7211 */ /* 0x080fe200078008ff */
[----:B------:R-:W-:Y:S01]  /*6850*/  UMOV UR4, UR10 ;  /* 0x0000000a00047c82 */ /* 0x000fe20008000000 */
[----:B------:R-:W-:Y:S01]  /*6860*/  LEA R38, P2, R11, R29, 0x1 ;  /* 0x0000001d0b267211 */ /* 0x000fe200078408ff */
[----:B------:R-:W-:Y:S01]  /*6870*/  IMAD R25, R37, 0x8, R24 ;  /* 0x0000000825197824 */ /* 0x000fe200078e0218 */
[-C--:B------:R-:W-:Y:S01]  /*6880*/  LEA.HI.X.SX32 R43, R9, R31.reuse, 0x1, P0 ;  /* 0x0000001f092b7211 */ /* 0x080fe200000f0eff */
[----:B------:R-:W-:Y:S01]  /*6890*/  UMOV UR5, UR11 ;  /* 0x0000000b00057c82 */ /* 0x000fe20008000000 */
[----:B------:R-:W-:Y:S01]  /*68a0*/  LEA.HI.X.SX32 R39, R11, R31, 0x1, P2 ;  /* 0x0000001f0b277211 */ /* 0x000fe200010f0eff */
[C---:B------:R-:W-:Y:S01]  /*68b0*/  IMAD R26, R37.reuse, 0x8, R25 ;  /* 0x00000008251a7824 */ /* 0x040fe200078e0219 */
[-C--:B------:R-:W-:Y:S01]  /*68c0*/  LEA R40, P1, R10, R29.reuse, 0x1 ;  /* 0x0000001d0a287211 */ /* 0x080fe200078208ff */
[----:B------:R-:W-:Y:S01]  /*68d0*/  STL.64 [R1+0x418], R42 ;  /* 0x0004182a01007387 */ /* 0x000fe20000100a00 */
[----:B------:R-:W-:Y:S01]  /*68e0*/  LEA R32, P2, R14, R29, 0x1 ;  /* 0x0000001d0e207211 */ /* 0x000fe200078408ff */
[----:B------:R-:W-:Y:S01]  /*68f0*/  IMAD R27, R37, 0x8, R26 ;  /* 0x00000008251b7824 */ /* 0x000fe200078e021a */
[----:B------:R-:W-:Y:S01]  /*6900*/  LEA.HI.X.SX32 R41, R10, R31, 0x1, P1 ;  /* 0x0000001f0a297211 */ /* 0x000fe200008f0eff */
[----:B------:R0:W-:Y:S01]  /*6910*/  STL.64 [R1+0x408], R38 ;  /* 0x0004082601007387 */ /* 0x0001e20000100a00 */
[----:B------:R-:W-:Y:S01]  /*6920*/  LEA R34, P1, R13, R29, 0x1 ;  /* 0x0000001d0d227211 */ /* 0x000fe200078208ff */
[----:B------:R-:W-:Y:S01]  /*6930*/  IMAD R8, R37, 0x8, R27 ;  /* 0x0000000825087824 */ /* 0x000fe200078e021b */
[-C--:B------:R-:W-:Y:S01]  /*6940*/  LEA.HI.X.SX32 R33, R14, R31.reuse, 0x1, P2 ;  /* 0x0000001f0e217211 */ /* 0x080fe200010f0eff */
[----:B------:R1:W-:Y:S01]  /*6950*/  STL.64 [R1+0x410], R40 ;  /* 0x0004102801007387 */ /* 0x0003e20000100a00 */
[----:B------:R-:W-:Y:S01]  /*6960*/  LEA.HI.X.SX32 R35, R13, R31, 0x1, P1 ;  /* 0x0000001f0d237211 */ /* 0x000fe200008f0eff */
[----:B------:R-:W-:Y:S01]  /*6970*/  UIADD3.64 UR12, UR4, 0x80, URZ ;  /* 0x00000080040c7897 */ /* 0x000fe2000fffe03f */
[----:B------:R-:W-:Y:S01]  /*6980*/  LEA R7, R37, R8, 0x3 ;  /* 0x0000000825077211 */ /* 0x000fe200078e18ff */
[----:B------:R-:W-:Y:S01]  /*6990*/  UIADD3.64 UR10, UR4, 0x100, URZ ;  /* 0x00000100040a7897 */ /* 0x000fe2000fffe03f */
[C---:B------:R-:W-:Y:S01]  /*69a0*/  IMAD R154, R181.reuse, 0xe, RZ ;  /* 0x0000000eb59a7824 */ /* 0x040fe200078e02ff */
[----:B------:R-:W-:Y:S01]  /*69b0*/  UIADD3.64 UR18, UR6, 0x7e, URZ ;  /* 0x0000007e06127897 */ /* 0x000fe2000fffe03f */
[----:B------:R-:W-:Y:S01]  /*69c0*/  IMAD R155, R181, 0xf, RZ ;  /* 0x0000000fb59b7824 */ /* 0x000fe200078e02ff */
[C---:B0-----:R-:W-:Y:S01]  /*69d0*/  LEA R38, P0, R12.reuse, R29, 0x1 ;  /* 0x0000001d0c267211 */ /* 0x041fe200078008ff */
[C---:B------:R-:W-:Y:S01]  /*69e0*/  IMAD R28, R37.reuse, 0x8, R7 ;  /* 0x00000008251c7824 */ /* 0x040fe200078e0207 */
[----:B------:R-:W-:Y:S01]  /*69f0*/  CS2R R42, SRZ ;  /* 0x00000000002a7805 */ /* 0x000fe2000001ff00 */
[----:B------:R-:W-:Y:S01]  /*6a00*/  IMAD.U32 R159, RZ, RZ, UR13 ;  /* 0x0000000dff9f7e24 */ /* 0x000fe2000f8e00ff */
[----:B------:R-:W-:Y:S01]  /*6a10*/  LEA.HI.X.SX32 R39, R12, R31, 0x1, P0 ;  /* 0x0000001f0c277211 */ /* 0x000fe200000f0eff */
[----:B------:R-:W-:Y:S01]  /*6a20*/  IMAD R0, R37, 0x8, R28 ;  /* 0x0000000825007824 */ /* 0x000fe200078e021c */
[C---:B------:R-:W-:Y:S01]  /*6a30*/  LEA R12, P2, R17.reuse, R29, 0x1 ;  /* 0x0000001d110c7211 */ /* 0x040fe200078408ff */
[----:B------:R-:W-:Y:S01]  /*6a40*/  IMAD.MOV.U32 R2, RZ, RZ, RZ ;  /* 0x000000ffff027224 */ /* 0x000fe200078e00ff */
[----:B-1----:R-:W-:Y:S01]  /*6a50*/  CS2R R40, SRZ ;  /* 0x0000000000287805 */ /* 0x002fe2000001ff00 */
[----:B------:R0:W-:Y:S01]  /*6a60*/  STL.64 [R1+0x400], R38 ;  /* 0x0004002601007387 */ /* 0x0001e20000100a00 */
[----:B------:R-:W-:Y:S01]  /*6a70*/  LEA.HI.X.SX32 R13, R17, R31, 0x1, P2 ;  /* 0x0000001f110d7211 */ /* 0x000fe200010f0eff */
[C---:B------:R-:W-:Y:S01]  /*6a80*/  IMAD R4, R37.reuse, 0x8, R0 ;  /* 0x0000000825047824 */ /* 0x040fe200078e0200 */
[----:B------:R-:W-:Y:S01]  /*6a90*/  LEA R14, P2, R20, R29, 0x1 ;  /* 0x0000001d140e7211 */ /* 0x000fe200078408ff */
[----:B------:R1:W-:Y:S01]  /*6aa0*/  STL.64 [R1+0x3f8], R34 ;  /* 0x0003f82201007387 */ /* 0x0003e20000100a00 */
[----:B------:R-:W-:Y:S01]  /*6ab0*/  CS2R R62, SRZ ;  /* 0x00000000003e7805 */ /* 0x000fe2000001ff00 */
[C---:B------:R-:W-:Y:S01]  /*6ac0*/  IMAD R5, R37.reuse, 0x8, R4 ;  /* 0x0000000825057824 */ /* 0x040fe200078e0204 */
[----:B------:R-:W-:Y:S01]  /*6ad0*/  CS2R R64, SRZ ;  /* 0x0000000000407805 */ /* 0x000fe2000001ff00 */
[----:B------:R2:W-:Y:S01]  /*6ae0*/  STL.64 [R1+0x3f0], R32 ;  /* 0x0003f02001007387 */ /* 0x0005e20000100a00 */
[----:B------:R-:W-:Y:S01]  /*6af0*/  CS2R R66, SRZ ;  /* 0x0000000000427805 */ /* 0x000fe2000001ff00 */
[----:B------:R-:W-:Y:S01]  /*6b00*/  IMAD R6, R37, 0x8, R5 ;  /* 0x0000000825067824 */ /* 0x000fe200078e0205 */
[----:B------:R-:W-:Y:S01]  /*6b10*/  CS2R R68, SRZ ;  /* 0x0000000000447805 */ /* 0x000fe2000001ff00 */
[----:B------:R3:W-:Y:S01]  /*6b20*/  STL.64 [R1+0x3d8], R12 ;  /* 0x0003d80c01007387 */ /* 0x0007e20000100a00 */
[----:B0-----:R-:W-:-:S02]  /*6b30*/  CS2R R38, SRZ ;  /* 0x0000000000267805 */ /* 0x001fc4000001ff00 */
[----:B------:R-:W-:Y:S02]  /*6b40*/  CS2R R70, SRZ ;  /* 0x0000000000467805 */ /* 0x000fe4000001ff00 */
[----:B------:R-:W-:Y:S02]  /*6b50*/  LEA R9, R37, R6, 0x3 ;  /* 0x0000000625097211 */ /* 0x000fe400078e18ff */
[----:B------:R-:W-:Y:S02]  /*6b60*/  CS2R R72, SRZ ;  /* 0x0000000000487805 */ /* 0x000fe4000001ff00 */
[----:B-1----:R-:W-:Y:S02]  /*6b70*/  LEA R34, P0, R15, R29, 0x1 ;  /* 0x0000001d0f227211 */ /* 0x002fe400078008ff */
[----:B------:R-:W-:Y:S02]  /*6b80*/  CS2R R74, SRZ ;  /* 0x00000000004a7805 */ /* 0x000fe4000001ff00 */
[----:B------:R-:W-:-:S02]  /*6b90*/  CS2R R76, SRZ ;  /* 0x00000000004c7805 */ /* 0x000fc4000001ff00 */
[C---:B--2---:R-:W-:Y:S01]  /*6ba0*/  LEA R32, P1, R16.reuse, R29, 0x1 ;  /* 0x0000001d10207211 */ /* 0x044fe200078208ff */
[----:B------:R-:W-:Y:S01]  /*6bb0*/  IMAD R10, R37, 0x8, R9 ;  /* 0x00000008250a7824 */ /* 0x000fe200078e0209 */
[-C--:B------:R-:W-:Y:S02]  /*6bc0*/  LEA.HI.X.SX32 R35, R15, R31.reuse, 0x1, P0 ;  /* 0x0000001f0f237211 */ /* 0x080fe400000f0eff */
[----:B------:R-:W-:Y:S02]  /*6bd0*/  CS2R R78, SRZ ;  /* 0x00000000004e7805 */ /* 0x000fe4000001ff00 */
[-C--:B------:R-:W-:Y:S01]  /*6be0*/  LEA.HI.X.SX32 R33, R16, R31.reuse, 0x1, P1 ;  /* 0x0000001f10217211 */ /* 0x080fe200008f0eff */
[----:B------:R-:W-:Y:S01]  /*6bf0*/  IMAD R11, R37, 0x8, R10 ;  /* 0x00000008250b7824 */ /* 0x000fe200078e020a */
[----:B------:R-:W-:Y:S01]  /*6c00*/  LEA.HI.X.SX32 R15, R20, R31, 0x1, P2 ;  /* 0x0000001f140f7211 */ /* 0x000fe200010f0eff */
[----:B------:R0:W-:Y:S01]  /*6c10*/  STL.64 [R1+0x3e8], R34 ;  /* 0x0003e82201007387 */ /* 0x0001e20000100a00 */
[----:B------:R-:W-:Y:S01]  /*6c20*/  LEA R16, P2, R23, R29, 0x1 ;  /* 0x0000001d17107211 */ /* 0x000fe200078408ff */
[----:B---3--:R-:W-:Y:S01]  /*6c30*/  IMAD R12, R37, 0x8, R11 ;  /* 0x00000008250c7824 */ /* 0x008fe200078e020b */
[----:B------:R-:W-:Y:S01]  /*6c40*/  CS2R R80, SRZ ;  /* 0x0000000000507805 */ /* 0x000fe2000001ff00 */
[----:B------:R1:W-:Y:S01]  /*6c50*/  STL.64 [R1+0x3e0], R32 ;  /* 0x0003e02001007387 */ /* 0x0003e20000100a00 */
[----:B------:R-:W-:Y:S01]  /*6c60*/  LEA.HI.X.SX32 R17, R23, R31, 0x1, P2 ;  /* 0x0000001f17117211 */ /* 0x000fe200010f0eff */
[----:B------:R-:W-:Y:S01]  /*6c70*/  IMAD R13, R37, 0x8, R12 ;  /* 0x00000008250d7824 */ /* 0x000fe200078e020c */
[----:B------:R-:W-:Y:S01]  /*6c80*/  CS2R R82, SRZ ;  /* 0x0000000000527805 */ /* 0x000fe2000001ff00 */
[----:B------:R2:W-:Y:S01]  /*6c90*/  STL.64 [R1+0x3c0], R14 ;  /* 0x0003c00e01007387 */ /* 0x0005e20000100a00 */
[----:B------:R-:W-:-:S02]  /*6ca0*/  CS2R R84, SRZ ;  /* 0x0000000000547805 */ /* 0x000fc4000001ff00 */
[----:B------:R-:W-:Y:S02]  /*6cb0*/  CS2R R86, SRZ ;  /* 0x0000000000567805 */ /* 0x000fe4000001ff00 */
[----:B------:R-:W-:Y:S02]  /*6cc0*/  CS2R R88, SRZ ;  /* 0x0000000000587805 */ /* 0x000fe4000001ff00 */
[----:B0-----:R-:W-:Y:S02]  /*6cd0*/  LEA R34, P0, R18, R29, 0x1 ;  /* 0x0000001d12227211 */ /* 0x001fe400078008ff */
[----:B------:R-:W-:Y:S02]  /*6ce0*/  CS2R R90, SRZ ;  /* 0x00000000005a7805 */ /* 0x000fe4000001ff00 */
[----:B------:R-:W-:Y:S02]  /*6cf0*/  CS2R R92, SRZ ;  /* 0x00000000005c7805 */ /* 0x000fe4000001ff00 */
[----:B------:R-:W-:-:S02]  /*6d00*/  CS2R R94, SRZ ;  /* 0x00000000005e7805 */ /* 0x000fc4000001ff00 */
[C---:B-1----:R-:W-:Y:S02]  /*6d10*/  LEA R32, P1, R19.reuse, R29, 0x1 ;  /* 0x0000001d13207211 */ /* 0x042fe400078208ff */
[----:B------:R-:W-:Y:S02]  /*6d20*/  CS2R R96, SRZ ;  /* 0x0000000000607805 */ /* 0x000fe4000001ff00 */
[-C--:B------:R-:W-:Y:S02]  /*6d30*/  LEA.HI.X.SX32 R35, R18, R31.reuse, 0x1, P0 ;  /* 0x0000001f12237211 */ /* 0x080fe400000f0eff */
[----:B------:R-:W-:Y:S02]  /*6d40*/  CS2R R98, SRZ ;  /* 0x0000000000627805 */ /* 0x000fe4000001ff00 */
[----:B------:R-:W-:Y:S01]  /*6d50*/  LEA.HI.X.SX32 R33, R19, R31, 0x1, P1 ;  /* 0x0000001f13217211 */ /* 0x000fe200008f0eff */
[C---:B--2---:R-:W-:Y:S01]  /*6d60*/  IMAD R14, R37.reuse, 0x8, R13 ;  /* 0x00000008250e7824 */ /* 0x044fe200078e020d */
[C---:B------:R-:W-:Y:S01]  /*6d70*/  LEA R18, P1, R22.reuse, R29, 0x1 ;  /* 0x0000001d16127211 */ /* 0x040fe200078208ff */
[----:B------:R0:W-:Y:S01]  /*6d80*/  STL.64 [R1+0x3d0], R34 ;  /* 0x0003d02201007387 */ /* 0x0001e20000100a00 */
[----:B------:R-:W-:Y:S01]  /*6d90*/  CS2R R100, SRZ ;  /* 0x0000000000647805 */ /* 0x000fe2000001ff00 */
[----:B------:R-:W-:Y:S01]  /*6da0*/  IMAD R15, R37, 0x8, R14 ;  /* 0x00000008250f7824 */ /* 0x000fe200078e020e */
[----:B------:R-:W-:Y:S01]  /*6db0*/  LEA.HI.X.SX32 R19, R22, R31, 0x1, P1 ;  /* 0x0000001f16137211 */ /* 0x000fe200008f0eff */
[----:B------:R1:W-:Y:S01]  /*6dc0*/  STL.64 [R1+0x3c8], R32 ;  /* 0x0003c82001007387 */ /* 0x0003e20000100a00 */
[----:B------:R-:W-:-:S02]  /*6dd0*/  LEA R20, P1, R25, R29, 0x1 ;  /* 0x0000001d19147211 */ /* 0x000fc400078208ff */
[----:B------:R-:W-:Y:S02]  /*6de0*/  CS2R R102, SRZ ;  /* 0x0000000000667805 */ /* 0x000fe4000001ff00 */
[----:B------:R-:W-:Y:S01]  /*6df0*/  CS2R R104, SRZ ;  /* 0x0000000000687805 */ /* 0x000fe2000001ff00 */
[----:B------:R2:W-:Y:S01]  /*6e00*/  STL.64 [R1+0x3a8], R16 ;  /* 0x0003a81001007387 */ /* 0x0005e20000100a00 */
[----:B------:R-:W-:Y:S02]  /*6e10*/  CS2R R106, SRZ ;  /* 0x00000000006a7805 */ /* 0x000fe4000001ff00 */
[----:B------:R-:W-:Y:S02]  /*6e20*/  CS2R R108, SRZ ;  /* 0x00000000006c7805 */ /* 0x000fe4000001ff00 */
[----:B------:R-:W-:Y:S02]  /*6e30*/  CS2R R110, SRZ ;  /* 0x00000000006e7805 */ /* 0x000fe4000001ff00 */
[----:B0-----:R-:W-:-:S02]  /*6e40*/  CS2R R34, SRZ ;  /* 0x0000000000227805 */ /* 0x001fc4000001ff00 */
[----:B------:R-:W-:Y:S02]  /*6e50*/  CS2R R112, SRZ ;  /* 0x0000000000707805 */ /* 0x000fe4000001ff00 */
[----:B------:R-:W-:Y:S02]  /*6e60*/  CS2R R114, SRZ ;  /* 0x0000000000727805 */ /* 0x000fe4000001ff00 */
[----:B------:R-:W-:Y:S02]  /*6e70*/  CS2R R116, SRZ ;  /* 0x0000000000747805 */ /* 0x000fe4000001ff00 */
[----:B-1----:R-:W-:Y:S02]  /*6e80*/  LEA R32, P0, R21, R29, 0x1 ;  /* 0x0000001d15207211 */ /* 0x002fe400078008ff */
[----:B------:R-:W-:Y:S02]  /*6e90*/  CS2R R118, SRZ ;  /* 0x0000000000767805 */ /* 0x000fe4000001ff00 */
[----:B------:R-:W-:-:S02]  /*6ea0*/  CS2R R120, SRZ ;  /* 0x0000000000787805 */ /* 0x000fc4000001ff00 */
[----:B------:R-:W-:Y:S02]  /*6eb0*/  CS2R R122, SRZ ;  /* 0x00000000007a7805 */ /* 0x000fe4000001ff00 */
[-C--:B------:R-:W-:Y:S02]  /*6ec0*/  LEA.HI.X.SX32 R33, R21, R31.reuse, 0x1, P0 ;  /* 0x0000001f15217211 */ /* 0x080fe400000f0eff */
[----:B------:R-:W-:Y:S02]  /*6ed0*/  CS2R R124, SRZ ;  /* 0x00000000007c7805 */ /* 0x000fe4000001ff00 */
[----:B------:R-:W-:Y:S02]  /*6ee0*/  LEA.HI.X.SX32 R21, R25, R31, 0x1, P1 ;  /* 0x0000001f19157211 */ /* 0x000fe400008f0eff */
[----:B------:R-:W-:Y:S02]  /*6ef0*/  CS2R R126, SRZ ;  /* 0x00000000007e7805 */ /* 0x000fe4000001ff00 */
[----:B------:R-:W-:Y:S01]  /*6f00*/  LEA R22, P1, R8, R29, 0x1 ;  /* 0x0000001d08167211 */ /* 0x000fe200078208ff */
[----:B------:R0:W-:Y:S01]  /*6f10*/  STL.64 [R1+0x3b8], R32 ;  /* 0x0003b82001007387 */ /* 0x0001e20000100a00 */
[----:B--2---:R-:W-:-:S02]  /*6f20*/  LEA R16, R37, R15, 0x3 ;  /* 0x0000000f25107211 */ /* 0x004fc400078e18ff */
[----:B------:R-:W-:Y:S02]  /*6f30*/  CS2R R128, SRZ ;  /* 0x0000000000807805 */ /* 0x000fe4000001ff00 */
[----:B------:R-:W-:Y:S01]  /*6f40*/  LEA.HI.X.SX32 R23, R8, R31, 0x1, P1 ;  /* 0x0000001f08177211 */ /* 0x000fe200008f0eff */
[----:B------:R1:W-:Y:S01]  /*6f50*/  STL.64 [R1+0x3b0], R18 ;  /* 0x0003b01201007387 */ /* 0x0003e20000100a00 */
[----:B------:R-:W-:Y:S01]  /*6f60*/  CS2R R130, SRZ ;  /* 0x0000000000827805 */ /* 0x000fe2000001ff00 */
[----:B------:R-:W-:Y:S01]  /*6f70*/  IMAD R17, R37, 0x8, R16 ;  /* 0x0000000825117824 */ /* 0x000fe200078e0210 */
[----:B------:R-:W-:Y:S02]  /*6f80*/  CS2R R132, SRZ ;  /* 0x0000000000847805 */ /* 0x000fe4000001ff00 */
[----:B------:R-:W-:Y:S02]  /*6f90*/  CS2R R134, SRZ ;  /* 0x0000000000867805 */ /* 0x000fe4000001ff00 */
[----:B------:R-:W-:-:S02]  /*6fa0*/  CS2R R136, SRZ ;  /* 0x0000000000887805 */ /* 0x000fc4000001ff00 */
[----:B------:R-:W-:Y:S02]  /*6fb0*/  CS2R R138, SRZ ;  /* 0x00000000008a7805 */ /* 0x000fe4000001ff00 */
[----:B------:R-:W-:Y:S02]  /*6fc0*/  CS2R R140, SRZ ;  /* 0x00000000008c7805 */ /* 0x000fe4000001ff00 */
[----:B0-----:R-:W-:Y:S02]  /*6fd0*/  LEA R32, P0, R24, R29, 0x1 ;  /* 0x0000001d18207211 */ /* 0x001fe400078008ff */
[----:B------:R-:W-:Y:S02]  /*6fe0*/  CS2R R142, SRZ ;  /* 0x00000000008e7805 */ /* 0x000fe4000001ff00 */
[----:B------:R-:W-:Y:S02]  /*6ff0*/  CS2R R144, SRZ ;  /* 0x0000000000907805 */ /* 0x000fe4000001ff00 */
[----:B------:R-:W-:-:S02]  /*7000*/  CS2R R146, SRZ ;  /* 0x0000000000927805 */ /* 0x000fc4000001ff00 */
[----:B-1----:R-:W-:Y:S02]  /*7010*/  LEA R18, P2, R26, R29, 0x1 ;  /* 0x0000001d1a127211 */ /* 0x002fe400078408ff */
[----:B------:R-:W-:Y:S02]  /*7020*/  CS2R R148, SRZ ;  /* 0x0000000000947805 */ /* 0x000fe4000001ff00 */
[-C--:B------:R-:W-:Y:S02]  /*7030*/  LEA.HI.X.SX32 R33, R24, R31.reuse, 0x1, P0 ;  /* 0x0000001f18217211 */ /* 0x080fe400000f0eff */
[----:B------:R-:W-:Y:S02]  /*7040*/  CS2R R150, SRZ ;  /* 0x0000000000967805 */ /* 0x000fe4000001ff00 */
[----:B------:R-:W-:Y:S01]  /*7050*/  LEA.HI.X.SX32 R19, R26, R31, 0x1, P2 ;  /* 0x0000001f1a137211 */ /* 0x000fe200010f0eff */
[----:B------:R-:W-:Y:S01]  /*7060*/  UIADD3.64 UR16, UR4, 0xa80, URZ ;  /* 0x00000a8004107897 */ /* 0x000fe2000fffe03f */
[----:B------:R-:W-:Y:S01]  /*7070*/  LEA R24, P0, R27, R29, 0x1 ;  /* 0x0000001d1b187211 */ /* 0x000fe200078008ff */
[----:B------:R-:W-:-:S02]  /*7080*/  UIADD3.64 UR20, UR4, 0xb00, URZ ;  /* 0x00000b0004147897 */ /* 0x000fc4000fffe03f */
[----:B------:R0:W-:Y:S01]  /*7090*/  STL.64 [R1+0x390], R18 ;  /* 0x0003901201007387 */ /* 0x0001e20000100a00 */
[----:B------:R-:W-:Y:S02]  /*70a0*/  LEA.HI.X.SX32 R25, R27, R31, 0x1, P0 ;  /* 0x0000001f1b197211 */ /* 0x000fe400000f0eff */
[----:B------:R-:W-:Y:S01]  /*70b0*/  CS2R R26, SRZ ;  /* 0x00000000001a7805 */ /* 0x000fe2000001ff00 */
[----:B------:R-:W-:Y:S01]  /*70c0*/  UIADD3.64 UR24, UR4, 0xb80, URZ ;  /* 0x00000b8004187897 */ /* 0x000fe2000fffe03f */
[----:B------:R1:W-:Y:S01]  /*70d0*/  STL.64 [R1+0x3a0], R32 ;  /* 0x0003a02001007387 */ /* 0x0003e20000100a00 */
[----:B------:R-:W-:Y:S02]  /*70e0*/  UIADD3.64 UR28, UR4, 0xc00, URZ ;  /* 0x00000c00041c7897 */ /* 0x000fe4000fffe03f */
[----:B------:R-:W-:Y:S01]  /*70f0*/  UIADD3.64 UR32, UR4, 0xc80, URZ ;  /* 0x00000c8004207897 */ /* 0x000fe2000fffe03f */
[----:B------:R2:W-:Y:S01]  /*7100*/  STL.64 [R1+0x398], R20 ;  /* 0x0003981401007387 */ /* 0x0005e20000100a00 */
[----:B------:R-:W-:-:S02]  /*7110*/  UIADD3.64 UR36, UR4, 0xd00, URZ ;  /* 0x00000d0004247897 */ /* 0x000fc4000fffe03f */
[----:B------:R-:W-:Y:S01]  /*7120*/  UIADD3.64 UR40, UR4, 0xd80, URZ ;  /* 0x00000d8004287897 */ /* 0x000fe2000fffe03f */
[----:B------:R3:W-:Y:S01]  /*7130*/  STL.64 [R1+0x388], R24 ;  /* 0x0003881801007387 */ /* 0x0007e20000100a00 */
[C---:B0-----:R-:W-:Y:S01]  /*7140*/  IMAD R18, R37.reuse, 0x8, R17 ;  /* 0x0000000825127824 */ /* 0x041fe200078e0211 */
[----:B------:R-:W-:Y:S02]  /*7150*/  UIADD3.64 UR44, UR4, 0xe00, URZ ;  /* 0x00000e00042c7897 */ /* 0x000fe4000fffe03f */
[----:B------:R0:W-:Y:S01]  /*7160*/  STL.64 [R1+0x380], R22 ;  /* 0x0003801601007387 */ /* 0x0001e20000100a00 */
[----:B------:R-:W-:Y:S01]  /*7170*/  IMAD R19, R37, 0x8, R18 ;  /* 0x0000000825137824 */ /* 0x000fe200078e0212 */
[----:B-1----:R-:W-:Y:S01]  /*7180*/  CS2R R32, SRZ ;  /* 0x0000000000207805 */ /* 0x002fe2000001ff00 */
[----:B------:R-:W-:Y:S01]  /*7190*/  UIADD3.64 UR48, UR4, 0xe80, URZ ;  /* 0x00000e8004307897 */ /* 0x000fe2000fffe03f */
[----:B--2---:R-:W-:Y:S01]  /*71a0*/  LEA R20, P2, R7, R29, 0x1 ;  /* 0x0000001d07147211 */ /* 0x004fe200078408ff */
[----:B------:R-:W-:-:S02]  /*71b0*/  UIADD3.64 UR52, UR4, 0xf00, URZ ;  /* 0x00000f0004347897 */ /* 0x000fc4000fffe03f */
[----:B------:R-:W-:Y:S01]  /*71c0*/  UIADD3.64 UR22, UR6, 0x284, URZ ;  /* 0x0000028406167897 */ /* 0x000fe2000fffe03f */
[----:B------:R-:W-:Y:S01]  /*71d0*/  LEA.HI.X.SX32 R21, R7, R31, 0x1, P2 ;  /* 0x0000001f07157211 */ /* 0x000fe200010f0eff */
[C---:B------:R-:W-:Y:S01]  /*71e0*/  IMAD R7, R37.reuse, 0x8, R19 ;  /* 0x0000000825077824 */ /* 0x040fe200078e0213 */
[-C--:B---3--:R-:W-:Y:S01]  /*71f0*/  LEA R24, P0, R28, R29.reuse, 0x1 ;  /* 0x0000001d1c187211 */ /* 0x088fe200078008ff */
[----:B------:R-:W-:Y:S01]  /*7200*/  UIADD3.64 UR26, UR6, 0x2fe, URZ ;  /* 0x000002fe061a7897 */ /* 0x000fe2000fffe03f */
[----:B0-----:R-:W-:Y:S01]  /*7210*/  LEA R22, P1, R0, R29, 0x1 ;  /* 0x0000001d00167211 */ /* 0x001fe200078208ff */
[----:B------:R0:W-:Y:S01]  /*7220*/  STL.64 [R1+0x378], R20 ;  /* 0x0003781401007387 */ /* 0x0001e20000100a00 */
[-C--:B------:R-:W-:Y:S01]  /*7230*/  LEA.HI.X.SX32 R25, R28, R31.reuse, 0x1, P0 ;  /* 0x0000001f1c197211 */ /* 0x080fe200000f0eff */
[----:B------:R-:W-:Y:S01]  /*7240*/  IMAD R8, R37, 0x8, R7 ;  /* 0x0000000825087824 */ /* 0x000fe200078e0207 */
[----:B------:R-:W-:Y:S01]  /*7250*/  LEA.HI.X.SX32 R23, R0, R31, 0x1, P1 ;  /* 0x0000001f00177211 */ /* 0x000fe200008f0eff */
[----:B------:R-:W-:-:S02]  /*7260*/  UIADD3.64 UR30, UR6, 0x300, URZ ;  /* 0x00000300061e7897 */ /* 0x000fc4000fffe03f */
[----:B------:R1:W-:Y:S01]  /*7270*/  STL.64 [R1+0x370], R24 ;  /* 0x0003701801007387 */ /* 0x0003e20000100a00 */
[----:B------:R-:W-:Y:S01]  /*7280*/  IMAD R0, R37, 0x8, R8 ;  /* 0x0000000825007824 */ /* 0x000fe200078e0208 */
[----:B------:R-:W-:Y:S02]  /*7290*/  UIADD3.64 UR34, UR6, 0x302, URZ ;  /* 0x0000030206227897 */ /* 0x000fe4000fffe03f */
[----:B------:R2:W-:Y:S01]  /*72a0*/  STL.64 [R1+0x368], R22 ;  /* 0x0003681601007387 */ /* 0x0005e20000100a00 */
[----:B------:R-:W-:Y:S01]  /*72b0*/  UIADD3.64 UR38, UR6, 0x304, URZ ;  /* 0x0000030406267897 */ /* 0x000fe2000fffe03f */
[C---:B0-----:R-:W-:Y:S01]  /*72c0*/  LEA R20, P2, R4.reuse, R29, 0x1 ;  /* 0x0000001d04147211 */ /* 0x041fe200078408ff */
[----:B------:R-:W-:Y:S02]  /*72d0*/  UIADD3.64 UR42, UR6, 0x37e, URZ ;  /* 0x0000037e062a7897 */ /* 0x000fe4000fffe03f */
[----:B------:R-:W-:Y:S01]  /*72e0*/  UIADD3.64 UR46, UR6, 0x380, URZ ;  /* 0x00000380062e7897 */ /* 0x000fe2000fffe03f */
[----:B------:R-:W-:Y:S01]  /*72f0*/  LEA.HI.X.SX32 R21, R4, R31, 0x1, P2 ;  /* 0x0000001f04157211 */ /* 0x000fe200010f0eff */
[----:B------:R-:W-:Y:S01]  /*7300*/  UIADD3.64 UR50, UR6, 0x382, URZ ;  /* 0x0000038206327897 */ /* 0x000fe2000fffe03f */
[-C--:B-1----:R-:W-:Y:S01]  /*7310*/  LEA R24, P0, R5, R29.reuse, 0x1 ;  /* 0x0000001d05187211 */ /* 0x082fe200078008ff */
[----:B------:R-:W-:Y:S01]  /*7320*/  UIADD3.64 UR54, UR6, 0x384, URZ ;  /* 0x0000038406367897 */ /* 0x000fe2000fffe03f */
[----:B------:R-:W-:Y:S01]  /*7330*/  LEA R4, R37, R0, 0x3 ;  /* 0x0000000025047211 */ /* 0x000fe200078e18ff */
[----:B------:R0:W-:Y:S01]  /*7340*/  STL.64 [R1+0x360], R20 ;  /* 0x0003601401007387 */ /* 0x0001e20000100a00 */
[----:B--2---:R-:W-:-:S02]  /*7350*/  LEA R22, P1, R6, R29, 0x1 ;  /* 0x0000001d06167211 */ /* 0x004fc400078208ff */
[-C--:B------:R-:W-:Y:S01]  /*7360*/  LEA.HI.X.SX32 R25, R5, R31.reuse, 0x1, P0 ;  /* 0x0000001f05197211 */ /* 0x080fe200000f0eff */
[----:B------:R-:W-:Y:S01]  /*7370*/  IMAD R5, R37, 0x8, R4 ;  /* 0x0000000825057824 */ /* 0x000fe200078e0204 */
[----:B------:R-:W-:-:S03]  /*7380*/  LEA.HI.X.SX32 R23, R6, R31, 0x1, P1 ;  /* 0x0000001f06177211 */ /* 0x000fc600008f0eff */
[----:B------:R1:W-:Y:S01]  /*7390*/  STL.64 [R1+0x358], R24 ;  /* 0x0003581801007387 */ /* 0x0003e20000100a00 */
[----:B------:R-:W-:Y:S01]  /*73a0*/  IMAD R6, R37, 0x8, R5 ;  /* 0x0000000825067824 */ /* 0x000fe200078e0205 */
[C---:B0-----:R-:W-:Y:S02]  /*73b0*/  LEA R20, P2, R9.reuse, R29, 0x1 ;  /* 0x0000001d09147211 */ /* 0x041fe400078408ff */
[----:B------:R0:W-:Y:S02]  /*73c0*/  STL.64 [R1+0x350], R22 ;  /* 0x0003501601007387 */ /* 0x0001e40000100a00 */
[----:B------:R-:W-:Y:S01]  /*73d0*/  LEA.HI.X.SX32 R21, R9, R31, 0x1, P2 ;  /* 0x0000001f09157211 */ /* 0x000fe200010f0eff */
[----:B------:R-:W-:Y:S01]  /*73e0*/  IMAD R9, R37, 0x8, R6 ;  /* 0x0000000825097824 */ /* 0x000fe200078e0206 */
[----:B-1----:R-:W-:-:S03]  /*73f0*/  LEA R24, P0, R10, R29, 0x1 ;  /* 0x0000001d0a187211 */ /* 0x002fc600078008ff */
[----:B------:R1:W-:Y:S01]  /*7400*/  STL.64 [R1+0x348], R20 ;  /* 0x0003481401007387 */ /* 0x0003e20000100a00 */
[----:B------:R-:W-:Y:S01]  /*7410*/  LEA.HI.X.SX32 R25, R10, R31, 0x1, P0 ;  /* 0x0000001f0a197211 */ /* 0x000fe200000f0eff */
[----:B------:R-:W-:Y:S01]  /*7420*/  IMAD R10, R37, 0x8, R9 ;  /* 0x00000008250a7824 */ /* 0x000fe200078e0209 */
[----:B0-----:R-:W-:-:S03]  /*7430*/  LEA R22, P1, R11, R29, 0x1 ;  /* 0x0000001d0b167211 */ /* 0x001fc600078208ff */
[----:B------:R0:W-:Y:S01]  /*7440*/  STL.64 [R1+0x340], R24 ;  /* 0x0003401801007387 */ /* 0x0001e20000100a00 */
        /* <DEDUP_REMOVED lines=8> */
[----:B------:R-:W-:Y:S02]  /*74d0*/  LEA.HI.X.SX32 R25, R13, R31, 0x1, P0 ;  /* 0x0000001f0d197211 */ /* 0x000fe400000f0eff */
[C---:B-1----:R-:W-:Y:S02]  /*74e0*/  LEA R22, P1, R14.reuse, R29, 0x1 ;  /* 0x0000001d0e167211 */ /* 0x042fe400078208ff */
[----:B------:R-:W-:Y:S01]  /*74f0*/  LEA R13, R37, R12, 0x3 ;  /* 0x0000000c250d7211 */ /* 0x000fe200078e18ff */
[----:B------:R1:W-:Y:S01]  /*7500*/  STL.64 [R1+0x328], R24 ;  /* 0x0003281801007387 */ /* 0x0003e20000100a00 */
[----:B------:R-:W-:Y:S02]  /*7510*/  LEA.HI.X.SX32 R23, R14, R31, 0x1, P1 ;  /* 0x0000001f0e177211 */ /* 0x000fe400008f0eff */
[----:B0-----:R-:W-:Y:S01]  /*7520*/  LEA R20, P2, R15, R29, 0x1 ;  /* 0x0000001d0f147211 */ /* 0x001fe200078408ff */
[----:B------:R-:W-:-:S02]  /*7530*/  IMAD R14, R37, 0x8, R13 ;  /* 0x00000008250e7824 */ /* 0x000fc400078e020d */
[----:B------:R0:W-:Y:S01]  /*7540*/  STL.64 [R1+0x320], R22 ;  /* 0x0003201601007387 */ /* 0x0001e20000100a00 */
[----:B------:R-:W-:Y:S02]  /*7550*/  LEA.HI.X.SX32 R21, R15, R31, 0x1, P2 ;  /* 0x0000001f0f157211 */ /* 0x000fe400010f0eff */
[----:B-1----:R-:W-:-:S03]  /*7560*/  LEA R24, P0, R16, R29, 0x1 ;  /* 0x0000001d10187211 */ /* 0x002fc600078008ff */
[----:B------:R1:W-:Y:S01]  /*7570*/  STL.64 [R1+0x318], R20 ;  /* 0x0003181401007387 */ /* 0x0003e20000100a00 */
[----:B------:R-:W-:Y:S02]  /*7580*/  LEA.HI.X.SX32 R25, R16, R31, 0x1, P0 ;  /* 0x0000001f10197211 */ /* 0x000fe400000f0eff */
[----:B0-----:R-:W-:-:S03]  /*7590*/  LEA R22, P1, R17, R29, 0x1 ;  /* 0x0000001d11167211 */ /* 0x001fc600078208ff */
[----:B------:R0:W-:Y:S01]  /*75a0*/  STL.64 [R1+0x310], R24 ;  /* 0x0003101801007387 */ /* 0x0001e20000100a00 */
[----:B------:R-:W-:Y:S02]  /*75b0*/  LEA.HI.X.SX32 R23, R17, R31, 0x1, P1 ;  /* 0x0000001f11177211 */ /* 0x000fe400008f0eff */
[----:B-1----:R-:W-:-:S03]  /*75c0*/  LEA R20, P2, R18, R29, 0x1 ;  /* 0x0000001d12147211 */ /* 0x002fc600078408ff */
[----:B------:R1:W-:Y:S01]  /*75d0*/  STL.64 [R1+0x308], R22 ;  /* 0x0003081601007387 */ /* 0x0003e20000100a00 */
[----:B------:R-:W-:Y:S02]  /*75e0*/  LEA.HI.X.SX32 R21, R18, R31, 0x1, P2 ;  /* 0x0000001f12157211 */ /* 0x000fe400010f0eff */
[C---:B------:R-:W-:Y:S01]  /*75f0*/  LEA R16, P2, R8.reuse, R29, 0x1 ;  /* 0x0000001d08107211 */ /* 0x040fe200078408ff */
[----:B0-----:R-:W-:Y:S02]  /*7600*/  IMAD.MOV.U32 R24, RZ, RZ, RZ ;  /* 0x000000ffff187224 */ /* 0x001fe400078e00ff */
[----:B------:R0:W-:Y:S01]  /*7610*/  STL.64 [R1+0x300], R20 ;  /* 0x0003001401007387 */ /* 0x0001e20000100a00 */
[----:B------:R-:W-:Y:S02]  /*7620*/  LEA.HI.X.SX32 R17, R8, R31, 0x1, P2 ;  /* 0x0000001f08117211 */ /* 0x000fe400010f0eff */
[----:B------:R-:W-:Y:S02]  /*7630*/  MOV R25, RZ ;  /* 0x000000ff00197202 */ /* 0x000fe40000000f00 */
[----:B-1----:R-:W-:-:S04]  /*7640*/  LEA R22, P0, R19, R29, 0x1 ;  /* 0x0000001d13167211 */ /* 0x002fc800078008ff */
[----:B------:R-:W-:Y:S02]  /*7650*/  LEA.HI.X.SX32 R23, R19, R31, 0x1, P0 ;  /* 0x0000001f13177211 */ /* 0x000fe400000f0eff */
[----:B0-----:R-:W-:-:S03]  /*7660*/  LEA R20, P1, R7, R29, 0x1 ;  /* 0x0000001d07147211 */ /* 0x001fc600078208ff */
[----:B------:R0:W-:Y:S01]  /*7670*/  STL.64 [R1+0x2f8], R22 ;  /* 0x0002f81601007387 */ /* 0x0001e20000100a00 */
[----:B------:R-:W-:Y:S01]  /*7680*/  LEA.HI.X.SX32 R21, R7, R31, 0x1, P1 ;  /* 0x0000001f07157211 */ /* 0x000fe200008f0eff */
[----:B------:R-:W-:Y:S01]  /*7690*/  IMAD R7, R37, 0x8, R14 ;  /* 0x0000000825077824 */ /* 0x000fe200078e020e */
[----:B------:R-:W-:-:S03]  /*76a0*/  LEA R18, P1, R4, R29, 0x1 ;  /* 0x0000001d04127211 */ /* 0x000fc600078208ff */
[----:B------:R1:W-:Y:S01]  /*76b0*/  STL.64 [R1+0x2f0], R20 ;  /* 0x0002f01401007387 */ /* 0x0003e20000100a00 */
[----:B------:R-:W-:Y:S01]  /*76c0*/  LEA.HI.X.SX32 R19, R4, R31, 0x1, P1 ;  /* 0x0000001f04137211 */ /* 0x000fe200008f0eff */
[----:B------:R-:W-:Y:S02]  /*76d0*/  IMAD R8, R37, 0x8, R7 ;  /* 0x0000000825087824 */ /* 0x000fe400078e0207 */
[----:B------:R2:W-:Y:S01]  /*76e0*/  STL.64 [R1+0x2e8], R16 ;  /* 0x0002e81001007387 */ /* 0x0005e20000100a00 */
[C---:B0-----:R-:W-:Y:S02]  /*76f0*/  IMAD R22, R181.reuse, 0xa, RZ ;  /* 0x0000000ab5167824 */ /* 0x041fe400078e02ff */
[----:B------:R-:W-:Y:S01]  /*7700*/  IMAD R23, R181, 0xb, RZ ;  /* 0x0000000bb5177824 */ /* 0x000fe200078e02ff */
[-C--:B-1----:R-:W-:Y:S02]  /*7710*/  LEA R20, P0, R0, R29.reuse, 0x1 ;  /* 0x0000001d00147211 */ /* 0x082fe400078008ff */
[----:B--2---:R-:W-:-:S02]  /*7720*/  LEA R16, P2, R5, R29, 0x1 ;  /* 0x0000001d05107211 */ /* 0x004fc400078408ff */
[-C--:B------:R-:W-:Y:S01]  /*7730*/  LEA.HI.X.SX32 R21, R0, R31.reuse, 0x1, P0 ;  /* 0x0000001f00157211 */ /* 0x080fe200000f0eff */
[----:B------:R-:W-:Y:S01]  /*7740*/  IMAD R0, R37, 0x8, R8 ;  /* 0x0000000825007824 */ /* 0x000fe200078e0208 */
[----:B------:R-:W-:-:S03]  /*7750*/  LEA.HI.X.SX32 R17, R5, R31, 0x1, P2 ;  /* 0x0000001f05117211 */ /* 0x000fc600010f0eff */
[----:B------:R0:W-:Y:S01]  /*7760*/  STL.64 [R1+0x2e0], R20 ;  /* 0x0002e01401007387 */ /* 0x0001e20000100a00 */
[----:B------:R-:W-:-:S03]  /*7770*/  IMAD R4, R37, 0x8, R0 ;  /* 0x0000000825047824 */ /* 0x000fc600078e0200 */
[----:B------:R1:W-:Y:S01]  /*7780*/  STL.64 [R1+0x2d8], R18 ;  /* 0x0002d81201007387 */ /* 0x0003e20000100a00 */
[----:B------:R-:W-:-:S03]  /*7790*/  IMAD R5, R37, 0x8, R4 ;  /* 0x0000000825057824 */ /* 0x000fc600078e0204 */
[----:B------:R2:W-:Y:S01]  /*77a0*/  STL.64 [R1+0x2d0], R16 ;  /* 0x0002d01001007387 */ /* 0x0005e20000100a00 */
[CC--:B0-----:R-:W-:Y:S02]  /*77b0*/  LEA R20, P0, R6.reuse, R29.reuse, 0x1 ;  /* 0x0000001d06147211 */ /* 0x0c1fe400078008ff */
[C---:B-1----:R-:W-:Y:S02]  /*77c0*/  LEA R18, P1, R9.reuse, R29, 0x1 ;  /* 0x0000001d09127211 */ /* 0x042fe400078208ff */
[----:B------:R-:W-:Y:S02]  /*77d0*/  LEA.HI.X.SX32 R21, R6, R31, 0x1, P0 ;  /* 0x0000001f06157211 */ /* 0x000fe400000f0eff */
[C---:B--2---:R-:W-:Y:S02]  /*77e0*/  LEA R16, P2, R10.reuse, R29, 0x1 ;  /* 0x0000001d0a107211 */ /* 0x044fe400078408ff */
[-C--:B------:R-:W-:Y:S01]  /*77f0*/  LEA.HI.X.SX32 R19, R9, R31.reuse, 0x1, P1 ;  /* 0x0000001f09137211 */ /* 0x080fe200008f0eff */
[----:B------:R0:W-:Y:S01]  /*7800*/  STL.64 [R1+0x2c8], R20 ;  /* 0x0002c81401007387 */ /* 0x0001e20000100a00 */
[----:B------:R-:W-:-:S02]  /*7810*/  LEA.HI.X.SX32 R17, R10, R31, 0x1, P2 ;  /* 0x0000001f0a117211 */ /* 0x000fc400010f0eff */
[C---:B------:R-:W-:Y:S01]  /*7820*/  LEA R6, R37.reuse, R5, 0x3 ;  /* 0x0000000525067211 */ /* 0x040fe200078e18ff */
[----:B------:R1:W-:Y:S04]  /*7830*/  STL.64 [R1+0x2c0], R18 ;  /* 0x0002c01201007387 */ /* 0x0003e80000100a00 */
[----:B------:R2:W-:Y:S01]  /*7840*/  STL.64 [R1+0x2b8], R16 ;  /* 0x0002b81001007387 */ /* 0x0005e20000100a00 */
[----:B------:R-:W-:Y:S01]  /*7850*/  IMAD R9, R37, 0x8, R6 ;  /* 0x0000000825097824 */ /* 0x000fe200078e0206 */
[----:B0-----:R-:W-:-:S03]  /*7860*/  LEA R20, P0, R11, R29, 0x1 ;  /* 0x0000001d0b147211 */ /* 0x001fc600078008ff */
[----:B------:R-:W-:Y:S01]  /*7870*/  IMAD R10, R37, 0x8, R9 ;  /* 0x00000008250a7824 */ /* 0x000fe200078e0209 */
[C---:B-1----:R-:W-:Y:S02]  /*7880*/  LEA R18, P1, R12.reuse, R29, 0x1 ;  /* 0x0000001d0c127211 */ /* 0x042fe400078208ff */
[----:B------:R-:W-:Y:S02]  /*7890*/  LEA.HI.X.SX32 R21, R11, R31, 0x1, P0 ;  /* 0x0000001f0b157211 */ /* 0x000fe400000f0eff */
[C---:B--2---:R-:W-:Y:S02]  /*78a0*/  LEA R16, P2, R13.reuse, R29, 0x1 ;  /* 0x0000001d0d107211 */ /* 0x044fe400078408ff */
[-C--:B------:R-:W-:Y:S01]  /*78b0*/  LEA.HI.X.SX32 R19, R12, R31.reuse, 0x1, P1 ;  /* 0x0000001f0c137211 */ /* 0x080fe200008f0eff */
[----:B------:R0:W-:Y:S01]  /*78c0*/  STL.64 [R1+0x2b0], R20 ;  /* 0x0002b01401007387 */ /* 0x0001e20000100a00 */
[----:B------:R-:W-:-:S03]  /*78d0*/  LEA.HI.X.SX32 R17, R13, R31, 0x1, P2 ;  /* 0x0000001f0d117211 */ /* 0x000fc600010f0eff */
[----:B------:R1:W-:Y:S04]  /*78e0*/  STL.64 [R1+0x2a8], R18 ;  /* 0x0002a81201007387 */ /* 0x0003e80000100a00 */
[----:B------:R2:W-:Y:S01]  /*78f0*/  STL.64 [R1+0x2a0], R16 ;  /* 0x0002a01001007387 */ /* 0x0005e20000100a00 */
[----:B0-----:R-:W-:-:S04]  /*7900*/  LEA R20, P0, R14, R29, 0x1 ;  /* 0x0000001d0e147211 */ /* 0x001fc800078008ff */
[----:B------:R-:W-:Y:S02]  /*7910*/  LEA.HI.X.SX32 R21, R14, R31, 0x1, P0 ;  /* 0x0000001f0e157211 */ /* 0x000fe400000f0eff */
[CC--:B-1----:R-:W-:Y:S02]  /*7920*/  LEA R18, P1, R7.reuse, R29.reuse, 0x1 ;  /* 0x0000001d07127211 */ /* 0x0c2fe400078208ff */
[C---:B--2---:R-:W-:Y:S01]  /*7930*/  LEA R16, P2, R8.reuse, R29, 0x1 ;  /* 0x0000001d08107211 */ /* 0x044fe200078408ff */
[----:B------:R0:W-:Y:S01]  /*7940*/  STL.64 [R1+0x298], R20 ;  /* 0x0002981401007387 */ /* 0x0001e20000100a00 */
[-C--:B------:R-:W-:Y:S01]  /*7950*/  LEA.HI.X.SX32 R19, R7, R31.reuse, 0x1, P1 ;  /* 0x0000001f07137211 */ /* 0x080fe200008f0eff */
[C---:B------:R-:W-:Y:S01]  /*7960*/  IMAD R7, R37.reuse, 0x8, R10 ;  /* 0x0000000825077824 */ /* 0x040fe200078e020a */
[----:B------:R-:W-:Y:S02]  /*7970*/  LEA.HI.X.SX32 R17, R8, R31, 0x1, P2 ;  /* 0x0000001f08117211 */ /* 0x000fe400010f0eff */
[CC--:B------:R-:W-:Y:S01]  /*7980*/  LEA R14, P1, R4.reuse, R29.reuse, 0x1 ;  /* 0x0000001d040e7211 */ /* 0x0c0fe200078208ff */
[----:B------:R-:W-:Y:S01]  /*7990*/  IMAD R8, R37, 0x8, R7 ;  /* 0x0000000825087824 */ /* 0x000fe200078e0207 */
[----:B------:R-:W-:Y:S01]  /*79a0*/  LEA R12, P2, R5, R29, 0x1 ;  /* 0x0000001d050c7211 */ /* 0x000fe200078408ff */
[----:B------:R1:W-:Y:S01]  /*79b0*/  STL.64 [R1+0x288], R16 ;  /* 0x0002881001007387 */ /* 0x0003e20000100a00 */
[----:B------:R-:W-:-:S02]  /*79c0*/  LEA.HI.X.SX32 R15, R4, R31, 0x1, P1 ;  /* 0x0000001f040f7211 */ /* 0x000fc400008f0eff */
[----:B------:R-:W-:Y:S01]  /*79d0*/  LEA.HI.X.SX32 R13, R5, R31, 0x1, P2 ;  /* 0x0000001f050d7211 */ /* 0x000fe200010f0eff */
[----:B------:R2:W-:Y:S01]  /*79e0*/  STL.64 [R1+0x290], R18 ;  /* 0x0002901201007387 */ /* 0x0005e20000100a00 */
[C---:B0-----:R-:W-:Y:S02]  /*79f0*/  IMAD.SHL.U32 R20, R181.reuse, 0x8, RZ ;  /* 0x00000008b5147824 */ /* 0x041fe400078e00ff */
[----:B------:R-:W-:Y:S01]  /*7a00*/  IMAD R21, R181, 0x9, RZ ;  /* 0x00000009b5157824 */ /* 0x000fe200078e02ff */
[----:B-1----:R-:W-:-:S04]  /*7a10*/  LEA R16, P0, R0, R29, 0x1 ;  /* 0x0000001d00107211 */ /* 0x002fc800078008ff */
[----:B------:R-:W-:Y:S01]  /*7a20*/  LEA.HI.X.SX32 R17, R0, R31, 0x1, P0 ;  /* 0x0000001f00117211 */ /* 0x000fe200000f0eff */
[----:B------:R-:W-:Y:S02]  /*7a30*/  IMAD R0, R37, 0x8, R8 ;  /* 0x0000000825007824 */ /* 0x000fe400078e0208 */
[----:B--2---:R-:W-:Y:S02]  /*7a40*/  IMAD R18, R181, 0x6, RZ ;  /* 0x00000006b5127824 */ /* 0x004fe400078e02ff */
[----:B------:R0:W-:Y:S01]  /*7a50*/  STL.64 [R1+0x280], R16 ;  /* 0x0002801001007387 */ /* 0x0001e20000100a00 */
[----:B------:R-:W-:Y:S02]  /*7a60*/  IMAD R4, R37, 0x8, R0 ;  /* 0x0000000825047824 */ /* 0x000fe400078e0200 */
[----:B------:R-:W-:Y:S01]  /*7a70*/  IMAD R19, R181, 0x7, RZ ;  /* 0x00000007b5137824 */ /* 0x000fe200078e02ff */
[----:B------:R1:W-:Y:S02]  /*7a80*/  STL.64 [R1+0x278], R14 ;  /* 0x0002780e01007387 */ /* 0x0003e40000100a00 */
[----:B------:R-:W-:-:S02]  /*7a90*/  LEA R5, R37, R4, 0x3 ;  /* 0x0000000425057211 */ /* 0x000fc400078e18ff */
[----:B------:R2:W-:Y:S01]  /*7aa0*/  STL.64 [R1+0x270], R12 ;  /* 0x0002700c01007387 */ /* 0x0005e20000100a00 */
[CC--:B0-----:R-:W-:Y:S02]  /*7ab0*/  LEA R16, P0, R6.reuse, R29.reuse, 0x1 ;  /* 0x0000001d06107211 */ /* 0x0c1fe400078008ff */
[----:B-1----:R-:W-:Y:S02]  /*7ac0*/  LEA R14, P1, R9, R29, 0x1 ;  /* 0x0000001d090e7211 */ /* 0x002fe400078208ff */
[----:B------:R-:W-:Y:S01]  /*7ad0*/  LEA.HI.X.SX32 R17, R6, R31, 0x1, P0 ;  /* 0x0000001f06117211 */ /* 0x000fe200000f0eff */
[----:B------:R-:W-:Y:S01]  /*7ae0*/  IMAD R6, R37, 0x8, R5 ;  /* 0x0000000825067824 */ /* 0x000fe200078e0205 */
[C---:B--2---:R-:W-:Y:S02]  /*7af0*/  LEA R12, P2, R10.reuse, R29, 0x1 ;  /* 0x0000001d0a0c7211 */ /* 0x044fe400078408ff */
[-C--:B------:R-:W-:Y:S01]  /*7b00*/  LEA.HI.X.SX32 R15, R9, R31.reuse, 0x1, P1 ;  /* 0x0000001f090f7211 */ /* 0x080fe200008f0eff */
[----:B------:R0:W-:Y:S01]  /*7b10*/  STL.64 [R1+0x268], R16 ;  /* 0x0002681001007387 */ /* 0x0001e20000100a00 */
[----:B------:R-:W-:-:S03]  /*7b20*/  LEA.HI.X.SX32 R13, R10, R31, 0x1, P2 ;  /* 0x0000001f0a0d7211 */ /* 0x000fc600010f0eff */
[----:B------:R1:W-:Y:S04]  /*7b30*/  STL.64 [R1+0x260], R14 ;  /* 0x0002600e01007387 */ /* 0x0003e80000100a00 */
[----:B------:R2:W-:Y:S01]  /*7b40*/  STL.64 [R1+0x258], R12 ;  /* 0x0002580c01007387 */ /* 0x0005e20000100a00 */
[CC--:B0-----:R-:W-:Y:S02]  /*7b50*/  LEA R16, P0, R7.reuse, R29.reuse, 0x1 ;  /* 0x0000001d07107211 */ /* 0x0c1fe400078008ff */
[----:B-1----:R-:W-:Y:S02]  /*7b60*/  LEA R14, P1, R8, R29, 0x1 ;  /* 0x0000001d080e7211 */ /* 0x002fe400078208ff */
[----:B------:R-:W-:Y:S01]  /*7b70*/  LEA.HI.X.SX32 R17, R7, R31, 0x1, P0 ;  /* 0x0000001f07117211 */ /* 0x000fe200000f0eff */
[----:B------:R-:W-:Y:S01]  /*7b80*/  IMAD R7, R181, 0x3, RZ ;  /* 0x00000003b5077824 */ /* 0x000fe200078e02ff */
[----:B--2---:R-:W-:-:S02]  /*7b90*/  LEA R12, P2, R0, R29, 0x1 ;  /* 0x0000001d000c7211 */ /* 0x004fc400078408ff */
[-C--:B------:R-:W-:Y:S01]  /*7ba0*/  LEA.HI.X.SX32 R15, R8, R31.reuse, 0x1, P1 ;  /* 0x0000001f080f7211 */ /* 0x080fe200008f0eff */
[----:B------:R-:W-:Y:S01]  /*7bb0*/  STL.64 [R1+0x250], R16 ;  /* 0x0002501001007387 */ /* 0x000fe20000100a00 */
[----:B------:R-:W-:Y:S01]  /*7bc0*/  LEA.HI.X.SX32 R13, R0, R31, 0x1, P2 ;  /* 0x0000001f000d7211 */ /* 0x000fe200010f0eff */
[----:B------:R-:W-:Y:S01]  /*7bd0*/  IMAD R0, R37, 0x8, R6 ;  /* 0x0000000825007824 */ /* 0x000fe200078e0206 */
[-C--:B------:R-:W-:Y:S01]  /*7be0*/  LEA R10, P2, R6, R29.reuse, 0x1 ;  /* 0x0000001d060a7211 */ /* 0x080fe200078408ff */
[----:B------:R0:W-:Y:S01]  /*7bf0*/  STL.64 [R1+0x248], R14 ;  /* 0x0002480e01007387 */ /* 0x0001e20000100a00 */
[----:B------:R-:W-:Y:S02]  /*7c00*/  CS2R R36, SRZ ;  /* 0x0000000000247805 */ /* 0x000fe4000001ff00 */
[----:B------:R-:W-:Y:S01]  /*7c10*/  LEA R8, P3, R0, R29, 0x1 ;  /* 0x0000001d00087211 */ /* 0x000fe200078608ff */
[----:B------:R1:W-:Y:S01]  /*7c20*/  STL.64 [R1+0x240], R12 ;  /* 0x0002400c01007387 */ /* 0x0003e20000100a00 */
[-C--:B------:R-:W-:Y:S01]  /*7c30*/  LEA.HI.X.SX32 R11, R6, R31.reuse, 0x1, P2 ;  /* 0x0000001f060b7211 */ /* 0x080fe200010f0eff */
[----:B------:R-:W-:Y:S01]  /*7c40*/  IMAD.SHL.U32 R6, R181, 0x2, RZ ;  /* 0x00000002b5067824 */ /* 0x000fe200078e00ff */
[----:B------:R-:W-:Y:S01]  /*7c50*/  LEA.HI.X.SX32 R9, R0, R31, 0x1, P3 ;  /* 0x0000001f00097211 */ /* 0x000fe200018f0eff */
[----:B------:R-:W-:-:S02]  /*7c60*/  IMAD.MOV.U32 R0, RZ, RZ, 0x3f800000 ;  /* 0x3f800000ff007424 */ /* 0x000fc400078e00ff */
[----:B------:R-:W-:Y:S01]  /*7c70*/  IMAD.WIDE R156, R6, 0x2, R192 ;  /* 0x00000002069c7825 */ /* 0x000fe200078e02c0 */
[----:B0-----:R-:W-:-:S03]  /*7c80*/  LEA R14, P0, R4, R29, 0x1 ;  /* 0x0000001d040e7211 */ /* 0x001fc600078008ff */
[----:B------:R-:W-:Y:S01]  /*7c90*/  IMAD.SHL.U32 R16, R181, 0x4, RZ ;  /* 0x00000004b5107824 */ /* 0x000fe200078e00ff */
[----:B-1----:R-:W-:Y:S01]  /*7ca0*/  LEA R12, P1, R5, R29, 0x1 ;  /* 0x0000001d050c7211 */ /* 0x002fe200078208ff */
[----:B------:R-:W-:Y:S01]  /*7cb0*/  IMAD R17, R181, 0x5, RZ ;  /* 0x00000005b5117824 */ /* 0x000fe200078e02ff */
[-C--:B------:R-:W-:Y:S01]  /*7cc0*/  LEA.HI.X.SX32 R15, R4, R31.reuse, 0x1, P0 ;  /* 0x0000001f040f7211 */ /* 0x080fe200000f0eff */
[----:B------:R-:W-:Y:S01]  /*7cd0*/  IMAD.MOV.U32 R4, RZ, RZ, 0x3f800000 ;  /* 0x3f800000ff047424 */ /* 0x000fe200078e00ff */
[----:B------:R-:W-:Y:S01]  /*7ce0*/  LEA.HI.X.SX32 R13, R5, R31, 0x1, P1 ;  /* 0x0000001f050d7211 */ /* 0x000fe200008f0eff */
[----:B------:R-:W-:Y:S01]  /*7cf0*/  IMAD.U32 R5, RZ, RZ, UR9 ;  /* 0x00000009ff057e24 */ /* 0x000fe2000f8e00ff */
[----:B------:R-:W-:Y:S01]  /*7d00*/  CS2R R28, SRZ ;  /* 0x00000000001c7805 */ /* 0x000fe2000001ff00 */
[----:B------:R-:W-:Y:S01]  /*7d10*/  STL.64 [R1+0x238], R14 ;  /* 0x0002380e01007387 */ /* 0x000fe20000100a00 */
[----:B------:R-:W-:-:S03]  /*7d20*/  CS2R R30, SRZ ;  /* 0x00000000001e7805 */ /* 0x000fc6000001ff00 */
[----:B------:R-:W-:Y:S04]  /*7d30*/  STL.64 [R1+0x230], R12 ;  /* 0x0002300c01007387 */ /* 0x000fe80000100a00 */
[----:B------:R0:W-:Y:S04]  /*7d40*/  STL.64 [R1+0x220], R8 ;  /* 0x0002200801007387 */ /* 0x0001e80000100a00 */
[----:B------:R-:W-:Y:S04]  /*7d50*/  STL.64 [R1+0x228], R10 ;  /* 0x0002280a01007387 */ /* 0x000fe80000100a00 */
[----:B------:R1:W-:Y:S04]  /*7d60*/  STL [R1+0x210], R0 ;  /* 0x0002100001007387 */ /* 0x0003e80000100800 */
[----:B------:R-:W-:Y:S01]  /*7d70*/  STL [R1], RZ ;  /* 0x000000ff01007387 */ /* 0x000fe20000100800 */
[----:B0-----:R-:W-:-:S02]  /*7d80*/  IMAD R8, R152, 0x20, R174 ;  /* 0x0000002098087824 */ /* 0x001fc400078e02ae */
[----:B------:R-:W-:Y:S01]  /*7d90*/  IMAD R152, R181, 0xc, RZ ;  /* 0x0000000cb5987824 */ /* 0x000fe200078e02ff */
[----:B------:R0:W-:Y:S01]  /*7da0*/  STL [R1+0x20c], R4 ;  /* 0x00020c0401007387 */ /* 0x0001e20000100800 */
[----:B------:R-:W-:Y:S01]  /*7db0*/  IMAD.IADD R15, R158, 0x1, R8 ;  /* 0x000000019e0f7824 */ /* 0x000fe200078e0208 */
[C---:B------:R-:W-:Y:S01]  /*7dc0*/  LOP3.LUT R14, R8.reuse, 0x10, RZ, 0x3c, !PT ;  /* 0x00000010080e7812 */ /* 0x040fe200078e3cff */
[----:B-1----:R-:W-:Y:S01]  /*7dd0*/  IMAD.MOV.U32 R0, RZ, RZ, RZ ;  /* 0x000000ffff007224 */ /* 0x002fe200078e00ff */
[----:B------:R-:W-:Y:S01]  /*7de0*/  STL [R1+0x4], RZ ;  /* 0x000004ff01007387 */ /* 0x000fe20000100800 */
[C---:B------:R-:W-:Y:S02]  /*7df0*/  LOP3.LUT R13, R8.reuse, 0x20, RZ, 0x3c, !PT ;  /* 0x00000020080d7812 */ /* 0x040fe400078e3cff */
[C---:B------:R-:W-:Y:S01]  /*7e00*/  LOP3.LUT R12, R8.reuse, 0x30, RZ, 0x3c, !PT ;  /* 0x00000030080c7812 */ /* 0x040fe200078e3cff */
[----:B------:R-:W-:Y:S01]  /*7e10*/  STL [R1+0x8], RZ ;  /* 0x000008ff01007387 */ /* 0x000fe20000100800 */
[----:B------:R-:W-:Y:S01]  /*7e20*/  LOP3.LUT R11, R8, 0x40, RZ, 0x3c, !PT ;  /* 0x00000040080b7812 */ /* 0x000fe200078e3cff */
[----:B------:R-:W-:Y:S01]  /*7e30*/  IMAD.IADD R14, R158, 0x1, R14 ;  /* 0x000000019e0e7824 */ /* 0x000fe200078e020e */
[C---:B------:R-:W-:Y:S01]  /*7e40*/  LOP3.LUT R10, R8.reuse, 0x50, RZ, 0x3c, !PT ;  /* 0x00000050080a7812 */ /* 0x040fe200078e3cff */
[----:B------:R-:W-:Y:S01]  /*7e50*/  STL [R1+0xc], RZ ;  /* 0x00000cff01007387 */ /* 0x000fe20000100800 */
[----:B------:R-:W-:Y:S01]  /*7e60*/  LOP3.LUT R9, R8, 0x60, RZ, 0x3c, !PT ;  /* 0x0000006008097812 */ /* 0x000fe200078e3cff */
[----:B------:R-:W-:Y:S01]  /*7e70*/  IMAD.IADD R13, R158, 0x1, R13 ;  /* 0x000000019e0d7824 */ /* 0x000fe200078e020d */
[----:B------:R-:W-:Y:S01]  /*7e80*/  LOP3.LUT R8, R8, 0x70, RZ, 0x3c, !PT ;  /* 0x0000007008087812 */ /* 0x000fe200078e3cff */
[----:B------:R-:W-:Y:S01]  /*7e90*/  STL [R1+0x10], RZ ;  /* 0x000010ff01007387 */ /* 0x000fe20000100800 */
[----:B0-----:R-:W-:Y:S01]  /*7ea0*/  LOP3.LUT R4, R160, 0x8, RZ, 0xfc, !PT ;  /* 0x00000008a0047812 */ /* 0x001fe200078efcff */
[----:B------:R-:W-:Y:S01]  /*7eb0*/  IMAD.U32 R4, RZ, RZ, UR8 ;  /* 0x00000008ff047e24 */ /* 0x000fe2000f8e00ff */
[C---:B------:R-:W-:Y:S01]  /*7ec0*/  IADD3 R12, R158.reuse, R12, RZ ;  /* 0x0000000c9e0c7210 */ /* 0x040fe20007ffe0ff */
[----:B------:R-:W-:Y:S01]  /*7ed0*/  STL [R1+0x14], RZ ;  /* 0x000014ff01007387 */ /* 0x000fe20000100800 */
[C---:B------:R-:W-:Y:S01]  /*7ee0*/  IMAD.IADD R11, R158.reuse, 0x1, R11 ;  /* 0x000000019e0b7824 */ /* 0x040fe200078e020b */
[----:B------:R-:W-:Y:S01]  /*7ef0*/  UIADD3.64 UR8, UR4, 0x180, URZ ;  /* 0x0000018004087897 */ /* 0x000fe2000fffe03f */
[C---:B------:R-:W-:Y:S01]  /*7f00*/  IMAD.IADD R10, R158.reuse, 0x1, R10 ;  /* 0x000000019e0a7824 */ /* 0x040fe200078e020a */
[----:B------:R-:W-:Y:S01]  /*7f10*/  STL [R1+0x18], RZ ;  /* 0x000018ff01007387 */ /* 0x000fe20000100800 */
[C---:B------:R-:W-:Y:S01]  /*7f20*/  IMAD.IADD R9, R158.reuse, 0x1, R9 ;  /* 0x000000019e097824 */ /* 0x040fe200078e0209 */
[----:B------:R-:W-:Y:S01]  /*7f30*/  UIADD3.64 UR8, UR4, 0x280, URZ ;  /* 0x0000028004087897 */ /* 0x000fe2000fffe03f */
[----:B------:R-:W-:Y:S01]  /*7f40*/  IMAD.IADD R8, R158, 0x1, R8 ;  /* 0x000000019e087824 */ /* 0x000fe200078e0208 */
[----:B------:R-:W-:Y:S01]  /*7f50*/  STL [R1+0x1c], RZ ;  /* 0x00001cff01007387 */ /* 0x000fe20000100800 */
[----:B------:R-:W-:Y:S01]  /*7f60*/  MOV R158, UR12 ;  /* 0x0000000c009e7c02 */ /* 0x000fe20008000f00 */
[----:B------:R-:W-:-:S02]  /*7f70*/  UIADD3.64 UR8, UR4, 0x380, URZ ;  /* 0x0000038004087897 */ /* 0x000fc4000fffe03f */
[----:B------:R-:W-:Y:S01]  /*7f80*/  STL [R1+0x20], RZ ;  /* 0x000020ff01007387 */ /* 0x000fe20000100800 */
[----:B------:R-:W-:Y:S02]  /*7f90*/  UIADD3.64 UR8, UR4, 0x480, URZ ;  /* 0x0000048004087897 */ /* 0x000fe4000fffe03f */
[----:B------:R-:W-:Y:S01]  /*7fa0*/  UIADD3.64 UR8, UR4, 0x580, URZ ;  /* 0x0000058004087897 */ /* 0x000fe2000fffe03f */
[----:B------:R-:W-:Y:S01]  /*7fb0*/  STL [R1+0x24], RZ ;  /* 0x000024ff01007387 */ /* 0x000fe20000100800 */
[----:B------:R-:W-:Y:S02]  /*7fc0*/  UIADD3.64 UR8, UR4, 0x680, URZ ;  /* 0x0000068004087897 */ /* 0x000fe4000fffe03f */
[----:B------:R-:W-:Y:S01]  /*7fd0*/  UIADD3.64 UR8, UR4, 0x780, URZ ;  /* 0x0000078004087897 */ /* 0x000fe2000fffe03f */
[----:B------:R-:W-:Y:S01]  /*7fe0*/  STL [R1+0x28], RZ ;  /* 0x000028ff01007387 */ /* 0x000fe20000100800 */
[----:B------:R-:W-:Y:S02]  /*7ff0*/  UIADD3.64 UR8, UR4, 0x880, URZ ;  /* 0x0000088004087897 */ /* 0x000fe4000fffe03f */
[----:B------:R-:W-:Y:S01]  /*8000*/  UIADD3.64 UR8, UR4, 0x980, URZ ;  /* 0x0000098004087897 */ /* 0x000fe2000fffe03f */
[----:B------:R-:W-:Y:S01]  /*8010*/  STL [R1+0x2c], RZ ;  /* 0x00002cff01007387 */ /* 0x000fe20000100800 */
[----:B------:R-:W-:-:S03]  /*8020*/  UIADD3.64 UR12, UR4, 0xa00, URZ ;  /* 0x00000a00040c7897 */ /* 0x000fc6000fffe03f */
        /* <DEDUP_REMOVED lines=116> */
[----:B------:R0:W-:Y:S04]  /*8770*/  STL.64 [R1+0x5e0], R4 ;  /* 0x0005e00401007387 */ /* 0x0001e80000100a00 */
[----:B------:R1:W-:Y:S04]  /*8780*/  STL.64 [R1+0x680], R158 ;  /* 0x0006809e01007387 */ /* 0x0003e80000100a00 */
[----:B------:R2:W-:Y:S01]  /*8790*/  STL.64 [R1+0x5d8], R156 ;  /* 0x0005d89c01007387 */ /* 0x0005e20000100a00 */
[----:B0-----:R-:W-:-:S02]  /*87a0*/  IMAD.U32 R4, RZ, RZ, UR10 ;  /* 0x0000000aff047e24 */ /* 0x001fc4000f8e00ff */
[----:B------:R-:W-:Y:S01]  /*87b0*/  IMAD.U32 R5, RZ, RZ, UR11 ;  /* 0x0000000bff057e24 */ /* 0x000fe2000f8e00ff */
[----:B------:R-:W-:Y:S01]  /*87c0*/  UIADD3.64 UR10, UR4, 0x200, URZ ;  /* 0x00000200040a7897 */ /* 0x000fe2000fffe03f */
[----:B-1----:R-:W-:Y:S01]  /*87d0*/  IMAD.WIDE R158, R7, 0x2, R188 ;  /* 0x00000002079e7825 */ /* 0x002fe200078e02bc */
[----:B------:R-:W-:Y:S02]  /*87e0*/  UIADD3.64 UR10, UR4, 0x300, URZ ;  /* 0x00000300040a7897 */ /* 0x000fe4000fffe03f */
[----:B------:R0:W-:Y:S01]  /*87f0*/  STL.64 [R1+0x670], R4 ;  /* 0x0006700401007387 */ /* 0x0001e20000100a00 */
[----:B--2---:R-:W-:Y:S01]  /*8800*/  IMAD.WIDE R156, R6, 0x2, R190 ;  /* 0x00000002069c7825 */ /* 0x004fe200078e02be */
[----:B------:R-:W-:Y:S02]  /*8810*/  UIADD3.64 UR10, UR4, 0x400, URZ ;  /* 0x00000400040a7897 */ /* 0x000fe4000fffe03f */
[----:B------:R-:W-:Y:S02]  /*8820*/  UIADD3.64 UR10, UR4, 0x500, URZ ;  /* 0x00000500040a7897 */ /* 0x000fe4000fffe03f */
[----:B------:R1:W-:Y:S01]  /*8830*/  STL.64 [R1+0x5d0], R156 ;  /* 0x0005d09c01007387 */ /* 0x0003e20000100a00 */
[----:B------:R-:W-:-:S02]  /*8840*/  UIADD3.64 UR10, UR4, 0x600, URZ ;  /* 0x00000600040a7897 */ /* 0x000fc4000fffe03f */
[----:B------:R-:W-:Y:S02]  /*8850*/  UIADD3.64 UR10, UR4, 0x700, URZ ;  /* 0x00000700040a7897 */ /* 0x000fe4000fffe03f */
[----:B------:R-:W-:Y:S01]  /*8860*/  UIADD3.64 UR10, UR4, 0x800, URZ ;  /* 0x00000800040a7897 */ /* 0x000fe2000fffe03f */
[C---:B0-----:R-:W-:Y:S01]  /*8870*/  IMAD.WIDE R4, R7.reuse, 0x2, R192 ;  /* 0x0000000207047825 */ /* 0x041fe200078e02c0 */
[----:B------:R-:W-:Y:S02]  /*8880*/  UIADD3.64 UR10, UR4, 0x900, URZ ;  /* 0x00000900040a7897 */ /* 0x000fe4000fffe03f */
[----:B------:R-:W-:Y:S02]  /*8890*/  UIADD3.64 UR10, UR6, 0x2, URZ ;  /* 0x00000002060a7897 */ /* 0x000fe4000fffe03f */
[----:B------:R0:W-:Y:S01]  /*88a0*/  STL.64 [R1+0x5b8], R4 ;  /* 0x0005b80401007387 */ /* 0x0001e20000100a00 */
[----:B-1----:R-:W-:-:S05]  /*88b0*/  IMAD.WIDE R156, R7, 0x2, R190 ;  /* 0x00000002079c7825 */ /* 0x002fca00078e02be */
[----:B------:R1:W-:Y:S01]  /*88c0*/  STL.64 [R1+0x5b0], R156 ;  /* 0x0005b09c01007387 */ /* 0x0003e20000100a00 */
[----:B0-----:R-:W-:-:S05]  /*88d0*/  IMAD.WIDE R4, R16, 0x2, R192 ;  /* 0x0000000210047825 */ /* 0x001fca00078e02c0 */
        /* <DEDUP_REMOVED lines=34> */
[----:B------:R1:W-:Y:S04]  /*8b00*/  STL.64 [R1+0x5c8], R156 ;  /* 0x0005c89c01007387 */ /* 0x0003e80000100a00 */
[----:B------:R2:W-:Y:S01]  /*8b10*/  STL.64 [R1+0x5a8], R158 ;  /* 0x0005a89e01007387 */ /* 0x0005e20000100a00 */
[----:B0-----:R-:W-:-:S05]  /*8b20*/  IMAD.WIDE R4, R16, 0x2, R188 ;  /* 0x0000000210047825 */ /* 0x001fca00078e02bc */
[----:B------:R0:W-:Y:S01]  /*8b30*/  STL.64 [R1+0x588], R4 ;  /* 0x0005880401007387 */ /* 0x0001e20000100a00 */
[----:B-1----:R-:W-:-:S04]  /*8b40*/  IMAD.WIDE R156, R17, 0x2, R188 ;  /* 0x00000002119c7825 */ /* 0x002fc800078e02bc */
[--C-:B--2---:R-:W-:Y:S01]  /*8b50*/  IMAD.WIDE R158, R18, 0x2, R188.reuse ;  /* 0x00000002129e7825 */ /* 0x104fe200078e02bc */
        /* <DEDUP_REMOVED lines=13> */
[----:B------:R-:W-:Y:S01]  /*8c30*/  STL.64 [R1+0x5c0], R158 ;  /* 0x0005c09e01007387 */ /* 0x000fe20000100a00 */
[----:B0-----:R-:W-:-:S04]  /*8c40*/  IMAD.WIDE R4, R7, 0x2, R186 ;  /* 0x0000000207047825 */ /* 0x001fc800078e02ba */
[--C-:B------:R-:W-:Y:S01]  /*8c50*/  IMAD.WIDE R6, R17, 0x2, R186.reuse ;  /* 0x0000000211067825 */ /* 0x100fe200078e02ba */
[----:B------:R0:W-:Y:S03]  /*8c60*/  STL.64 [R1+0x5a0], R4 ;  /* 0x0005a00401007387 */ /* 0x0001e60000100a00 */
[----:B-1----:R-:W-:-:S04]  /*8c70*/  IMAD.WIDE R156, R16, 0x2, R186 ;  /* 0x00000002109c7825 */ /* 0x002fc800078e02ba */
[--C-:B------:R-:W-:Y:S01]  /*8c80*/  IMAD.WIDE R16, R19, 0x2, R186.reuse ;  /* 0x0000000213107825 */ /* 0x100fe200078e02ba */
[----:B------:R-:W-:Y:S03]  /*8c90*/  STL.64 [R1+0x580], R156 ;  /* 0x0005809c01007387 */ /* 0x000fe60000100a00 */
[--C-:B0-----:R-:W-:Y:S01]  /*8ca0*/  IMAD.WIDE R4, R18, 0x2, R186.reuse ;  /* 0x0000000212047825 */ /* 0x101fe200078e02ba */
[----:B------:R0:W-:Y:S04]  /*8cb0*/  STL.64 [R1+0x560], R6 ;  /* 0x0005600601007387 */ /* 0x0001e80000100a00 */
[----:B------:R1:W-:Y:S04]  /*8cc0*/  STL.64 [R1+0x540], R4 ;  /* 0x0005400401007387 */ /* 0x0003e80000100a00 */
[----:B------:R2:W-:Y:S01]  /*8cd0*/  STL.64 [R1+0x520], R16 ;  /* 0x0005201001007387 */ /* 0x0005e20000100a00 */
[----:B0-----:R-:W-:-:S04]  /*8ce0*/  IMAD.WIDE R6, R20, 0x2, R186 ;  /* 0x0000000214067825 */ /* 0x001fc800078e02ba */
[--C-:B-1----:R-:W-:Y:S01]  /*8cf0*/  IMAD.WIDE R4, R21, 0x2, R186.reuse ;  /* 0x0000000215047825 */ /* 0x102fe200078e02ba */
[----:B------:R0:W-:Y:S03]  /*8d00*/  STL.64 [R1+0x500], R6 ;  /* 0x0005000601007387 */ /* 0x0001e60000100a00 */
[--C-:B--2---:R-:W-:Y:S01]  /*8d10*/  IMAD.WIDE R16, R22, 0x2, R186.reuse ;  /* 0x0000000216107825 */ /* 0x104fe200078e02ba */
[----:B------:R1:W-:Y:S04]  /*8d20*/  STL.64 [R1+0x4e0], R4 ;  /* 0x0004e00401007387 */ /* 0x0003e80000100a00 */
[----:B------:R2:W-:Y:S01]  /*8d30*/  STL.64 [R1+0x4c0], R16 ;  /* 0x0004c01001007387 */ /* 0x0005e20000100a00 */
[----:B0-----:R-:W-:-:S04]  /*8d40*/  IMAD.WIDE R6, R23, 0x2, R186 ;  /* 0x0000000217067825 */ /* 0x001fc800078e02ba */
[C---:B-1----:R-:W-:Y:S01]  /*8d50*/  IMAD.WIDE R4, R152.reuse, 0x2, R190 ;  /* 0x0000000298047825 */ /* 0x042fe200078e02be */
[----:B------:R0:W-:Y:S03]  /*8d60*/  STL.64 [R1+0x4a0], R6 ;  /* 0x0004a00601007387 */ /* 0x0001e60000100a00 */
[C---:B--2---:R-:W-:Y:S01]  /*8d70*/  IMAD.WIDE R16, R152.reuse, 0x2, R188 ;  /* 0x0000000298107825 */ /* 0x044fe200078e02bc */
        /* <DEDUP_REMOVED lines=9> */
[----:B-1----:R-:W-:Y:S01]  /*8e10*/  IMAD.WIDE R4, R153, 0x2, R186 ;  /* 0x0000000299047825 */ /* 0x002fe200078e02ba */
[----:B------:R0:W-:Y:S03]  /*8e20*/  STL.64 [R1+0x468], R6 ;  /* 0x0004680601007387 */ /* 0x0001e60000100a00 */
[C---:B--2---:R-:W-:Y:S01]  /*8e30*/  IMAD.WIDE R16, R154.reuse, 0x2, R192 ;  /* 0x000000029a107825 */ /* 0x044fe200078e02c0 */
[----:B------:R1:W-:Y:S04]  /*8e40*/  STL.64 [R1+0x460], R4 ;  /* 0x0004600401007387 */ /* 0x0003e80000100a00 */
[----:B------:R2:W-:Y:S01]  /*8e50*/  STL.64 [R1+0x458], R16 ;  /* 0x0004581001007387 */ /* 0x0005e20000100a00 */
[----:B0-----:R-:W-:-:S04]  /*8e60*/  IMAD.WIDE R6, R154, 0x2, R190 ;  /* 0x000000029a067825 */ /* 0x001fc800078e02be */
[C---:B-1----:R-:W-:Y:S01]  /*8e70*/  IMAD.WIDE R4, R154.reuse, 0x2, R188 ;  /* 0x000000029a047825 */ /* 0x042fe200078e02bc */
[----:B------:R0:W-:Y:S03]  /*8e80*/  STL.64 [R1+0x450], R6 ;  /* 0x0004500601007387 */ /* 0x0001e60000100a00 */
[----:B--2---:R-:W-:Y:S01]  /*8e90*/  IMAD.WIDE R16, R154, 0x2, R186 ;  /* 0x000000029a107825 */ /* 0x004fe200078e02ba */
        /* <DEDUP_REMOVED lines=13> */
[----:B------:R-:W-:Y:S01]  /*8f70*/  STL.64 [R1+0x6a0], R16 ;  /* 0x0006a01001007387 */ /* 0x000fe20000100a00 */
[----:B0-----:R-:W-:-:S04]  /*8f80*/  IMAD.WIDE R6, R181, 0x2, R188 ;  /* 0x00000002b5067825 */ /* 0x001fc800078e02bc */
[----:B-1----:R-:W-:Y:S01]  /*8f90*/  IMAD.WIDE R4, R181, 0x2, R186 ;  /* 0x00000002b5047825 */ /* 0x002fe200078e02ba */
[----:B------:R0:W-:Y:S04]  /*8fa0*/  STL.64 [R1+0x698], R6 ;  /* 0x0006980601007387 */ /* 0x0001e80000100a00 */
[----:B------:R1:W-:Y:S01]  /*8fb0*/  STL.64 [R1+0x690], R4 ;  /* 0x0006900401007387 */ /* 0x0003e20000100a00 */
[----:B0-----:R-:W-:Y:S02]  /*8fc0*/  IMAD.U32 R6, RZ, RZ, UR10 ;  /* 0x0000000aff067e24 */ /* 0x001fe4000f8e00ff */
[----:B------:R-:W-:Y:S01]  /*8fd0*/  IMAD.U32 R7, RZ, RZ, UR11 ;  /* 0x0000000bff077e24 */ /* 0x000fe2000f8e00ff */
[----:B------:R-:W-:Y:S01]  /*8fe0*/  UIADD3.64 UR10, UR6, 0x80, URZ ;  /* 0x00000080060a7897 */ /* 0x000fe2000fffe03f */
[----:B-1----:R-:W-:Y:S01]  /*8ff0*/  IMAD.U32 R4, RZ, RZ, UR14 ;  /* 0x0000000eff047e24 */ /* 0x002fe2000f8e00ff */
[----:B------:R-:W-:Y:S01]  /*9000*/  MOV R5, UR15 ;  /* 0x0000000f00057c02 */ /* 0x000fe20008000f00 */
[----:B------:R-:W-:Y:S01]  /*9010*/  UIADD3.64 UR14, UR6, 0x82, URZ ;  /* 0x00000082060e7897 */ /* 0x000fe2000fffe03f */
[----:B------:R0:W-:Y:S04]  /*9020*/  STL.64 [R1+0x678], R6 ;  /* 0x0006780601007387 */ /* 0x0001e80000100a00 */
[----:B------:R1:W-:Y:S01]  /*9030*/  STL.64 [R1+0x668], R4 ;  /* 0x0006680401007387 */ /* 0x0003e20000100a00 */
[----:B0-----:R-:W-:-:S02]  /*9040*/  IMAD.U32 R6, RZ, RZ, UR18 ;  /* 0x00000012ff067e24 */ /* 0x001fc4000f8e00ff */
[----:B------:R-:W-:Y:S01]  /*9050*/  IMAD.U32 R7, RZ, RZ, UR19 ;  /* 0x00000013ff077e24 */ /* 0x000fe2000f8e00ff */
[----:B------:R-:W-:Y:S01]  /*9060*/  UIADD3.64 UR18, UR6, 0x84, URZ ;  /* 0x0000008406127897 */ /* 0x000fe2000fffe03f */
[----:B-1----:R-:W-:Y:S02]  /*9070*/  IMAD.U32 R4, RZ, RZ, UR10 ;  /* 0x0000000aff047e24 */ /* 0x002fe4000f8e00ff */
[----:B------:R-:W-:Y:S01]  /*9080*/  IMAD.U32 R5, RZ, RZ, UR11 ;  /* 0x0000000bff057e24 */ /* 0x000fe2000f8e00ff */
[----:B------:R0:W-:Y:S01]  /*9090*/  STL.64 [R1+0x660], R6 ;  /* 0x0006600601007387 */ /* 0x0001e20000100a00 */
[----:B------:R-:W-:-:S03]  /*90a0*/  UIADD3.64 UR10, UR6, 0xfe, URZ ;  /* 0x000000fe060a7897 */ /* 0x000fc6000fffe03f */
[----:B------:R1:W-:Y:S01]  /*90b0*/  STL.64 [R1+0x658], R4 ;  /* 0x0006580401007387 */ /* 0x0003e20000100a00 */
[----:B0-----:R-:W-:Y:S02]  /*90c0*/  IMAD.U32 R6, RZ, RZ, UR14 ;  /* 0x0000000eff067e24 */ /* 0x001fe4000f8e00ff */
[----:B------:R-:W-:Y:S01]  /*90d0*/  IMAD.U32 R7, RZ, RZ, UR15 ;  /* 0x0000000fff077e24 */ /* 0x000fe2000f8e00ff */
[----:B------:R-:W-:Y:S01]  /*90e0*/  UIADD3.64 UR14, UR6, 0x100, URZ ;  /* 0x00000100060e7897 */ /* 0x000fe2000fffe03f */
[----:B-1----:R-:W-:Y:S01]  /*90f0*/  MOV R4, UR18 ;  /* 0x0000001200047c02 */ /* 0x002fe20008000f00 */
[----:B------:R-:W-:Y:S01]  /*9100*/  IMAD.U32 R5, RZ, RZ, UR19 ;  /* 0x00000013ff057e24 */ /* 0x000fe2000f8e00ff */
        /* <DEDUP_REMOVED lines=11> */
[----:B0-----:R-:W-:Y:S01]  /*91c0*/  IMAD.U32 R6, RZ, RZ, UR18 ;  /* 0x00000012ff067e24 */ /* 0x001fe2000f8e00ff */
[----:B------:R-:W-:Y:S01]  /*91d0*/  MOV R7, UR19 ;  /* 0x0000001300077c02 */ /* 0x000fe20008000f00 */
        /* <DEDUP_REMOVED lines=9> */
[----:B-1----:R-:W-:Y:S02]  /*9270*/  IMAD.U32 R4, RZ, RZ, UR18 ;  /* 0x00000012ff047e24 */ /* 0x002fe4000f8e00ff */
[----:B------:R-:W-:Y:S01]  /*9280*/  IMAD.U32 R5, RZ, RZ, UR19 ;  /* 0x00000013ff057e24 */ /* 0x000fe2000f8e00ff */
[----:B------:R0:W-:Y:S01]  /*9290*/  STL.64 [R1+0x620], R6 ;  /* 0x0006200601007387 */ /* 0x0001e20000100a00 */
[----:B------:R-:W-:-:S03]  /*92a0*/  UIADD3.64 UR18, UR6, 0x1fe, URZ ;  /* 0x000001fe06127897 */ /* 0x000fc6000fffe03f */
[----:B------:R1:W-:Y:S01]  /*92b0*/  STL.64 [R1+0x618], R4 ;  /* 0x0006180401007387 */ /* 0x0003e20000100a00 */
[----:B0-----:R-:W-:Y:S01]  /*92c0*/  MOV R6, UR10 ;  /* 0x0000000a00067c02 */ /* 0x001fe20008000f00 */
        /* <DEDUP_REMOVED lines=22> */
[----:B------:R0:W-:Y:S09]  /*9430*/  STL.64 [R1+0x5e8], R4 ;  /* 0x0005e80401007387 */ /* 0x0001f20000100a00 */
.L_x_1:
[----:B0-----:R-:W2:Y:S04]  /*9440*/  LDL.64 R6, [R1+0x680] ;  /* 0x0006800001067983 */ /* 0x001ea80000100a00 */
[----:B------:R-:W3:Y:S04]  /*9450*/  LDL.64 R4, [R1+0x678] ;  /* 0x0006780001047983 */ /* 0x000ee80000100a00 */
[----:B------:R0:W-:Y:S04]  /*9460*/  STL.64 [R1+0x8b0], R150 ;  /* 0x0008b09601007387 */ /* 0x0001e80000100a00 */
[----:B------:R1:W-:Y:S04]  /*9470*/  STL.64 [R1+0x8a8], R148 ;  /* 0x0008a89401007387 */ /* 0x0003e80000100a00 */
[----:B------:R-:W-:Y:S04]  /*9480*/  STL.64 [R1+0x8a0], R146 ;  /* 0x0008a09201007387 */ /* 0x000fe80000100a00 */
[----:B------:R-:W-:Y:S01]  /*9490*/  STL.64 [R1+0x898], R144 ;  /* 0x0008989001007387 */ /* 0x000fe20000100a00 */
[----:B------:R-:W-:Y:S01]  /*94a0*/  IMAD.WIDE R16, R2, 0x2, R190 ;  /* 0x0000000202107825 */ /* 0x000fe200078e02be */
[----:B0-----:R-:W-:-:S02]  /*94b0*/  MOV R150, UR9 ;  /* 0x0000000900967c02 */ /* 0x001fc40008000f00 */
[----:B------:R-:W-:Y:S01]  /*94c0*/  STL.64 [R1+0x890], R142 ;  /* 0x0008908e01007387 */ /* 0x000fe20000100a00 */
[----:B------:R-:W-:Y:S02]  /*94d0*/  MOV R151, UR8 ;  /* 0x0000000800977c02 */ /* 0x000fe40008000f00 */
[----:B-1----:R-:W-:Y:S01]  /*94e0*/  MOV R148, UR11 ;  /* 0x0000000b00947c02 */ /* 0x002fe20008000f00 */
[----:B------:R-:W-:Y:S01]  /*94f0*/  STL.64 [R1+0x888], R140 ;  /* 0x0008888c01007387 */ /* 0x000fe20000100a00 */
[----:B------:R-:W-:-:S03]  /*9500*/  MOV R149, UR10 ;  /* 0x0000000a00957c02 */ /* 0x000fc60008000f00 */
[----:B------:R-:W-:Y:S04]  /*9510*/  STL.64 [R1+0x880], R138 ;  /* 0x0008808a01007387 */ /* 0x000fe80000100a00 */
        /* <DEDUP_REMOVED lines=51> */
[----:B------:R0:W-:Y:S04]  /*9850*/  STL.64 [R1+0x6e0], R34 ;  /* 0x0006e02201007387 */ /* 0x0001e80000100a00 */
[----:B------:R-:W-:Y:S04]  /*9860*/  STL.64 [R1+0x6d8], R32 ;  /* 0x0006d82001007387 */ /* 0x000fe80000100a00 */
[----:B------:R-:W-:Y:S04]  /*9870*/  STL.64 [R1+0x6d0], R30 ;  /* 0x0006d01e01007387 */ /* 0x000fe80000100a00 */
[----:B------:R1:W-:Y:S04]  /*9880*/  STL.64 [R1+0x6c8], R28 ;  /* 0x0006c81c01007387 */ /* 0x0003e80000100a00 */
[----:B------:R4:W-:Y:S04]  /*9890*/  STL.64 [R1+0x6c0], R26 ;  /* 0x0006c01a01007387 */ /* 0x0009e80000100a00 */
[----:B------:R-:W-:Y:S04]  /*98a0*/  STL.64 [R1+0x6b8], R24 ;  /* 0x0006b81801007387 */ /* 0x000fe80000100a00 */
[----:B0-----:R-:W5:Y:S04]  /*98b0*/  LDL.64 R34, [R1+0x698] ;  /* 0x0006980001227983 */ /* 0x001f680000100a00 */
[----:B------:R-:W4:Y:S04]  /*98c0*/  LDL.64 R20, [R1+0x6a8] ;  /* 0x0006a80001147983 */ /* 0x000f280000100a00 */
[----:B------:R-:W4:Y:S04]  /*98d0*/  LDL.64 R42, [R1+0x690] ;  /* 0x00069000012a7983 */ /* 0x000f280000100a00 */
[----:B------:R-:W4:Y:S04]  /*98e0*/  LDL.64 R22, [R1+0x5d0] ;  /* 0x0005d00001167983 */ /* 0x000f280000100a00 */
[----:B------:R-:W4:Y:S04]  /*98f0*/  LDL.64 R40, [R1+0x5d8] ;  /* 0x0005d80001287983 */ /* 0x000f280000100a00 */
[----:B------:R-:W4:Y:S04]  /*9900*/  LDL.64 R38, [R1+0x5b8] ;  /* 0x0005b80001267983 */ /* 0x000f280000100a00 */
[----:B------:R-:W4:Y:S04]  /*9910*/  LDL.64 R52, [R1+0x6a0] ;  /* 0x0006a00001347983 */ /* 0x000f280000100a00 */
[----:B------:R-:W4:Y:S04]  /*9920*/  LDL.64 R50, [R1+0x5c8] ;  /* 0x0005c80001327983 */ /* 0x000f280000100a00 */
[----:B------:R-:W4:Y:S04]  /*9930*/  LDL.64 R48, [R1+0x5c0] ;  /* 0x0005c00001307983 */ /* 0x000f280000100a00 */
[----:B------:R-:W4:Y:S01]  /*9940*/  LDL.64 R36, [R1+0x5a0] ;  /* 0x0005a00001247983 */ /* 0x000f220000100a00 */
[----:B--2---:R-:W-:-:S02]  /*9950*/  R2UR UR8, R6 ;  /* 0x00000000060872ca */ /* 0x004fc400000e0000 */
[----:B------:R-:W-:Y:S01]  /*9960*/  R2UR UR9, R7 ;  /* 0x00000000070972ca */ /* 0x000fe200000e0000 */
[----:B------:R5:W2:Y:S01]  /*9970*/  LDG.E.U16 R215, desc[UR60][R16.64] ;  /* 0x0000003c10d77981 */ /* 0x000aa2000c1e1500 */
[----:B---3--:R-:W-:Y:S02]  /*9980*/  R2UR UR10, R4 ;  /* 0x00000000040a72ca */ /* 0x008fe400000e0000 */
[----:B------:R-:W-:Y:S01]  /*9990*/  R2UR UR11, R5 ;  /* 0x00000000050b72ca */ /* 0x000fe200000e0000 */
[----:B------:R-:W3:Y:S01]  /*99a0*/  LDL.64 R46, [R1+0x5b0] ;  /* 0x0005b000012e7983 */ /* 0x000ee20000100a00 */
[----:B------:R-:W-:-:S03]  /*99b0*/  IMAD.WIDE R6, R2, 0x2, R188 ;  /* 0x0000000202067825 */ /* 0x000fc600078e02bc */
[----:B------:R-:W2:Y:S04]  /*99c0*/  LDL.64 R44, [R1+0x5a8] ;  /* 0x0005a800012c7983 */ /* 0x000ea80000100a00 */
[----:B------:R0:W2:Y:S01]  /*99d0*/  LDG.E.U16 R214, desc[UR60][R6.64] ;  /* 0x0000003c06d67981 */ /* 0x0000a2000c1e1500 */
[----:B------:R-:W-:-:S03]  /*99e0*/  IMAD.WIDE R4, R2, 0x2, R186 ;  /* 0x0000000202047825 */ /* 0x000fc600078e02ba */
[----:B------:R-:W2:Y:S04]  /*99f0*/  LDL.64 R56, [R1+0x558] ;  /* 0x0005580001387983 */ /* 0x000ea80000100a00 */
[----:B------:R1:W2:Y:S01]  /*9a00*/  LDG.E.U16 R213, desc[UR60][R4.64] ;  /* 0x0000003c04d57981 */ /* 0x0002a2000c1e1500 */
[----:B------:R-:W-:-:S03]  /*9a10*/  IMAD.WIDE R18, R2, 0x2, R192 ;  /* 0x0000000202127825 */ /* 0x000fc600078e02c0 */
[----:B------:R-:W2:Y:S04]  /*9a20*/  LDL.64 R54, [R1+0x530] ;  /* 0x0005300001367983 */ /* 0x000ea80000100a00 */
[----:B------:R-:W2:Y:S04]  /*9a30*/  LDG.E.U16 R216, desc[UR60][R18.64] ;  /* 0x0000003c12d87981 */ /* 0x000ea8000c1e1500 */
[----:B------:R-:W2:Y:S04]  /*9a40*/  LDL.64 R66, [R1+0x670] ;  /* 0x0006700001427983 */ /* 0x000ea80000100a00 */
[----:B------:R-:W2:Y:S01]  /*9a50*/  LDL.64 R64, [R1+0x668] ;  /* 0x0006680001407983 */ /* 0x000ea20000100a00 */
[----:B------:R-:W-:Y:S01]  /*9a60*/  UMOV UR57, 0x40000040 ;  /* 0x4000004000397882 */ /* 0x000fe20000000000 */
[----:B------:R-:W-:-:S02]  /*9a70*/  UMOV UR59, 0x40000040 ;  /* 0x40000040003b7882 */ /* 0x000fc40000000000 */
[----:B------:R-:W2:Y:S04]  /*9a80*/  LDL.64 R60, [R1+0x640] ;  /* 0x00064000013c7983 */ /* 0x000ea80000100a00 */
[----:B------:R-:W2:Y:S04]  /*9a90*/  LDL.64 R58, [R1+0x650] ;  /* 0x00065000013a7983 */ /* 0x000ea80000100a00 */
[----:B------:R-:W2:Y:S01]  /*9aa0*/  LDL.64 R62, [R1+0x648] ;  /* 0x00064800013e7983 */ /* 0x000ea20000100a00 */
[----:B-----5:R-:W-:-:S03]  /*9ab0*/  IMAD.WIDE R16, R2, 0x2, R34 ;  /* 0x0000000202107825 */ /* 0x020fc600078e0222 */
[----:B------:R-:W5:Y:S01]  /*9ac0*/  LDL.64 R34, [R1+0x598] ;  /* 0x0005980001227983 */ /* 0x000f620000100a00 */
[----:B----4-:R-:W-:-:S03]  /*9ad0*/  IMAD.WIDE R20, R2, 0x2, R20 ;  /* 0x0000000202147825 */ /* 0x010fc600078e0214 */
[----:B------:R-:W4:Y:S01]  /*9ae0*/  LDG.E.U16 R210, desc[UR60][R16.64] ;  /* 0x0000003c10d27981 */ /* 0x000f22000c1e1500 */
[----:B0-----:R-:W-:-:S03]  /*9af0*/  IMAD.WIDE R6, R2, 0x2, R42 ;  /* 0x0000000202067825 */ /* 0x001fc600078e022a */
[----:B------:R-:W4:Y:S04]  /*9b00*/  LDL.64 R42, [R1+0x588] ;  /* 0x00058800012a7983 */ /* 0x000f280000100a00 */
[----:B------:R0:W4:Y:S01]  /*9b10*/  LDG.E.U16 R212, desc[UR60][R20.64] ;  /* 0x0000003c14d47981 */ /* 0x000122000c1e1500 */
[----:B-1----:R-:W-:-:S03]  /*9b20*/  IMAD.WIDE R4, R2, 0x2, R40 ;  /* 0x0000000202047825 */ /* 0x002fc600078e0228 */
[----:B------:R-:W4:Y:S04]  /*9b30*/  LDL.64 R40, [R1+0x580] ;  /* 0x0005800001287983 */ /* 0x000f280000100a00 */
[----:B------:R1:W4:Y:S01]  /*9b40*/  LDG.E.U16 R209, desc[UR60][R6.64] ;  /* 0x0000003c06d17981 */ /* 0x000322000c1e1500 */
[----:B0-----:R-:W-:-:S03]  /*9b50*/  IMAD.WIDE R20, R2, 0x2, R22 ;  /* 0x0000000202147825 */ /* 0x001fc600078e0216 */
[----:B------:R-:W4:Y:S01]  /*9b60*/  LDL.64 R22, [R1+0x578] ;  /* 0x0005780001167983 */ /* 0x000f220000100a00 */
[----:B------:R-:W-:-:S03]  /*9b70*/  IMAD.WIDE R18, R2, 0x2, R52 ;  /* 0x0000000202127825 */ /* 0x000fc600078e0234 */
[----:B------:R-:W4:Y:S01]  /*9b80*/  LDL.64 R52, [R1+0x590] ;  /* 0x0005900001347983 */ /* 0x000f220000100a00 */
[----:B-1----:R-:W-:-:S03]  /*9b90*/  IMAD.WIDE R6, R2, 0x2, R38 ;  /* 0x0000000202067825 */ /* 0x002fc600078e0226 */
[----:B------:R-:W4:Y:S01]  /*9ba0*/  LDL.64 R38, [R1+0x560] ;  /* 0x0005600001267983 */ /* 0x000f220000100a00 */
[----:B------:R-:W-:-:S03]  /*9bb0*/  IMAD.WIDE R16, R2, 0x2, R48 ;  /* 0x0000000202107825 */ /* 0x000fc600078e0230 */
[----:B------:R0:W4:Y:S04]  /*9bc0*/  LDG.E.U16 R211, desc[UR60][R18.64] ;  /* 0x0000003c12d37981 */ /* 0x000128000c1e1500 */
[----:B------:R-:W4:Y:S04]  /*9bd0*/  LDL.64 R48, [R1+0x568] ;  /* 0x0005680001307983 */ /* 0x000f280000100a00 */
[----:B------:R-:W4:Y:S01]  /*9be0*/  LDG.E.U16 R205, desc[UR60][R16.64] ;  /* 0x0000003c10cd7981 */ /* 0x000f22000c1e1500 */
[----:B0-----:R-:W-:-:S03]  /*9bf0*/  IMAD.WIDE R18, R2, 0x2, R50 ;  /* 0x0000000202127825 */ /* 0x001fc600078e0232 */
[----:B------:R-:W4:Y:S04]  /*9c00*/  LDG.E.U16 R208, desc[UR60][R4.64] ;  /* 0x0000003c04d07981 */ /* 0x000f28000c1e1500 */
[----:B------:R0:W4:Y:S04]  /*9c10*/  LDG.E.U16 R206, desc[UR60][R18.64] ;  /* 0x0000003c12ce7981 */ /* 0x000128000c1e1500 */
[----:B------:R-:W4:Y:S04]  /*9c20*/  LDL.64 R50, [R1+0x570] ;  /* 0x0005700001327983 */ /* 0x000f280000100a00 */
[----:B------:R2:W4:Y:S01]  /*9c30*/  LDG.E.U16 R207, desc[UR60][R20.64] ;  /* 0x0000003c14cf7981 */ /* 0x000522000c1e1500 */
[----:B0-----:R-:W-:-:S03]  /*9c40*/  IMAD.WIDE R18, R2, 0x2, R36 ;  /* 0x0000000202127825 */ /* 0x001fc600078e0224 */
[----:B------:R-:W4:Y:S01]  /*9c50*/  LDL.64 R36, [R1+0x540] ;  /* 0x0005400001247983 */ /* 0x000f220000100a00 */
[----:B---3--:R-:W-:-:S03]  /*9c60*/  IMAD.WIDE R4, R2, 0x2, R46 ;  /* 0x0000000202047825 */ /* 0x008fc600078e022e */
[----:B------:R-:W3:Y:S01]  /*9c70*/  LDL.64 R46, [R1+0x550] ;  /* 0x00055000012e7983 */ /* 0x000ee20000100a00 */
[----:B--2---:R-:W-:-:S03]  /*9c80*/  IMAD.WIDE R20, R2, 0x2, R44 ;  /* 0x0000000202147825 */ /* 0x004fc600078e022c */
[----:B------:R-:W2:Y:S04]  /*9c90*/  LDL.64 R44, [R1+0x548] ;  /* 0x00054800012c7983 */ /* 0x000ea80000100a00 */
[----:B------:R4:W2:Y:S04]  /*9ca0*/  LDG.E.U16 R203, desc[UR60][R4.64] ;  /* 0x0000003c04cb7981 */ /* 0x0008a8000c1e1500 */
[----:B------:R0:W2:Y:S04]  /*9cb0*/  LDG.E.U16 R201, desc[UR60][R18.64] ;  /* 0x0000003c12c97981 */ /* 0x0000a8000c1e1500 */
[----:B------:R1:W2:Y:S04]  /*9cc0*/  LDG.E.U16 R202, desc[UR60][R20.64] ;  /* 0x0000003c14ca7981 */ /* 0x0002a8000c1e1500 */
[----:B------:R-:W2:Y:S01]  /*9cd0*/  LDG.E.U16 R204, desc[UR60][R6.64] ;  /* 0x0000003c06cc7981 */ /* 0x000ea2000c1e1500 */
[----:B-----5:R-:W-:-:S03]  /*9ce0*/  IMAD.WIDE R16, R2, 0x2, R34 ;  /* 0x0000000202107825 */ /* 0x020fc600078e0222 */
[----:B------:R-:W5:Y:S04]  /*9cf0*/  LDL.64 R34, [R1+0x538] ;  /* 0x0005380001227983 */ /* 0x000f680000100a00 */
[----:B------:R-:W5:Y:S01]  /*9d00*/  LDG.E.U16 R200, desc[UR60][R16.64] ;  /* 0x0000003c10c87981 */ /* 0x000f62000c1e1500 */
[----:B----4-:R-:W-:-:S03]  /*9d10*/  IMAD.WIDE R4, R2, 0x2, R42 ;  /* 0x0000000202047825 */ /* 0x010fc600078e022a */
[----:B------:R-:W4:Y:S04]  /*9d20*/  LDL.64 R42, [R1+0x528] ;  /* 0x00052800012a7983 */ /* 0x000f280000100a00 */
[----:B------:R1:W4:Y:S01]  /*9d30*/  LDG.E.U16 R198, desc[UR60][R4.64] ;  /* 0x0000003c04c67981 */ /* 0x000322000c1e1500 */
[----:B0-----:R-:W-:-:S03]  /*9d40*/  IMAD.WIDE R18, R2, 0x2, R22 ;  /* 0x0000000202127825 */ /* 0x001fc600078e0216 */
[----:B------:R-:W4:Y:S01]  /*9d50*/  LDL.64 R22, [R1+0x510] ;  /* 0x0005100001167983 */ /* 0x000f220000100a00 */
[----:B-1----:R-:W-:-:S03]  /*9d60*/  IMAD.WIDE R20, R2, 0x2, R40 ;  /* 0x0000000202147825 */ /* 0x002fc600078e0228 */
[----:B------:R-:W4:Y:S01]  /*9d70*/  LDL.64 R40, [R1+0x518] ;  /* 0x0005180001287983 */ /* 0x000f220000100a00 */
[----:B------:R-:W-:-:S03]  /*9d80*/  IMAD.WIDE R4, R2, 0x2, R38 ;  /* 0x0000000202047825 */ /* 0x000fc600078e0226 */
[----:B------:R-:W4:Y:S01]  /*9d90*/  LDL.64 R38, [R1+0x4f8] ;  /* 0x0004f80001267983 */ /* 0x000f220000100a00 */
[----:B------:R-:W-:-:S03]  /*9da0*/  IMAD.WIDE R6, R2, 0x2, R52 ;  /* 0x0000000202067825 */ /* 0x000fc600078e0234 */
[----:B------:R-:W4:Y:S04]  /*9db0*/  LDG.E.U16 R185, desc[UR60][R4.64] ;  /* 0x0000003c04b97981 */ /* 0x000f28000c1e1500 */
[----:B------:R0:W4:Y:S04]  /*9dc0*/  LDG.E.U16 R199, desc[UR60][R6.64] ;  /* 0x0000003c06c77981 */ /* 0x000128000c1e1500 */
[----:B------:R-:W4:Y:S04]  /*9dd0*/  LDL.64 R52, [R1+0x520] ;  /* 0x0005200001347983 */ /* 0x000f280000100a00 */
[----:B------:R-:W4:Y:S01]  /*9de0*/  LDG.E.U16 R196, desc[UR60][R18.64] ;  /* 0x0000003c12c47981 */ /* 0x000f22000c1e1500 */
[----:B0-----:R-:W-:-:S03]  /*9df0*/  IMAD.WIDE R6, R2, 0x2, R48 ;  /* 0x0000000202067825 */ /* 0x001fc600078e0230 */
[----:B------:R-:W4:Y:S04]  /*9e00*/  LDL.64 R48, [R1+0x500] ;  /* 0x0005000001307983 */ /* 0x000f280000100a00 */
[----:B------:R0:W4:Y:S01]  /*9e10*/  LDG.E.U16 R194, desc[UR60][R6.64] ;  /* 0x0000003c06c27981 */ /* 0x000122000c1e1500 */
[----:B------:R-:W-:-:S03]  /*9e20*/  IMAD.WIDE R16, R2, 0x2, R50 ;  /* 0x0000000202107825 */ /* 0x000fc600078e0232 */
        /* <DEDUP_REMOVED lines=9> */
[----:B------:R-:W2:Y:S04]  /*9ec0*/  LDG.E.U16 R180, desc[UR60][R6.64] ;  /* 0x0000003c06b47981 */ /* 0x000ea8000c1e1500 */
[----:B------:R-:W2:Y:S04]  /*9ed0*/  LDG.E.U16 R197, desc[UR60][R20.64] ;  /* 0x0000003c14c57981 */ /* 0x000ea8000c1e1500 */
[----:B------:R-:W2:Y:S01]  /*9ee0*/  LDG.E.U16 R182, desc[UR60][R16.64] ;  /* 0x0000003c10b67981 */ /* 0x000ea2000c1e1500 */
[----:B-----5:R-:W-:-:S03]  /*9ef0*/  IMAD.WIDE R4, R2, 0x2, R34 ;  /* 0x0000000202047825 */ /* 0x020fc600078e0222 */
[----:B------:R-:W5:Y:S04]  /*9f00*/  LDL.64 R34, [R1+0x4e8] ;  /* 0x0004e80001227983 */ /* 0x000f680000100a00 */
[----:B------:R0:W2:Y:S01]  /*9f10*/  LDG.E.U16 R179, desc[UR60][R4.64] ;  /* 0x0000003c04b37981 */ /* 0x0000a2000c1e1500 */
[----:B----4-:R-:W-:-:S03]  /*9f20*/  IMAD.WIDE R18, R2, 0x2, R42 ;  /* 0x0000000202127825 */ /* 0x010fc600078e022a */
[----:B------:R-:W4:Y:S04]  /*9f30*/  LDL.64 R42, [R1+0x4d0] ;  /* 0x0004d000012a7983 */ /* 0x000f280000100a00 */
[----:B------:R-:W4:Y:S01]  /*9f40*/  LDG.E.U16 R177, desc[UR60][R18.64] ;  /* 0x0000003c12b17981 */ /* 0x000f22000c1e1500 */
[----:B0-----:R-:W-:-:S03]  /*9f50*/  IMAD.WIDE R4, R2, 0x2, R22 ;  /* 0x0000000202047825 */ /* 0x001fc600078e0216 */
[----:B------:R-:W4:Y:S04]  /*9f60*/  LDL.64 R18, [R1+0x4b8] ;  /* 0x0004b80001127983 */ /* 0x000f280000100a00 */
[----:B------:R-:W4:Y:S01]  /*9f70*/  LDL.64 R22, [R1+0x4c8] ;  /* 0x0004c80001167983 */ /* 0x000f220000100a00 */
[----:B------:R-:W-:-:S03]  /*9f80*/  IMAD.WIDE R6, R2, 0x2, R40 ;  /* 0x0000000202067825 */ /* 0x000fc600078e0228 */
[----:B------:R-:W4:Y:S04]  /*9f90*/  LDL.64 R40, [R1+0x4c0] ;  /* 0x0004c00001287983 */ /* 0x000f280000100a00 */
[----:B------:R0:W4:Y:S04]  /*9fa0*/  LDG.E.U16 R174, desc[UR60][R4.64] ;  /* 0x0000003c04ae7981 */ /* 0x000128000c1e1500 */
[----:B------:R1:W4:Y:S01]  /*9fb0*/  LDG.E.U16 R175, desc[UR60][R6.64] ;  /* 0x0000003c06af7981 */ /* 0x000322000c1e1500 */
[----:B0-----:R-:W-:-:S03]  /*9fc0*/  IMAD.WIDE R4, R2, 0x2, R38 ;  /* 0x0000000202047825 */ /* 0x001fc600078e0226 */
[----:B------:R-:W4:Y:S01]  /*9fd0*/  LDL.64 R38, [R1+0x4b0] ;  /* 0x0004b00001267983 */ /* 0x000f220000100a00 */
[----:B-1----:R-:W-:-:S03]  /*9fe0*/  IMAD.WIDE R6, R2, 0x2, R48 ;  /* 0x0000000202067825 */ /* 0x002fc600078e0230 */
[----:B------:R-:W4:Y:S04]  /*9ff0*/  LDG.E.U16 R171, desc[UR60][R4.64] ;  /* 0x0000003c04ab7981 */ /* 0x000f28000c1e1500 */
[----:B------:R0:W4:Y:S01]  /*a000*/  LDG.E.U16 R172, desc[UR60][R6.64] ;  /* 0x0000003c06ac7981 */ /* 0x000122000c1e1500 */
[----:B------:R-:W-:-:S03]  /*a010*/  IMAD.WIDE R20, R2, 0x2, R56 ;  /* 0x0000000202147825 */ /* 0x000fc600078e0238 */
[----:B------:R-:W4:Y:S04]  /*a020*/  LDL.64 R48, [R1+0x480] ;  /* 0x0004800001307983 */ /* 0x000f280000100a00 */
[----:B------:R1:W4:Y:S01]  /*a030*/  LDG.E.U16 R184, desc[UR60][R20.64] ;  /* 0x0000003c14b87981 */ /* 0x000322000c1e1500 */
[----:B0-----:R-:W-:-:S03]  /*a040*/  IMAD.WIDE R6, R2, 0x2, R36 ;  /* 0x0000000202067825 */ /* 0x001fc600078e0224 */
[----:B------:R-:W4:Y:S04]  /*a050*/  LDL.64 R56, [R1+0x658] ;  /* 0x0006580001387983 */ /* 0x000f280000100a00 */
[----:B------:R-:W4:Y:S01]  /*a060*/  LDL.64 R36, [R1+0x4a8] ;  /* 0x0004a80001247983 */ /* 0x000f220000100a00 */
[----:B-1----:R-:W-:-:S03]  /*a070*/  IMAD.WIDE R20, R2, 0x2, R54 ;  /* 0x0000000202147825 */ /* 0x002fc600078e0236 */
[----:B------:R-:W4:Y:S01]  /*a080*/  LDL.64 R54, [R1+0x498] ;  /* 0x0004980001367983 */ /* 0x000f220000100a00 */
[----:B------:R-:W-:-:S03]  /*a090*/  IMAD.WIDE R16, R2, 0x2, R52 ;  /* 0x0000000202107825 */ /* 0x000fc600078e0234 */
[----:B------:R-:W4:Y:S04]  /*a0a0*/  LDL.64 R52, [R1+0x490] ;  /* 0x0004900001347983 */ /* 0x000f280000100a00 */
[----:B------:R0:W4:Y:S04]  /*a0b0*/  LDG.E.U16 R176, desc[UR60][R16.64] ;  /* 0x0000003c10b07981 */ /* 0x000128000c1e1500 */
[----:B------:R-:W4:Y:S04]  /*a0c0*/  LDG.E.U16 R178, desc[UR60][R20.64] ;  /* 0x0000003c14b27981 */ /* 0x000f28000c1e1500 */
[----:B------:R-:W4:Y:S01]  /*a0d0*/  LDG.E.U16 R170, desc[UR60][R6.64] ;  /* 0x0000003c06aa7981 */ /* 0x000f22000c1e1500 */
[----:B-----5:R-:W-:-:S03]  /*a0e0*/  IMAD.WIDE R4, R2, 0x2, R34 ;  /* 0x0000000202047825 */ /* 0x020fc600078e0222 */
[----:B------:R-:W5:Y:S04]  /*a0f0*/  LDL.64 R20, [R1+0x460] ;  /* 0x0004600001147983 */ /* 0x000f680000100a00 */
[----:B------:R-:W5:Y:S01]  /*a100*/  LDL.64 R34, [R1+0x4a0] ;  /* 0x0004a00001227983 */ /* 0x000f620000100a00 */
[----:B0-----:R-:W-:-:S03]  /*a110*/  IMAD.WIDE R16, R2, 0x2, R50 ;  /* 0x0000000202107825 */ /* 0x001fc600078e0232 */
[----:B------:R3:W5:Y:S04]  /*a120*/  LDG.E.U16 R169, desc[UR60][R4.64] ;  /* 0x0000003c04a97981 */ /* 0x000768000c1e1500 */
[----:B------:R-:W5:Y:S04]  /*a130*/  LDL.64 R50, [R1+0x488] ;  /* 0x0004880001327983 */ /* 0x000f680000100a00 */
[----:B------:R-:W5:Y:S01]  /*a140*/  LDG.E.U16 R173, desc[UR60][R16.64] ;  /* 0x0000003c10ad7981 */ /* 0x000f62000c1e1500 */
[----:B---3--:R-:W-:-:S03]  /*a150*/  IMAD.WIDE R4, R2, 0x2, R46 ;  /* 0x0000000202047825 */ /* 0x008fc600078e022e */
[----:B------:R-:W3:Y:S04]  /*a160*/  LDL.64 R46, [R1+0x478] ;  /* 0x00047800012e7983 */ /* 0x000ee80000100a00 */
[----:B------:R2:W3:Y:S04]  /*a170*/  LDG.E.U16 R168, desc[UR60][R4.64] ;  /* 0x0000003c04a87981 */ /* 0x0004e8000c1e1500 */
[----:B------:R-:W3:Y:S04]  /*a180*/  LDL.64 R16, [R1+0x440] ;  /* 0x0004400001107983 */ /* 0x000ee80000100a00 */
[----:B------:R-:W3:Y:S01]  /*a190*/  LDL.64 R6, [R1+0x430] ;  /* 0x0004300001067983 */ /* 0x000ee20000100a00 */
[----:B--2---:R-:W-:-:S03]  /*a1a0*/  IMAD.WIDE R4, R2, 0x2, R44 ;  /* 0x0000000202047825 */ /* 0x004fc600078e022c */
[----:B------:R-:W2:Y:S04]  /*a1b0*/  LDL.64 R44, [R1+0x468] ;  /* 0x00046800012c7983 */ /* 0x000ea80000100a00 */
[----:B------:R4:W2:Y:S02]  /*a1c0*/  LDG.E.U16 R167, desc[UR60][R4.64] ;  /* 0x0000003c04a77981 */ /* 0x0008a4000c1e1500 */
[C---:B----4-:R-:W-:Y:S02]  /*a1d0*/  IMAD.WIDE R4, R2.reuse, 0x2, R42 ;  /* 0x0000000202047825 */ /* 0x050fe400078e022a */
[----:B------:R-:W4:Y:S04]  /*a1e0*/  LDL.64 R42, [R1+0x458] ;  /* 0x00045800012a7983 */ /* 0x000f280000100a00 */
[----:B------:R0:W4:Y:S02]  /*a1f0*/  LDG.E.U16 R166, desc[UR60][R4.64] ;  /* 0x0000003c04a67981 */ /* 0x000124000c1e1500 */
[----:B0-----:R-:W-:-:S02]  /*a200*/  IMAD.WIDE R4, R2, 0x2, R22 ;  /* 0x0000000202047825 */ /* 0x001fc400078e0216 */
[----:B------:R-:W2:Y:S04]  /*a210*/  LDL.64 R22, [R1+0x470] ;  /* 0x0004700001167983 */ /* 0x000ea80000100a00 */
[----:B------:R0:W4:Y:S02]  /*a220*/  LDG.E.U16 R165, desc[UR60][R4.64] ;  /* 0x0000003c04a57981 */ /* 0x000124000c1e1500 */
[C---:B0-----:R-:W-:Y:S02]  /*a230*/  IMAD.WIDE R4, R2.reuse, 0x2, R40 ;  /* 0x0000000202047825 */ /* 0x041fe400078e0228 */
[----:B------:R-:W4:Y:S04]  /*a240*/  LDL.64 R40, [R1+0x448] ;  /* 0x0004480001287983 */ /* 0x000f280000100a00 */
[----:B------:R0:W4:Y:S02]  /*a250*/  LDG.E.U16 R164, desc[UR60][R4.64] ;  /* 0x0000003c04a47981 */ /* 0x000124000c1e1500 */
[----:B0-----:R-:W-:-:S02]  /*a260*/  IMAD.WIDE R4, R2, 0x2, R18 ;  /* 0x0000000202047825 */ /* 0x001fc400078e0212 */
[----:B------:R-:W4:Y:S04]  /*a270*/  LDL.64 R18, [R1+0x450] ;  /* 0x0004500001127983 */ /* 0x000f280000100a00 */
[----:B------:R0:W4:Y:S02]  /*a280*/  LDG.E.U16 R163, desc[UR60][R4.64] ;  /* 0x0000003c04a37981 */ /* 0x000124000c1e1500 */
[C---:B0-----:R-:W-:Y:S02]  /*a290*/  IMAD.WIDE R4, R2.reuse, 0x2, R38 ;  /* 0x0000000202047825 */ /* 0x041fe400078e0226 */
[----:B------:R-:W4:Y:S04]  /*a2a0*/  LDL.64 R38, [R1+0x438] ;  /* 0x0004380001267983 */ /* 0x000f280000100a00 */
[----:B------:R0:W4:Y:S02]  /*a2b0*/  LDG.E.U16 R159, desc[UR60][R4.64] ;  /* 0x0000003c049f7981 */ /* 0x000124000c1e1500 */
[----:B0-----:R-:W-:-:S02]  /*a2c0*/  IMAD.WIDE R4, R2, 0x2, R36 ;  /* 0x0000000202047825 */ /* 0x001fc400078e0224 */
[----:B------:R-:W4:Y:S04]  /*a2d0*/  LDL.64 R36, [R1+0x428] ;  /* 0x0004280001247983 */ /* 0x000f280000100a00 */
[----:B------:R5:W4:Y:S02]  /*a2e0*/  LDG.E.U16 R158, desc[UR60][R4.64] ;  /* 0x0000003c049e7981 */ /* 0x000b24000c1e1500 */
[C---:B-----5:R-:W-:Y:S02]  /*a2f0*/  IMAD.WIDE R4, R2.reuse, 0x2, R34 ;  /* 0x0000000202047825 */ /* 0x060fe400078e0222 */
[----:B------:R-:W5:Y:S04]  /*a300*/  LDL.64 R34, [R1+0x420] ;  /* 0x0004200001227983 */ /* 0x000f680000100a00 */
[----:B------:R0:W5:Y:S02]  /*a310*/  LDG.E.U16 R157, desc[UR60][R4.64] ;  /* 0x0000003c049d7981 */ /* 0x000164000c1e1500 */
[----:B0-----:R-:W-:-:S02]  /*a320*/  IMAD.WIDE R4, R2, 0x2, R54 ;  /* 0x0000000202047825 */ /* 0x001fc400078e0236 */
[----:B------:R-:W5:Y:S04]  /*a330*/  LDL.64 R54, [R1+0x630] ;  /* 0x0006300001367983 */ /* 0x000f680000100a00 */
[----:B------:R0:W5:Y:S02]  /*a340*/  LDG.E.U16 R156, desc[UR60][R4.64] ;  /* 0x0000003c049c7981 */ /* 0x000164000c1e1500 */
[C---:B0-----:R-:W-:Y:S02]  /*a350*/  IMAD.WIDE R4, R2.reuse, 0x2, R52 ;  /* 0x0000000202047825 */ /* 0x041fe400078e0234 */
[----:B------:R-:W5:Y:S04]  /*a360*/  LDL.64 R52, [R1+0x660] ;  /* 0x0006600001347983 */ /* 0x000f680000100a00 */
[----:B------:R0:W5:Y:S02]  /*a370*/  LDG.E.U16 R155, desc[UR60][R4.64] ;  /* 0x0000003c049b7981 */ /* 0x000164000c1e1500 */
[C---:B0-----:R-:W-:Y:S01]  /*a380*/  IMAD.WIDE R4, R2.reuse, 0x2, R50 ;  /* 0x0000000202047825 */ /* 0x041fe200078e0232 */
[----:B------:R-:W-:Y:S01]  /*a390*/  MOV R29, UR19 ;  /* 0x00000013001d7c02 */ /* 0x000fe20008000f00 */
[----:B------:R-:W5:Y:S04]  /*a3a0*/  LDL.64 R50, [R1+0x628] ;  /* 0x0006280001327983 */ /* 0x000f680000100a00 */
[----:B------:R0:W5:Y:S02]  /*a3b0*/  LDG.E.U16 R154, desc[UR60][R4.64] ;  /* 0x0000003c049a7981 */ /* 0x000164000c1e1500 */
[C---:B0-----:R-:W-:Y:S01]  /*a3c0*/  IMAD.WIDE R4, R2.reuse, 0x2, R48 ;  /* 0x0000000202047825 */ /* 0x041fe200078e0230 */
[----:B------:R-:W-:Y:S01]  /*a3d0*/  MOV R28, UR18 ;  /* 0x00000012001c7c02 */ /* 0x000fe20008000f00 */
[----:B------:R-:W5:Y:S04]  /*a3e0*/  LDL.64 R48, [R1+0x620] ;  /* 0x0006200001307983 */ /* 0x000f680000100a00 */
[----:B------:R3:W5:Y:S02]  /*a3f0*/  LDG.E.U16 R153, desc[UR60][R4.64] ;  /* 0x0000003c04997981 */ /* 0x000764000c1e1500 */
[C---:B---3--:R-:W-:Y:S01]  /*a400*/  IMAD.WIDE R4, R2.reuse, 0x2, R46 ;  /* 0x0000000202047825 */ /* 0x048fe200078e022e */
[----:B------:R-:W-:Y:S01]  /*a410*/  MOV R33, UR15 ;  /* 0x0000000f00217c02 */ /* 0x000fe20008000f00 */
[----:B------:R-:W3:Y:S04]  /*a420*/  LDL.64 R46, [R1+0x618] ;  /* 0x00061800012e7983 */ /* 0x000ee80000100a00 */
[----:B------:R2:W3:Y:S02]  /*a430*/  LDG.E.U16 R152, desc[UR60][R4.64] ;  /* 0x0000003c04987981 */ /* 0x0004e4000c1e1500 */
[----:B--2---:R-:W-:-:S05]  /*a440*/  IMAD.WIDE R4, R2, 0x2, R22 ;  /* 0x0000000202047825 */ /* 0x004fca00078e0216 */
[----:B------:R0:W2:Y:S02]  /*a450*/  LDG.E.U16 R23, desc[UR60][R4.64] ;  /* 0x0000003c04177981 */ /* 0x0000a4000c1e1500 */
[C---:B0-----:R-:W-:Y:S01]  /*a460*/  IMAD.WIDE R4, R2.reuse, 0x2, R44 ;  /* 0x0000000202047825 */ /* 0x041fe200078e022c */
[----:B------:R-:W-:Y:S01]  /*a470*/  MOV R27, UR17 ;  /* 0x00000011001b7c02 */ /* 0x000fe20008000f00 */
[----:B------:R-:W2:Y:S04]  /*a480*/  LDL.64 R44, [R1+0x610] ;  /* 0x00061000012c7983 */ /* 0x000ea80000100a00 */
[----:B------:R0:W2:Y:S02]  /*a490*/  LDG.E.U16 R22, desc[UR60][R4.64] ;  /* 0x0000003c04167981 */ /* 0x0000a4000c1e1500 */
[----:B0-----:R-:W-:-:S05]  /*a4a0*/  IMAD.WIDE R4, R2, 0x2, R20 ;  /* 0x0000000202047825 */ /* 0x001fca00078e0214 */
[----:B------:R4:W2:Y:S02]  /*a4b0*/  LDG.E.U16 R21, desc[UR60][R4.64] ;  /* 0x0000003c04157981 */ /* 0x0008a4000c1e1500 */
[C---:B----4-:R-:W-:Y:S01]  /*a4c0*/  IMAD.WIDE R4, R2.reuse, 0x2, R42 ;  /* 0x0000000202047825 */ /* 0x050fe200078e022a */
[----:B------:R-:W-:Y:S01]  /*a4d0*/  MOV R26, UR16 ;  /* 0x00000010001a7c02 */ /* 0x000fe20008000f00 */
[----:B------:R-:W4:Y:S04]  /*a4e0*/  LDL.64 R42, [R1+0x608] ;  /* 0x00060800012a7983 */ /* 0x000f280000100a00 */
[----:B------:R0:W4:Y:S02]  /*a4f0*/  LDG.E.U16 R20, desc[UR60][R4.64] ;  /* 0x0000003c04147981 */ /* 0x000124000c1e1500 */
[----:B0-----:R-:W-:-:S05]  /*a500*/  IMAD.WIDE R4, R2, 0x2, R18 ;  /* 0x0000000202047825 */ /* 0x001fca00078e0212 */
[----:B------:R0:W4:Y:S02]  /*a510*/  LDG.E.U16 R19, desc[UR60][R4.64] ;  /* 0x0000003c04137981 */ /* 0x000124000c1e1500 */
[C---:B0-----:R-:W-:Y:S01]  /*a520*/  IMAD.WIDE R4, R2.reuse, 0x2, R40 ;  /* 0x0000000202047825 */ /* 0x041fe200078e0228 */
        /* <DEDUP_REMOVED lines=11> */
[----:B0-----:R-:W-:-:S05]  /*a5e0*/  IMAD.WIDE R4, R2, 0x2, R36 ;  /* 0x0000000202047825 */ /* 0x001fca00078e0224 */
[----:B------:R5:W4:Y:S02]  /*a5f0*/  LDG.E.U16 R6, desc[UR60][R4.64] ;  /* 0x0000003c04067981 */ /* 0x000b24000c1e1500 */
[----:B-----5:R-:W-:Y:S02]  /*a600*/  IMAD.WIDE R4, R2, 0x2, R34 ;  /* 0x0000000202047825 */ /* 0x020fe400078e0222 */
[----:B------:R-:W5:Y:S04]  /*a610*/  LDL.64 R34, [R1+0x218] ;  /* 0x0002180001227983 */ /* 0x000f680000100a00 */
[----:B------:R-:W5:Y:S01]  /*a620*/  LDG.E.U16 R4, desc[UR60][R4.64] ;  /* 0x0000003c04047981 */ /* 0x000f62000c1e1500 */
[----:B------:R-:W-:Y:S06]  /*a630*/  BAR.SYNC.DEFER_BLOCKING 0x0 ;  /* 0x0000000000007b1d */ /* 0x000fec0000010000 */
        /* <DEDUP_REMOVED lines=44> */
[----:B---3--:R-:W-:Y:S04]  /*a900*/  STS.U16 [R10+0x10680], R152 ;  /* 0x010680980a007388 */ /* 0x008fe80000000400 */
[----:B--2---:R-:W-:Y:S04]  /*a910*/  STS.U16 [R10+0x11680], R23 ;  /* 0x011680170a007388 */ /* 0x004fe80000000400 */
[----:B------:R-:W-:Y:S04]  /*a920*/  STS.U16 [R10+0x12680], R22 ;  /* 0x012680160a007388 */ /* 0x000fe80000000400 */
[----:B------:R-:W-:Y:S04]  /*a930*/  STS.U16 [R10+0x13680], R21 ;  /* 0x013680150a007388 */ /* 0x000fe80000000400 */
[----:B------:R-:W-:Y:S04]  /*a940*/  STS.U16 [R9+0x10300], R184 ;  /* 0x010300b809007388 */ /* 0x000fe80000000400 */
[----:B------:R-:W-:Y:S04]  /*a950*/  STS.U16 [R9+0x11300], R183 ;  /* 0x011300b709007388 */ /* 0x000fe80000000400 */
[----:B------:R-:W-:Y:S04]  /*a960*/  STS.U16 [R9+0x12300], R182 ;  /* 0x012300b609007388 */ /* 0x000fe80000000400 */
[----:B------:R-:W-:Y:S04]  /*a970*/  STS.U16 [R9+0x13300], R180 ;  /* 0x013300b409007388 */ /* 0x000fe80000000400 */
[----:B----4-:R-:W-:Y:S04]  /*a980*/  STS.U16 [R9+0x10700], R20 ;  /* 0x0107001409007388 */ /* 0x010fe80000000400 */
[----:B------:R-:W-:Y:S04]  /*a990*/  STS.U16 [R9+0x11700], R19 ;  /* 0x0117001309007388 */ /* 0x000fe80000000400 */
[----:B------:R-:W-:Y:S04]  /*a9a0*/  STS.U16 [R9+0x12700], R18 ;  /* 0x0127001209007388 */ /* 0x000fe80000000400 */
[----:B------:R-:W-:Y:S04]  /*a9b0*/  STS.U16 [R9+0x13700], R17 ;  /* 0x0137001109007388 */ /* 0x000fe80000000400 */
[----:B------:R0:W-:Y:S04]  /*a9c0*/  STS.U16 [R8+0x10780], R16 ;  /* 0x0107801008007388 */ /* 0x0001e80000000400 */
[----:B0-----:R-:W2:Y:S01]  /*a9d0*/  LDL.64 R16, [R1+0x638] ;  /* 0x0006380001107983 */ /* 0x001ea20000100a00 */
[----:B------:R-:W0:Y:S03]  /*a9e0*/  S2R R37, SR_CgaCtaId ;  /* 0x0000000000257919 */ /* 0x000e260000008800 */
[----:B------:R-:W-:Y:S04]  /*a9f0*/  STS.U16 [R8+0x10380], R179 ;  /* 0x010380b308007388 */ /* 0x000fe80000000400 */
[----:B------:R-:W-:Y:S04]  /*aa00*/  STS.U16 [R8+0x11380], R178 ;  /* 0x011380b208007388 */ /* 0x000fe80000000400 */
[----:B------:R-:W-:Y:S04]  /*aa10*/  STS.U16 [R8+0x12380], R177 ;  /* 0x012380b108007388 */ /* 0x000fe80000000400 */
[----:B------:R-:W-:Y:S04]  /*aa20*/  STS.U16 [R8+0x13380], R176 ;  /* 0x013380b008007388 */ /* 0x000fe80000000400 */
[----:B------:R1:W-:Y:S04]  /*aa30*/  STS.U16 [R8+0x11780], R7 ;  /* 0x0117800708007388 */ /* 0x0003e80000000400 */
[----:B------:R3:W-:Y:S04]  /*aa40*/  STS.U16 [R8+0x12780], R6 ;  /* 0x0127800608007388 */ /* 0x0007e80000000400 */
[----:B-----5:R4:W-:Y:S01]  /*aa50*/  STS.U16 [R8+0x13780], R4 ;  /* 0x0137800408007388 */ /* 0x0209e20000000400 */
[----:B------:R5:W-:Y:S06]  /*aa60*/  MEMBAR.ALL.CTA ;  /* 0x0000000000007992 */ /* 0x000bec0000008000 */
[----:B-----5:R-:W5:Y:S01]  /*aa70*/  FENCE.VIEW.ASYNC.S ;  /* 0x00000000000073c6 */ /* 0x020f620000000000 */
[----:B------:R-:W-:-:S04]  /*aa80*/  MOV R36, 0x400 ;  /* 0x0000040000247802 */ /* 0x000fc80000000f00 */
[----:B0-----:R-:W-:-:S04]  /*aa90*/  LEA R36, R37, R36, 0x18 ;  /* 0x0000002425247211 */ /* 0x001fc800078ec0ff */
[----:B------:R-:W-:Y:S01]  /*aaa0*/  SHF.R.U32.HI R36, RZ, 0x4, R36 ;  /* 0x00000004ff247819 */ /* 0x000fe20000011624 */
[----:B-----5:R-:W-:Y:S03]  /*aab0*/  BAR.SYNC.DEFER_BLOCKING 0x0 ;  /* 0x0000000000007b1d */ /* 0x020fe60000010000 */
[----:B------:R-:W-:Y:S02]  /*aac0*/  SGXT.U32 R36, R36, 0xe ;  /* 0x0000000e2424781a */ /* 0x000fe40000000000 */
[----:B------:R-:W-:Y:S02]  /*aad0*/  R2UR UR58, R34 ;  /* 0x00000000223a72ca */ /* 0x000fe400000e0000 */
[----:B------:R-:W-:Y:S02]  /*aae0*/  R2UR UR56, R36 ;  /* 0x00000000243872ca */ /* 0x000fe400000e0000 */
[----:B------:R-:W-:Y:S01]  /*aaf0*/  MOV R22, UR7 ;  /* 0x0000000700167c02 */ /* 0x000fe20008000f00 */
[----:B------:R-:W5:Y:S01]  /*ab00*/  LDL.64 R34, [R1+0x5e8] ;  /* 0x0005e80001227983 */ /* 0x000f620000100a00 */
[----:B------:R-:W-:-:S02]  /*ab10*/  MOV R21, UR6 ;  /* 0x0000000600157c02 */ /* 0x000fc40008000f00 */
[----:B------:R-:W-:Y:S01]  /*ab20*/  MOV R20, UR5 ;  /* 0x0000000500147c02 */ /* 0x000fe20008000f00 */
[----:B------:R-:W5:Y:S01]  /*ab30*/  LDL.64 R36, [R1+0x5f0] ;  /* 0x0005f00001247983 */ /* 0x000f620000100a00 */
[----:B------:R-:W-:-:S06]  /*ab40*/  WARPGROUP.ARRIVE ;  /* 0x00000000000079c5 */ /* 0x000fcc0000000000 */
[----:B------:R-:W-:Y:S03]  /*ab50*/  HGMMA.64x16x16.F32.BF16 R152, gdesc[UR56].tnspA, RZ, !UPT, gsb0 ;  /* 0x20200000389879f0 */ /* 0x000fe6000c0018ff */
[----:B------:R-:W-:Y:S02]  /*ab60*/  WARPGROUP.DEPBAR.LE gsb0, 0x0 ;  /* 0x00008000000079c5 */ /* 0x000fe40000010000 */
[----:B------:R-:W-:-:S06]  /*ab70*/  WARPGROUP.ARRIVE ;  /* 0x00000000000079c5 */ /* 0x000fcc0000000000 */
[----:B------:R-:W-:Y:S03]  /*ab80*/  HGMMA.64x16x16.F32.BF16 R152, gdesc[UR4].tnspA, R152, gsb0 ;  /* 0x20200000049879f0 */ /* 0x000fe60008001898 */
[----:B------:R-:W-:Y:S02]  /*ab90*/  WARPGROUP.DEPBAR.LE gsb0, 0x0 ;  /* 0x00008000000079c5 */ /* 0x000fe40000010000 */
[----:B------:R-:W-:-:S06]  /*aba0*/  WARPGROUP.ARRIVE ;  /* 0x00000000000079c5 */ /* 0x000fcc0000000000 */
[----:B------:R-:W-:Y:S01]  /*abb0*/  HGMMA.64x16x16.F32.BF16 R152, gdesc[UR8].tnspA, R152, gsb0 ;  /* 0x20200000089879f0 */ /* 0x000fe20008001898 */
[----:B------:R-:W-:Y:S02]  /*abc0*/  MOV R19, UR4 ;  /* 0x0000000400137c02 */ /* 0x000fe40008000f00 */
[----:B------:R-:W-:Y:S02]  /*abd0*/  R2UR UR4, R66 ;  /* 0x00000000420472ca */ /* 0x000fe400000e0000 */
[----:B------:R-:W-:Y:S02]  /*abe0*/  R2UR UR5, R67 ;  /* 0x00000000430572ca */ /* 0x000fe400000e0000 */
[----:B------:R-:W-:Y:S02]  /*abf0*/  R2UR UR6, R64 ;  /* 0x00000000400672ca */ /* 0x000fe400000e0000 */
[----:B------:R-:W-:Y:S02]  /*ac00*/  R2UR UR7, R65 ;  /* 0x00000000410772ca */ /* 0x000fe400000e0000 */
[----:B------:R-:W-:-:S02]  /*ac10*/  R2UR UR18, R54 ;  /* 0x00000000361272ca */ /* 0x000fc400000e0000 */
[----:B------:R-:W-:Y:S01]  /*ac20*/  R2UR UR19, R55 ;  /* 0x00000000371372ca */ /* 0x000fe200000e0000 */
[----:B------:R-:W-:Y:S02]  /*ac30*/  WARPGROUP.DEPBAR.LE gsb0, 0x0 ;  /* 0x00008000000079c5 */ /* 0x000fe40000010000 */
[----:B------:R-:W-:-:S06]  /*ac40*/  WARPGROUP.ARRIVE ;  /* 0x00000000000079c5 */ /* 0x000fcc0000000000 */
[----:B------:R-:W-:Y:S01]  /*ac50*/  HGMMA.64x16x16.F32.BF16 R152, gdesc[UR4].tnspA, R152, gsb0 ;  /* 0x20200000049879f0 */ /* 0x000fe20008001898 */
[----:B------:R-:W-:Y:S02]  /*ac60*/  R2UR UR5, R20 ;  /* 0x00000000140572ca */ /* 0x000fe400000e0000 */
[----:B------:R-:W-:Y:S02]  /*ac70*/  R2UR UR4, R19 ;  /* 0x00000000130472ca */ /* 0x000fe400000e0000 */
[----:B------:R-:W-:Y:S02]  /*ac80*/  MOV R18, UR19 ;  /* 0x0000001300127c02 */ /* 0x000fe40008000f00 */
[----:B------:R-:W-:-:S09]  /*ac90*/  R2UR UR19, R53 ;  /* 0x00000000351372ca */ /* 0x000fd200000e0000 */
[----:B------:R-:W-:Y:S01]  /*aca0*/  UIADD3.64 UR16, UR4, 0x180, URZ ;  /* 0x0000018004107897 */ /* 0x000fe2000fffe03f */
[----:B--2---:R-:W-:Y:S02]  /*acb0*/  R2UR UR15, R17 ;  /* 0x00000000110f72ca */ /* 0x004fe400000e0000 */
[----:B------:R-:W-:Y:S02]  /*acc0*/  MOV R17, UR18 ;  /* 0x0000001200117c02 */ /* 0x000fe40008000f00 */
[----:B------:R-:W-:Y:S01]  /*acd0*/  R2UR UR18, R52 ;  /* 0x00000000341272ca */ /* 0x000fe200000e0000 */
[----:B------:R-:W-:Y:S02]  /*ace0*/  WARPGROUP.DEPBAR.LE gsb0, 0x0 ;  /* 0x00008000000079c5 */ /* 0x000fe40000010000 */
[----:B------:R-:W-:-:S10]  /*acf0*/  WARPGROUP.ARRIVE ;  /* 0x00000000000079c5 */ /* 0x000fd40000000000 */
[----:B------:R-:W-:Y:S01]  /*ad00*/  HGMMA.64x16x16.F32.BF16 R152, gdesc[UR16].tnspA, R152, gsb0 ;  /* 0x20200000109879f0 */ /* 0x000fe20008001898 */
[----:B------:R-:W-:Y:S02]  /*ad10*/  R2UR UR14, R16 ;  /* 0x00000000100e72ca */ /* 0x000fe400000e0000 */
[----:B------:R-:W-:Y:S02]  /*ad20*/  MOV R16, UR15 ;  /* 0x0000000f00107c02 */ /* 0x000fe40008000f00 */
[----:B------:R-:W-:Y:S02]  /*ad30*/  R2UR UR15, R57 ;  /* 0x00000000390f72ca */ /* 0x000fe400000e0000 */
[----:B------:R-:W-:Y:S01]  /*ad40*/  MOV R30, UR12 ;  /* 0x0000000c001e7c02 */ /* 0x000fe20008000f00 */
[----:B------:R-:W-:-:S06]  /*ad50*/  UIADD3.64 UR12, UR4, 0x200, URZ ;  /* 0x00000200040c7897 */ /* 0x000fcc000fffe03f */
[----:B-1----:R-:W-:Y:S02]  /*ad60*/  MOV R7, UR14 ;  /* 0x0000000e00077c02 */ /* 0x002fe40008000f00 */
[----:B------:R-:W-:Y:S01]  /*ad70*/  R2UR UR14, R56 ;  /* 0x00000000380e72ca */ /* 0x000fe200000e0000 */
[----:B------:R-:W-:Y:S02]  /*ad80*/  WARPGROUP.DEPBAR.LE gsb0, 0x0 ;  /* 0x00008000000079c5 */ /* 0x000fe40000010000 */
[----:B------:R-:W-:-:S10]  /*ad90*/  WARPGROUP.ARRIVE ;  /* 0x00000000000079c5 */ /* 0x000fd40000000000 */
[----:B------:R-:W-:Y:S01]  /*ada0*/  HGMMA.64x16x16.F32.BF16 R152, gdesc[UR12].tnspA, R152, gsb0 ;  /* 0x202000000c9879f0 */ /* 0x000fe20008001898 */
[----:B------:R-:W-:Y:S02]  /*adb0*/  R2UR UR10, R60 ;  /* 0x000000003c0a72ca */ /* 0x000fe400000e0000 */
[----:B------:R-:W-:Y:S01]  /*adc0*/  R2UR UR11, R61 ;  /* 0x000000003d0b72ca */ /* 0x000fe200000e0000 */
[----:B------:R-:W-:-:S10]  /*add0*/  UIADD3.64 UR8, UR4, 0x280, URZ ;  /* 0x0000028004087897 */ /* 0x000fd4000fffe03f */
[----:B------:R-:W-:Y:S02]  /*ade0*/  MOV R5, UR10 ;  /* 0x0000000a00057c02 */ /* 0x000fe40008000f00 */
[----:B---3--:R-:W-:Y:S02]  /*adf0*/  MOV R6, UR11 ;  /* 0x0000000b00067c02 */ /* 0x008fe40008000f00 */
[----:B------:R-:W-:Y:S02]  /*ae00*/  R2UR UR10, R58 ;  /* 0x000000003a0a72ca */ /* 0x000fe400000e0000 */
[----:B------:R-:W-:Y:S01]  /*ae10*/  R2UR UR11, R59 ;  /* 0x000000003b0b72ca */ /* 0x000fe200000e0000 */
[----:B------:R-:W-:Y:S02]  /*ae20*/  WARPGROUP.DEPBAR.LE gsb0, 0x0 ;  /* 0x00008000000079c5 */ /* 0x000fe40000010000 */
[----:B------:R-:W-:-:S10]  /*ae30*/  WARPGROUP.ARRIVE ;  /* 0x00000000000079c5 */ /* 0x000fd40000000000 */
[----:B------:R-:W-:Y:S01]  /*ae40*/  HGMMA.64x16x16.F32.BF16 R152, gdesc[UR8].tnspA, R152, gsb0 ;  /* 0x20200000089879f0 */ /* 0x000fe20008001898 */
[----:B----4-:R-:W-:Y:S02]  /*ae50*/  MOV R4, UR58 ;  /* 0x0000003a00047c02 */ /* 0x010fe40008000f00 */
[----:B------:R-:W-:Y:S02]  /*ae60*/  R2UR UR58, R62 ;  /* 0x000000003e3a72ca */ /* 0x000fe400000e0000 */
[----:B------:R-:W-:Y:S01]  /*ae70*/  R2UR UR59, R63 ;  /* 0x000000003f3b72ca */ /* 0x000fe200000e0000 */
[----:B------:R-:W-:Y:S01]  /*ae80*/  UIADD3.64 UR56, UR4, 0x300, URZ ;  /* 0x0000030004387897 */ /* 0x000fe2000fffe03f */
[----:B------:R-:W-:Y:S02]  /*ae90*/  WARPGROUP.DEPBAR.LE gsb0, 0x0 ;  /* 0x00008000000079c5 */ /* 0x000fe40000010000 */
[----:B------:R-:W-:-:S09]  /*aea0*/  WARPGROUP.ARRIVE ;  /* 0x00000000000079c5 */ /* 0x000fd20000000000 */
[----:B------:R-:W-:Y:S01]  /*aeb0*/  HGMMA.64x16x16.F32.BF16 R152, gdesc[UR56].tnspA, R152, gsb0 ;  /* 0x20200000389879f0 */ /* 0x000fe20008001898 */
        /* <DEDUP_REMOVED lines=9> */
[----:B------:R-:W-:Y:S01]  /*af50*/  R2UR UR19, R18 ;  /* 0x00000000121372ca */ /* 0x000fe200000e0000 */
[----:B------:R-:W-:Y:S01]  /*af60*/  UIADD3.64 UR16, UR4, 0x480, URZ ;  /* 0x0000048004107897 */ /* 0x000fe2000fffe03f */
[----:B------:R-:W-:Y:S01]  /*af70*/  R2UR UR18, R17 ;  /* 0x00000000111272ca */ /* 0x000fe200000e0000 */
[----:B------:R-:W2:Y:S01]  /*af80*/  LDL.64 R6, [R1+0x3f8] ;  /* 0x0003f80001067983 */ /* 0x000ea20000100a00 */
[----:B------:R-:W-:Y:S01]  /*af90*/  MOV R25, UR23 ;  /* 0x0000001700197c02 */ /* 0x000fe20008000f00 */
[----:B------:R-:W-:-:S02]  /*afa0*/  WARPGROUP.DEPBAR.LE gsb0, 0x0 ;  /* 0x00008000000079c5 */ /* 0x000fc40000010000 */
[----:B------:R-:W-:Y:S01]  /*afb0*/  WARPGROUP.ARRIVE ;  /* 0x00000000000079c5 */ /* 0x000fe20000000000 */
[----:B------:R-:W-:Y:S01]  /*afc0*/  MOV R24, UR22 ;  /* 0x0000001600187c02 */ /* 0x000fe20008000f00 */
[----:B------:R-:W3:Y:S04]  /*afd0*/  LDL.64 R16, [R1+0x400] ;  /* 0x0004000001107983 */ /* 0x000ee80000100a00 */
[----:B------:R-:W-:Y:S01]  /*afe0*/  HGMMA.64x16x16.F32.BF16 R152, gdesc[UR12].tnspA, R152, gsb0 ;  /* 0x202000000c9879f0 */ /* 0x000fe20008001898 */
[----:B------:R-:W-:Y:S01]  /*aff0*/  MOV R252, UR21 ;  /* 0x0000001500fc7c02 */ /* 0x000fe20008000f00 */
[----:B------:R-:W4:Y:S01]  /*b000*/  LDL.64 R18, [R1+0x408] ;  /* 0x0004080001127983 */ /* 0x000f220000100a00 */
[----:B------:R-:W-:Y:S02]  /*b010*/  WARPGROUP.DEPBAR.LE gsb0, 0x0 ;  /* 0x00008000000079c5 */ /* 0x000fe40000010000 */
[----:B------:R-:W-:-:S06]  /*b020*/  WARPGROUP.ARRIVE ;  /* 0x00000000000079c5 */ /* 0x000fcc0000000000 */
[----:B------:R-:W-:Y:S01]  /*b030*/  HGMMA.64x16x16.F32.BF16 R152, gdesc[UR16].tnspA, R152, gsb0 ;  /* 0x20200000109879f0 */ /* 0x000fe20008001898 */
[----:B------:R-:W-:Y:S02]  /*b040*/  R2UR UR22, R50 ;  /* 0x00000000321672ca */ /* 0x000fe400000e0000 */
[----:B------:R-:W-:Y:S02]  /*b050*/  R2UR UR23, R51 ;  /* 0x00000000331772ca */ /* 0x000fe400000e0000 */
[----:B------:R-:W-:Y:S01]  /*b060*/  MOV R251, UR20 ;  /* 0x0000001400fb7c02 */ /* 0x000fe20008000f00 */
[----:B------:R-:W-:Y:S01]  /*b070*/  UIADD3.64 UR20, UR4, 0x500, URZ ;  /* 0x0000050004147897 */ /* 0x000fe2000fffe03f */
[----:B------:R-:W-:Y:S02]  /*b080*/  WARPGROUP.DEPBAR.LE gsb0, 0x0 ;  /* 0x00008000000079c5 */ /* 0x000fe40000010000 */
[----:B------:R-:W-:-:S07]  /*b090*/  WARPGROUP.ARRIVE ;  /* 0x00000000000079c5 */ /* 0x000fce0000000000 */
[----:B------:R-:W-:Y:S01]  /*b0a0*/  HGMMA.64x16x16.F32.BF16 R152, gdesc[UR20].tnspA, R152, gsb0 ;  /* 0x20200000149879f0 */ /* 0x000fe20008001898 */
[----:B------:R-:W-:Y:S02]  /*b0b0*/  MOV R250, UR27 ;  /* 0x0000001b00fa7c02 */ /* 0x000fe40008000f00 */
[----:B------:R-:W-:Y:S02]  /*b0c0*/  MOV R249, UR26 ;  /* 0x0000001a00f97c02 */ /* 0x000fe40008000f00 */
[----:B------:R-:W-:Y:S02]  /*b0d0*/  R2UR UR26, R48 ;  /* 0x00000000301a72ca */ /* 0x000fe400000e0000 */
[----:B------:R-:W-:Y:S02]  /*b0e0*/  R2UR UR27, R49 ;  /* 0x00000000311b72ca */ /* 0x000fe400000e0000 */
[----:B------:R-:W-:Y:S01]  /*b0f0*/  MOV R248, UR25 ;  /* 0x0000001900f87c02 */ /* 0x000fe20008000f00 */
[----:B------:R-:W4:Y:S01]  /*b100*/  LDL.64 R48, [R1+0x3c0] ;  /* 0x0003c00001307983 */ /* 0x000f220000100a00 */
[----:B------:R-:W-:Y:S01]  /*b110*/  MOV R247, UR24 ;  /* 0x0000001800f77c02 */ /* 0x000fe20008000f00 */
[----:B------:R-:W-:Y:S01]  /*b120*/  UIADD3.64 UR24, UR4, 0x580, URZ ;  /* 0x0000058004187897 */ /* 0x000fe2000fffe03f */
[----:B------:R-:W-:-:S02]  /*b130*/  R2UR UR58, R4 ;  /* 0x00000000043a72ca */ /* 0x000fc400000e0000 */
[----:B------:R-:W4:Y:S01]  /*b140*/  LDL.64 R4, [R1+0x418] ;  /* 0x0004180001047983 */ /* 0x000f220000100a00 */
[----:B------:R-:W-:Y:S02]  /*b150*/  WARPGROUP.DEPBAR.LE gsb0, 0x0 ;  /* 0x00008000000079c5 */ /* 0x000fe40000010000 */
[----:B------:R-:W-:-:S06]  /*b160*/  WARPGROUP.ARRIVE ;  /* 0x00000000000079c5 */ /* 0x000fcc0000000000 */
[----:B------:R-:W-:Y:S01]  /*b170*/  HGMMA.64x16x16.F32.BF16 R152, gdesc[UR24].tnspA, R152, gsb0 ;  /* 0x20200000189879f0 */ /* 0x000fe20008001898 */
[----:B------:R-:W-:Y:S02]  /*b180*/  R2UR UR7, R22 ;  /* 0x00000000160772ca */ /* 0x000fe400000e0000 */
[----:B------:R-:W4:Y:S01]  /*b190*/  LDL.64 R22, [R1+0x3f0] ;  /* 0x0003f00001167983 */ /* 0x000f220000100a00 */
[----:B------:R-:W-:-:S03]  /*b1a0*/  R2UR UR6, R21 ;  /* 0x00000000150672ca */ /* 0x000fc600000e0000 */
[----:B------:R-:W4:Y:S01]  /*b1b0*/  LDL.64 R20, [R1+0x410] ;  /* 0x0004100001147983 */ /* 0x000f220000100a00 */
[----:B------:R-:W-:Y:S02]  /*b1c0*/  MOV R220, UR55 ;  /* 0x0000003700dc7c02 */ /* 0x000fe40008000f00 */
[----:B------:R-:W-:Y:S02]  /*b1d0*/  MOV R219, UR54 ;  /* 0x0000003600db7c02 */ /* 0x000fe40008000f00 */
[----:B-----5:R-:W-:Y:S02]  /*b1e0*/  R2UR UR54, R34 ;  /* 0x00000000223672ca */ /* 0x020fe400000e0000 */
[----:B------:R-:W-:Y:S02]  /*b1f0*/  R2UR UR55, R35 ;  /* 0x00000000233772ca */ /* 0x000fe400000e0000 */
[----:B------:R-:W-:Y:S01]  /*b200*/  R2UR UR13, R31 ;  /* 0x000000001f0d72ca */ /* 0x000fe200000e0000 */
[----:B------:R-:W5:Y:S01]  /*b210*/  LDL.64 R34, [R1+0x3e8] ;  /* 0x0003e80001227983 */ /* 0x000f620000100a00 */
[----:B------:R-:W-:-:S02]  /*b220*/  R2UR UR12, R30 ;  /* 0x000000001e0c72ca */ /* 0x000fc400000e0000 */
[----:B------:R-:W-:Y:S01]  /*b230*/  MOV R246, UR31 ;  /* 0x0000001f00f67c02 */ /* 0x000fe20008000f00 */
[----:B------:R-:W5:Y:S01]  /*b240*/  LDL.64 R30, [R1+0x3d8] ;  /* 0x0003d800011e7983 */ /* 0x000f620000100a00 */
[----:B------:R-:W-:Y:S02]  /*b250*/  MOV R245, UR30 ;  /* 0x0000001e00f57c02 */ /* 0x000fe40008000f00 */
[----:B------:R-:W-:Y:S02]  /*b260*/  R2UR UR30, R46 ;  /* 0x000000002e1e72ca */ /* 0x000fe400000e0000 */
[----:B------:R-:W-:Y:S02]  /*b270*/  R2UR UR31, R47 ;  /* 0x000000002f1f72ca */ /* 0x000fe400000e0000 */
[----:B------:R-:W-:Y:S01]  /*b280*/  MOV R244, UR29 ;  /* 0x0000001d00f47c02 */ /* 0x000fe20008000f00 */
[----:B------:R-:W5:Y:S01]  /*b290*/  LDL.64 R46, [R1+0x3b8] ;  /* 0x0003b800012e7983 */ /* 0x000f620000100a00 */
[----:B------:R-:W-:Y:S01]  /*b2a0*/  MOV R243, UR28 ;  /* 0x0000001c00f37c02 */ /* 0x000fe20008000f00 */
[----:B------:R-:W-:Y:S01]  /*b2b0*/  UIADD3.64 UR28, UR4, 0x600, URZ ;  /* 0x00000600041c7897 */ /* 0x000fe2000fffe03f */
[----:B------:R-:W-:-:S02]  /*b2c0*/  R2UR UR19, R29 ;  /* 0x000000001d1372ca */ /* 0x000fc400000e0000 */
[----:B------:R-:W-:Y:S02]  /*b2d0*/  R2UR UR18, R28 ;  /* 0x000000001c1272ca */ /* 0x000fe400000e0000 */
[----:B------:R-:W-:Y:S01]  /*b2e0*/  R2UR UR15, R33 ;  /* 0x00000000210f72ca */ /* 0x000fe200000e0000 */
[----:B------:R-:W5:Y:S01]  /*b2f0*/  LDL.64 R28, [R1+0x3d0] ;  /* 0x0003d000011c7983 */ /* 0x000f620000100a00 */
[----:B------:R-:W-:-:S03]  /*b300*/  R2UR UR14, R32 ;  /* 0x00000000200e72ca */ /* 0x000fc600000e0000 */
[----:B------:R-:W5:Y:S01]  /*b310*/  LDL.64 R32, [R1+0x3e0] ;  /* 0x0003e00001207983 */ /* 0x000f620000100a00 */
[----:B------:R-:W-:Y:S02]  /*b320*/  R2UR UR23, R25 ;  /* 0x00000000191772ca */ /* 0x000fe400000e0000 */
[----:B------:R-:W-:Y:S02]  /*b330*/  R2UR UR22, R24 ;  /* 0x00000000181672ca */ /* 0x000fe400000e0000 */
[----:B------:R-:W-:Y:S01]  /*b340*/  R2UR UR17, R27 ;  /* 0x000000001b1172ca */ /* 0x000fe200000e0000 */
[----:B------:R-:W5:Y:S01]  /*b350*/  LDL.64 R24, [R1+0x3b0] ;  /* 0x0003b00001187983 */ /* 0x000f620000100a00 */
[----:B------:R-:W-:Y:S02]  /*b360*/  WARPGROUP.DEPBAR.LE gsb0, 0x0 ;  /* 0x00008000000079c5 */ /* 0x000fe40000010000 */
[----:B------:R-:W-:Y:S01]  /*b370*/  WARPGROUP.ARRIVE ;  /* 0x00000000000079c5 */ /* 0x000fe20000000000 */
[----:B------:R-:W-:-:S02]  /*b380*/  R2UR UR16, R26 ;  /* 0x000000001a1072ca */ /* 0x000fc400000e0000 */
[----:B------:R-:W5:Y:S03]  /*b390*/  LDL.64 R26, [R1+0x3c8] ;  /* 0x0003c800011a7983 */ /* 0x000f660000100a00 */
[----:B------:R-:W-:Y:S01]  /*b3a0*/  HGMMA.64x16x16.F32.BF16 R152, gdesc[UR28].tnspA, R152, gsb0 ;  /* 0x202000001c9879f0 */ /* 0x000fe20008001898 */
[----:B------:R-:W-:Y:S02]  /*b3b0*/  MOV R242, UR35 ;  /* 0x0000002300f27c02 */ /* 0x000fe40008000f00 */
[----:B------:R-:W-:Y:S02]  /*b3c0*/  MOV R241, UR34 ;  /* 0x0000002200f17c02 */ /* 0x000fe40008000f00 */
[----:B------:R-:W-:Y:S02]  /*b3d0*/  R2UR UR34, R44 ;  /* 0x000000002c2272ca */ /* 0x000fe400000e0000 */
[----:B------:R-:W-:-:S02]  /*b3e0*/  R2UR UR35, R45 ;  /* 0x000000002d2372ca */ /* 0x000fc400000e0000 */
[----:B------:R-:W-:Y:S02]  /*b3f0*/  MOV R240, UR33 ;  /* 0x0000002100f07c02 */ /* 0x000fe40008000f00 */
[----:B------:R-:W-:Y:S01]  /*b400*/  MOV R239, UR32 ;  /* 0x0000002000ef7c02 */ /* 0x000fe20008000f00 */
[----:B------:R-:W-:Y:S01]  /*b410*/  UIADD3.64 UR32, UR4, 0x680, URZ ;  /* 0x0000068004207897 */ /* 0x000fe2000fffe03f */
[----:B------:R-:W-:Y:S02]  /*b420*/  MOV R238, UR39 ;  /* 0x0000002700ee7c02 */ /* 0x000fe40008000f00 */
[----:B------:R-:W-:Y:S02]  /*b430*/  MOV R237, UR38 ;  /* 0x0000002600ed7c02 */ /* 0x000fe40008000f00 */
[----:B------:R-:W-:Y:S02]  /*b440*/  MOV R236, UR37 ;  /* 0x0000002500ec7c02 */ /* 0x000fe40008000f00 */
[----:B------:R-:W-:-:S02]  /*b450*/  MOV R235, UR36 ;  /* 0x0000002400eb7c02 */ /* 0x000fc40008000f00 */
[----:B------:R-:W-:Y:S02]  /*b460*/  MOV R234, UR43 ;  /* 0x0000002b00ea7c02 */ /* 0x000fe40008000f00 */
[----:B------:R-:W-:Y:S02]  /*b470*/  MOV R233, UR42 ;  /* 0x0000002a00e97c02 */ /* 0x000fe40008000f00 */
[----:B------:R-:W-:Y:S02]  /*b480*/  MOV R231, UR41 ;  /* 0x0000002900e77c02 */ /* 0x000fe40008000f00 */
[----:B------:R-:W-:Y:S02]  /*b490*/  MOV R230, UR40 ;  /* 0x0000002800e67c02 */ /* 0x000fe40008000f00 */
[----:B------:R-:W-:Y:S02]  /*b4a0*/  MOV R229, UR47 ;  /* 0x0000002f00e57c02 */ /* 0x000fe40008000f00 */
[----:B------:R-:W-:-:S02]  /*b4b0*/  MOV R228, UR46 ;  /* 0x0000002e00e47c02 */ /* 0x000fc40008000f00 */
[----:B------:R-:W-:Y:S02]  /*b4c0*/  MOV R227, UR45 ;  /* 0x0000002d00e37c02 */ /* 0x000fe40008000f00 */
[----:B------:R-:W-:Y:S02]  /*b4d0*/  MOV R226, UR44 ;  /* 0x0000002c00e27c02 */ /* 0x000fe40008000f00 */
[----:B------:R-:W-:Y:S02]  /*b4e0*/  MOV R225, UR51 ;  /* 0x0000003300e17c02 */ /* 0x000fe40008000f00 */
[----:B------:R-:W-:Y:S01]  /*b4f0*/  MOV R223, UR50 ;  /* 0x0000003200df7c02 */ /* 0x000fe20008000f00 */
[C---:B--2---:R-:W-:Y:S01]  /*b500*/  IMAD.WIDE R6, R0.reuse, 0x2, R6 ;  /* 0x0000000200067825 */ /* 0x044fe200078e0206 */
[----:B------:R-:W-:Y:S02]  /*b510*/  WARPGROUP.DEPBAR.LE gsb0, 0x0 ;  /* 0x00008000000079c5 */ /* 0x000fe40000010000 */
[----:B------:R-:W-:Y:S01]  /*b520*/  WARPGROUP.ARRIVE ;  /* 0x00000000000079c5 */ /* 0x000fe20000000000 */
[----:B------:R-:W-:Y:S01]  /*b530*/  MOV R222, UR49 ;  /* 0x0000003100de7c02 */ /* 0x000fe20008000f00 */
[----:B---3--:R-:W-:Y:S01]  /*b540*/  IMAD.WIDE R16, R0, 0x2, R16 ;  /* 0x0000000200107825 */ /* 0x008fe200078e0210 */
[----:B------:R-:W-:Y:S01]  /*b550*/  MOV R221, UR48 ;  /* 0x0000003000dd7c02 */ /* 0x000fe20008000f00 */
[----:B------:R-:W2:Y:S02]  /*b560*/  LDL.64 R44, [R1+0x3a8] ;  /* 0x0003a800012c7983 */ /* 0x000ea40000100a00 */
[----:B------:R-:W-:Y:S01]  /*b570*/  HGMMA.64x16x16.F32.BF16 R152, gdesc[UR32].tnspA, R152, gsb0 ;  /* 0x20200000209879f0 */ /* 0x000fe20008001898 */
[----:B------:R-:W-:-:S02]  /*b580*/  R2UR UR38, R42 ;  /* 0x000000002a2672ca */ /* 0x000fc400000e0000 */
[----:B------:R-:W-:Y:S01]  /*b590*/  R2UR UR39, R43 ;  /* 0x000000002b2772ca */ /* 0x000fe200000e0000 */
[----:B------:R-:W-:Y:S01]  /*b5a0*/  UIADD3.64 UR36, UR4, 0x700, URZ ;  /* 0x0000070004247897 */ /* 0x000fe2000fffe03f */
[----:B------:R-:W-:Y:S02]  /*b5b0*/  R2UR UR42, R40 ;  /* 0x00000000282a72ca */ /* 0x000fe400000e0000 */
[----:B------:R-:W-:Y:S01]  /*b5c0*/  R2UR UR43, R41 ;  /* 0x00000000292b72ca */ /* 0x000fe200000e0000 */
[----:B------:R-:W-:Y:S01]  /*b5d0*/  UIADD3.64 UR40, UR4, 0x780, URZ ;  /* 0x0000078004287897 */ /* 0x000fe2000fffe03f */
[----:B------:R-:W-:Y:S02]  /*b5e0*/  R2UR UR46, R38 ;  /* 0x00000000262e72ca */ /* 0x000fe400000e0000 */
[----:B------:R-:W-:Y:S01]  /*b5f0*/  R2UR UR47, R39 ;  /* 0x00000000272f72ca */ /* 0x000fe200000e0000 */
[----:B------:R-:W-:Y:S01]  /*b600*/  UIADD3.64 UR44, UR4, 0x800, URZ ;  /* 0x00000800042c7897 */ /* 0x000fe2000fffe03f */
[----:B------:R-:W-:-:S02]  /*b610*/  R2UR UR50, R36 ;  /* 0x00000000243272ca */ /* 0x000fc400000e0000 */
[----:B------:R-:W-:Y:S01]  /*b620*/  R2UR UR51, R37 ;  /* 0x00000000253372ca */ /* 0x000fe200000e0000 */
[----:B------:R-:W-:Y:S01]  /*b630*/  UIADD3.64 UR48, UR4, 0x880, URZ ;  /* 0x0000088004307897 */ /* 0x000fe2000fffe03f */
[----:B------:R-:W3:Y:S01]  /*b640*/  LDL.64 R36, [R1+0x398] ;  /* 0x0003980001247983 */ /* 0x000ee20000100a00 */
[----:B----4-:R-:W-:-:S03]  /*b650*/  IMAD.WIDE R18, R0, 0x2, R18 ;  /* 0x0000000200127825 */ /* 0x010fc600078e0212 */
[----:B------:R-:W4:Y:S04]  /*b660*/  LDL.64 R42, [R1+0x390] ;  /* 0x00039000012a7983 */ /* 0x000f280000100a00 */
[----:B------:R-:W3:Y:S04]  /*b670*/  LDL.64 R40, [R1+0x370] ;  /* 0x0003700001287983 */ /* 0x000ee80000100a00 */
[----:B------:R-:W3:Y:S01]  /*b680*/  LDL.64 R38, [R1+0x368] ;  /* 0x0003680001267983 */ /* 0x000ee20000100a00 */
[----:B------:R-:W-:Y:S02]  /*b690*/  WARPGROUP.DEPBAR.LE gsb0, 0x0 ;  /* 0x00008000000079c5 */ /* 0x000fe40000010000 */
[----:B------:R-:W-:-:S06]  /*b6a0*/  WARPGROUP.ARRIVE ;  /* 0x00000000000079c5 */ /* 0x000fcc0000000000 */
[----:B------:R-:W-:Y:S03]  /*b6b0*/  HGMMA.64x16x16.F32.BF16 R152, gdesc[UR36].tnspA, R152, gsb0 ;  /* 0x20200000249879f0 */ /* 0x000fe60008001898 */
[----:B------:R-:W-:Y:S02]  /*b6c0*/  WARPGROUP.DEPBAR.LE gsb0, 0x0 ;  /* 0x00008000000079c5 */ /* 0x000fe40000010000 */
[----:B------:R-:W-:-:S06]  /*b6d0*/  WARPGROUP.ARRIVE ;  /* 0x00000000000079c5 */ /* 0x000fcc0000000000 */
[----:B------:R-:W-:Y:S01]  /*b6e0*/  HGMMA.64x16x16.F32.BF16 R152, gdesc[UR40].tnspA, R152, gsb0 ;  /* 0x20200000289879f0 */ /* 0x000fe20008001898 */
[----:B------:R-:W-:Y:S02]  /*b6f0*/  R2UR UR37, R236 ;  /* 0x00000000ec2572ca */ /* 0x000fe400000e0000 */
[----:B------:R-:W-:Y:S02]  /*b700*/  WARPGROUP.DEPBAR.LE gsb0, 0x0 ;  /* 0x00008000000079c5 */ /* 0x000fe40000010000 */
[----:B------:R-:W-:-:S06]  /*b710*/  WARPGROUP.ARRIVE ;  /* 0x00000000000079c5 */ /* 0x000fcc0000000000 */
[----:B------:R-:W-:Y:S01]  /*b720*/  HGMMA.64x16x16.F32.BF16 R152, gdesc[UR44].tnspA, R152, gsb0 ;  /* 0x202000002c9879f0 */ /* 0x000fe20008001898 */
[----:B------:R-:W-:-:S05]  /*b730*/  IMAD.WIDE R4, R0, 0x2, R4 ;  /* 0x0000000200047825 */ /* 0x000fca00078e0204 */
[----:B------:R0:W3:Y:S01]  /*b740*/  LDG.E.U16 R236, desc[UR60][R4.64] ;  /* 0x0000003c04ec7981 */ /* 0x0000e2000c1e1500 */
[C---:B------:R-:W-:Y:S01]  /*b750*/  IMAD.WIDE R20, R0.reuse, 0x2, R20 ;  /* 0x0000000200147825 */ /* 0x040fe200078e0214 */
[----:B------:R-:W-:Y:S02]  /*b760*/  R2UR UR36, R235 ;  /* 0x00000000eb2472ca */ /* 0x000fe400000e0000 */
[----:B------:R-:W-:Y:S02]  /*b770*/  R2UR UR42, R233 ;  /* 0x00000000e92a72ca */ /* 0x000fe400000e0000 */
[----:B------:R5:W3:Y:S01]  /*b780*/  LDG.E.U16 R235, desc[UR60][R20.64] ;  /* 0x0000003c14eb7981 */ /* 0x000ae2000c1e1500 */
[----:B0-----:R-:W-:-:S03]  /*b790*/  IMAD.WIDE R4, R0, 0x2, R22 ;  /* 0x0000000200047825 */ /* 0x001fc600078e0216 */
[----:B------:R0:W3:Y:S04]  /*b7a0*/  LDG.E.U16 R233, desc[UR60][R16.64] ;  /* 0x0000003c10e97981 */ /* 0x0000e8000c1e1500 */
[----:B------:R-:W3:Y:S01]  /*b7b0*/  LDL.64 R22, [R1+0x3a0] ;  /* 0x0003a00001167983 */ /* 0x000ee20000100a00 */
[----:B-----5:R-:W-:-:S03]  /*b7c0*/  IMAD.WIDE R20, R0, 0x2, R34 ;  /* 0x0000000200147825 */ /* 0x020fc600078e0222 */
[----:B------:R-:W5:Y:S01]  /*b7d0*/  LDL.64 R34, [R1+0x388] ;  /* 0x0003880001227983 */ /* 0x000f620000100a00 */
[----:B0-----:R-:W-:-:S03]  /*b7e0*/  IMAD.WIDE R16, R0, 0x2, R30 ;  /* 0x0000000200107825 */ /* 0x001fc600078e021e */
[----:B------:R-:W5:Y:S01]  /*b7f0*/  LDL.64 R30, [R1+0x378] ;  /* 0x00037800011e7983 */ /* 0x000f620000100a00 */
[----:B------:R-:W-:Y:S02]  /*b800*/  R2UR UR41, R231 ;  /* 0x00000000e72972ca */ /* 0x000fe400000e0000 */
[----:B------:R-:W-:Y:S01]  /*b810*/  R2UR UR43, R234 ;  /* 0x00000000ea2b72ca */ /* 0x000fe200000e0000 */
[----:B------:R0:W5:Y:S04]  /*b820*/  LDG.E.U16 R231, desc[UR60][R6.64] ;  /* 0x0000003c06e77981 */ /* 0x000168000c1e1500 */
[----:B------:R1:W5:Y:S01]  /*b830*/  LDG.E.U16 R234, desc[UR60][R18.64] ;  /* 0x0000003c12ea7981 */ /* 0x000362000c1e1500 */
[----:B------:R-:W-:-:S03]  /*b840*/  R2UR UR40, R230 ;  /* 0x00000000e62872ca */ /* 0x000fc600000e0000 */
[----:B------:R1:W5:Y:S01]  /*b850*/  LDG.E.U16 R230, desc[UR60][R4.64] ;  /* 0x0000003c04e67981 */ /* 0x000362000c1e1500 */
[----:B0-----:R-:W-:-:S03]  /*b860*/  IMAD.WIDE R6, R0, 0x2, R28 ;  /* 0x0000000200067825 */ /* 0x001fc600078e021c */
[----:B------:R-:W5:Y:S01]  /*b870*/  LDL.64 R28, [R1+0x360] ;  /* 0x00036000011c7983 */ /* 0x000f620000100a00 */
[----:B-1----:R-:W-:-:S03]  /*b880*/  IMAD.WIDE R18, R0, 0x2, R32 ;  /* 0x0000000200127825 */ /* 0x002fc600078e0220 */
[----:B------:R-:W5:Y:S01]  /*b890*/  LDL.64 R32, [R1+0x380] ;  /* 0x0003800001207983 */ /* 0x000f620000100a00 */
[----:B------:R-:W-:Y:S02]  /*b8a0*/  WARPGROUP.DEPBAR.LE gsb0, 0x0 ;  /* 0x00008000000079c5 */ /* 0x000fe40000010000 */
[----:B------:R-:W-:-:S06]  /*b8b0*/  WARPGROUP.ARRIVE ;  /* 0x00000000000079c5 */ /* 0x000fcc0000000000 */
[----:B------:R-:W-:Y:S01]  /*b8c0*/  HGMMA.64x16x16.F32.BF16 R152, gdesc[UR48].tnspA, R152, gsb0 ;  /* 0x20200000309879f0 */ /* 0x000fe20008001898 */
[----:B------:R-:W-:Y:S02]  /*b8d0*/  R2UR UR50, R223 ;  /* 0x00000000df3272ca */ /* 0x000fe400000e0000 */
[----:B------:R0:W5:Y:S01]  /*b8e0*/  LDG.E.U16 R223, desc[UR60][R16.64] ;  /* 0x0000003c10df7981 */ /* 0x000162000c1e1500 */
[----:B------:R-:W-:-:S03]  /*b8f0*/  IMAD.WIDE R4, R0, 0x2, R26 ;  /* 0x0000000200047825 */ /* 0x000fc600078e021a */
[----:B------:R-:W5:Y:S01]  /*b900*/  LDL.64 R26, [R1+0x358] ;  /* 0x00035800011a7983 */ /* 0x000f620000100a00 */
[----:B0-----:R-:W-:-:S03]  /*b910*/  IMAD.WIDE R16, R0, 0x2, R24 ;  /* 0x0000000200107825 */ /* 0x001fc600078e0218 */
[----:B------:R-:W5:Y:S01]  /*b920*/  LDL.64 R24, [R1+0x350] ;  /* 0x0003500001187983 */ /* 0x000f620000100a00 */
[----:B------:R-:W-:Y:S02]  /*b930*/  MOV R218, UR53 ;  /* 0x0000003500da7c02 */ /* 0x000fe40008000f00 */
[----:B------:R-:W-:Y:S01]  /*b940*/  MOV R217, UR52 ;  /* 0x0000003400d97c02 */ /* 0x000fe20008000f00 */
[----:B------:R-:W-:Y:S01]  /*b950*/  UIADD3.64 UR52, UR4, 0x900, URZ ;  /* 0x0000090004347897 */ /* 0x000fe2000fffe03f */
[----:B------:R-:W-:Y:S02]  /*b960*/  R2UR UR47, R229 ;  /* 0x00000000e52f72ca */ /* 0x000fe400000e0000 */
[----:B------:R0:W5:Y:S01]  /*b970*/  LDG.E.U16 R229, desc[UR60][R20.64] ;  /* 0x0000003c14e57981 */ /* 0x000162000c1e1500 */
[----:B------:R-:W-:-:S03]  /*b980*/  R2UR UR44, R226 ;  /* 0x00000000e22c72ca */ /* 0x000fc600000e0000 */
[----:B------:R1:W5:Y:S01]  /*b990*/  LDG.E.U16 R226, desc[UR60][R18.64] ;  /* 0x0000003c12e27981 */ /* 0x000362000c1e1500 */
[----:B0-----:R-:W-:Y:S01]  /*b9a0*/  IMAD.WIDE R20, R0, 0x2, R48 ;  /* 0x0000000200147825 */ /* 0x001fe200078e0230 */
[----:B------:R-:W-:Y:S02]  /*b9b0*/  R2UR UR46, R228 ;  /* 0x00000000e42e72ca */ /* 0x000fe400000e0000 */
[----:B------:R-:W5:Y:S01]  /*b9c0*/  LDL.64 R48, [R1+0x2a0] ;  /* 0x0002a00001307983 */ /* 0x000f620000100a00 */
[----:B-1----:R-:W-:-:S03]  /*b9d0*/  IMAD.WIDE R18, R0, 0x2, R46 ;  /* 0x0000000200127825 */ /* 0x002fc600078e022e */
[----:B------:R-:W5:Y:S01]  /*b9e0*/  LDL.64 R46, [R1+0x348] ;  /* 0x00034800012e7983 */ /* 0x000f620000100a00 */
[----:B------:R-:W-:Y:S02]  /*b9f0*/  R2UR UR49, R222 ;  /* 0x00000000de3172ca */ /* 0x000fe400000e0000 */
[----:B------:R-:W-:Y:S01]  /*ba00*/  R2UR UR48, R221 ;  /* 0x00000000dd3072ca */ /* 0x000fe200000e0000 */
[----:B------:R-:W5:Y:S04]  /*ba10*/  LDG.E.U16 R228, desc[UR60][R16.64] ;  /* 0x0000003c10e47981 */ /* 0x000f68000c1e1500 */
[----:B------:R2:W5:Y:S01]  /*ba20*/  LDG.E.U16 R221, desc[UR60][R6.64] ;  /* 0x0000003c06dd7981 */ /* 0x000562000c1e1500 */
[----:B------:R-:W-:Y:S02]  /*ba30*/  WARPGROUP.DEPBAR.LE gsb0, 0x0 ;  /* 0x00008000000079c5 */ /* 0x000fe40000010000 */
[----:B------:R-:W-:-:S06]  /*ba40*/  WARPGROUP.ARRIVE ;  /* 0x00000000000079c5 */ /* 0x000fcc0000000000 */
[----:B------:R-:W-:Y:S01]  /*ba50*/  HGMMA.64x16x16.F32.BF16 R152, gdesc[UR52].tnspA, R152, gsb0 ;  /* 0x20200000349879f0 */ /* 0x000fe20008001898 */
[----:B------:R-:W-:Y:S02]  /*ba60*/  R2UR UR54, R219 ;  /* 0x00000000db3672ca */ /* 0x000fe400000e0000 */
[----:B------:R-:W5:Y:S01]  /*ba70*/  LDG.E.U16 R219, desc[UR60][R4.64] ;  /* 0x0000003c04db7981 */ /* 0x000f62000c1e1500 */
[C---:B--2---:R-:W-:Y:S01]  /*ba80*/  IMAD.WIDE R6, R0.reuse, 0x2, R44 ;  /* 0x0000000200067825 */ /* 0x044fe200078e022c */
[----:B------:R-:W-:Y:S02]  /*ba90*/  R2UR UR52, R217 ;  /* 0x00000000d93472ca */ /* 0x000fe400000e0000 */
[----:B------:R-:W2:Y:S01]  /*baa0*/  LDL.64 R44, [R1+0x340] ;  /* 0x00034000012c7983 */ /* 0x000ea20000100a00 */
[----:B------:R-:W-:Y:S02]  /*bab0*/  R2UR UR45, R227 ;  /* 0x00000000e32d72ca */ /* 0x000fe400000e0000 */
[----:B------:R-:W-:Y:S01]  /*bac0*/  R2UR UR51, R225 ;  /* 0x00000000e13372ca */ /* 0x000fe200000e0000 */
[----:B------:R4:W2:Y:S04]  /*bad0*/  LDG.E.U16 R227, desc[UR60][R18.64] ;  /* 0x0000003c12e37981 */ /* 0x0008a8000c1e1500 */
[----:B------:R-:W2:Y:S01]  /*bae0*/  LDG.E.U16 R225, desc[UR60][R6.64] ;  /* 0x0000003c06e17981 */ /* 0x000ea2000c1e1500 */
[----:B----4-:R-:W-:-:S03]  /*baf0*/  IMAD.WIDE R18, R0, 0x2, R42 ;  /* 0x0000000200127825 */ /* 0x010fc600078e022a */
[----:B------:R-:W4:Y:S01]  /*bb00*/  LDL.64 R42, [R1+0x318] ;  /* 0x00031800012a7983 */ /* 0x000f220000100a00 */
[----:B------:R-:W-:Y:S02]  /*bb10*/  R2UR UR55, R220 ;  /* 0x00000000dc3772ca */ /* 0x000fe400000e0000 */
[----:B------:R-:W-:Y:S02]  /*bb20*/  R2UR UR53, R218 ;  /* 0x00000000da3572ca */ /* 0x000fe400000e0000 */
[----:B------:R3:W4:Y:S02]  /*bb30*/  LDG.E.U16 R218, desc[UR60][R18.64] ;  /* 0x0000003c12da7981 */ /* 0x000724000c1e1500 */
[C---:B---3--:R-:W-:Y:S02]  /*bb40*/  IMAD.WIDE R18, R0.reuse, 0x2, R38 ;  /* 0x0000000200127825 */ /* 0x048fe400078e0226 */
[----:B------:R-:W3:Y:S04]  /*bb50*/  LDL.64 R38, [R1+0x2f8] ;  /* 0x0002f80001267983 */ /* 0x000ee80000100a00 */
[----:B------:R-:W3:Y:S04]  /*bb60*/  LDG.E.U16 R213, desc[UR60][R18.64] ;  /* 0x0000003c12d57981 */ /* 0x000ee8000c1e1500 */
[----:B------:R-:W3:Y:S01]  /*bb70*/  LDL.64 R18, [R1+0x2d8] ;  /* 0x0002d80001127983 */ /* 0x000ee20000100a00 */
[----:B------:R-:W-:-:S03]  /*bb80*/  IMAD.WIDE R4, R0, 0x2, R22 ;  /* 0x0000000200047825 */ /* 0x000fc600078e0216 */
[----:B------:R0:W3:Y:S01]  /*bb90*/  LDG.E.U16 R23, desc[UR60][R20.64] ;  /* 0x0000003c14177981 */ /* 0x0000e2000c1e1500 */
[----:B-----5:R-:W-:-:S03]  /*bba0*/  IMAD.WIDE R16, R0, 0x2, R34 ;  /* 0x0000000200107825 */ /* 0x020fc600078e0222 */
[----:B------:R1:W5:Y:S04]  /*bbb0*/  LDG.E.U16 R222, desc[UR60][R4.64] ;  /* 0x0000003c04de7981 */ /* 0x000368000c1e1500 */
[----:B------:R-:W4:Y:S01]  /*bbc0*/  LDL.64 R34, [R1+0x330] ;  /* 0x0003300001227983 */ /* 0x000f220000100a00 */
[----:B0-----:R-:W-:-:S03]  /*bbd0*/  IMAD.WIDE R20, R0, 0x2, R36 ;  /* 0x0000000200147825 */ /* 0x001fc600078e0224 */
[----:B------:R-:W3:Y:S01]  /*bbe0*/  LDL.64 R36, [R1+0x338] ;  /* 0x0003380001247983 */ /* 0x000ee20000100a00 */
[----:B-1----:R-:W-:-:S03]  /*bbf0*/  IMAD.WIDE R4, R0, 0x2, R30 ;  /* 0x0000000200047825 */ /* 0x002fc600078e021e */
[----:B------:R-:W5:Y:S04]  /*bc00*/  LDL.64 R30, [R1+0x320] ;  /* 0x00032000011e7983 */ /* 0x000f680000100a00 */
[----:B------:R0:W5:Y:S04]  /*bc10*/  LDG.E.U16 R217, desc[UR60][R16.64] ;  /* 0x0000003c10d97981 */ /* 0x000168000c1e1500 */
[----:B------:R-:W5:Y:S01]  /*bc20*/  LDG.E.U16 R215, desc[UR60][R4.64] ;  /* 0x0000003c04d77981 */ /* 0x000f62000c1e1500 */
[----:B------:R-:W-:-:S03]  /*bc30*/  IMAD.WIDE R6, R0, 0x2, R32 ;  /* 0x0000000200067825 */ /* 0x000fc600078e0220 */
[----:B------:R-:W5:Y:S01]  /*bc40*/  LDL.64 R32, [R1+0x328] ;  /* 0x0003280001207983 */ /* 0x000f620000100a00 */
[----:B0-----:R-:W-:-:S03]  /*bc50*/  IMAD.WIDE R16, R0, 0x2, R28 ;  /* 0x0000000200107825 */ /* 0x001fc600078e021c */
[----:B------:R-:W5:Y:S04]  /*bc60*/  LDL.64 R28, [R1+0x308] ;  /* 0x00030800011c7983 */ /* 0x000f680000100a00 */
[----:B------:R0:W5:Y:S04]  /*bc70*/  LDG.E.U16 R216, desc[UR60][R6.64] ;  /* 0x0000003c06d87981 */ /* 0x000168000c1e1500 */
[----:B------:R1:W5:Y:S04]  /*bc80*/  LDG.E.U16 R220, desc[UR60][R20.64] ;  /* 0x0000003c14dc7981 */ /* 0x000368000c1e1500 */
[----:B------:R1:W5:Y:S01]  /*bc90*/  LDG.E.U16 R212, desc[UR60][R16.64] ;  /* 0x0000003c10d47981 */ /* 0x000362000c1e1500 */
[----:B0-----:R-:W-:-:S03]  /*bca0*/  IMAD.WIDE R6, R0, 0x2, R26 ;  /* 0x0000000200067825 */ /* 0x001fc600078e021a */
[----:B------:R-:W5:Y:S01]  /*bcb0*/  LDL.64 R26, [R1+0x300] ;  /* 0x00030000011a7983 */ /* 0x000f620000100a00 */
[----:B------:R-:W-:-:S03]  /*bcc0*/  IMAD.WIDE R4, R0, 0x2, R24 ;  /* 0x0000000200047825 */ /* 0x000fc600078e0218 */
[----:B------:R2:W5:Y:S04]  /*bcd0*/  LDG.E.U16 R211, desc[UR60][R6.64] ;  /* 0x0000003c06d37981 */ /* 0x000568000c1e1500 */
[----:B------:R-:W5:Y:S01]  /*bce0*/  LDL.64 R24, [R1+0x2f0] ;  /* 0x0002f00001187983 */ /* 0x000f620000100a00 */
[----:B-1----:R-:W-:-:S03]  /*bcf0*/  IMAD.WIDE R20, R0, 0x2, R40 ;  /* 0x0000000200147825 */ /* 0x002fc600078e0228 */
[----:B------:R-:W5:Y:S04]  /*bd00*/  LDL.64 R40, [R1+0x310] ;  /* 0x0003100001287983 */ /* 0x000f680000100a00 */
[----:B------:R-:W5:Y:S04]  /*bd10*/  LDG.E.U16 R214, desc[UR60][R20.64] ;  /* 0x0000003c14d67981 */ /* 0x000f68000c1e1500 */
[----:B------:R3:W5:Y:S04]  /*bd20*/  LDG.E.U16 R210, desc[UR60][R4.64] ;  /* 0x0000003c04d27981 */ /* 0x000768000c1e1500 */
[----:B------:R-:W5:Y:S01]  /*bd30*/  LDL.64 R20, [R1+0x2e0] ;  /* 0x0002e00001147983 */ /* 0x000f620000100a00 */
[----:B------:R-:W-:Y:S01]  /*bd40*/  IMAD.WIDE R16, R0, 0x2, R46 ;  /* 0x0000000200107825 */ /* 0x000fe200078e022e */
[----:B------:R-:W-:-:S02]  /*bd50*/  R2UR UR11, R148 ;  /* 0x00000000940b72ca */ /* 0x000fc400000e0000 */
[----:B------:R-:W-:Y:S02]  /*bd60*/  R2UR UR10, R149 ;  /* 0x00000000950a72ca */ /* 0x000fe400000e0000 */
[----:B------:R-:W-:Y:S01]  /*bd70*/  R2UR UR9, R150 ;  /* 0x00000000960972ca */ /* 0x000fe200000e0000 */
[----:B------:R4:W5:Y:S01]  /*bd80*/  LDG.E.U16 R209, desc[UR60][R16.64] ;  /* 0x0000003c10d17981 */ /* 0x000962000c1e1500 */
[----:B------:R-:W-:Y:S01]  /*bd90*/  R2UR UR8, R151 ;  /* 0x00000000970872ca */ /* 0x000fe200000e0000 */
[----:B------:R-:W-:Y:S02]  /*bda0*/  WARPGROUP.DEPBAR.LE gsb0, 0x0 ;  /* 0x00008000000079c5 */ /* 0x000fe40000010000 */
[----:B--2---:R-:W-:Y:S01]  /*bdb0*/  IMAD.WIDE R6, R0, 0x2, R44 ;  /* 0x0000000200067825 */ /* 0x004fe200078e022c */
[----:B------:R-:W-:Y:S01]  /*bdc0*/  WARPGROUP.ARRIVE ;  /* 0x00000000000079c5 */ /* 0x000fe20000000000 */
[----:B------:R-:W-:Y:S01]  /*bdd0*/  R2UR UR21, R252 ;  /* 0x00000000fc1572ca */ /* 0x000fe200000e0000 */
[----:B------:R-:W2:Y:S04]  /*bde0*/  LDL.64 R44, [R1+0x280] ;  /* 0x00028000012c7983 */ /* 0x000ea80000100a00 */
[----:B------:R-:W2:Y:S03]  /*bdf0*/  LDG.E.U16 R208, desc[UR60][R6.64] ;  /* 0x0000003c06d07981 */ /* 0x000ea6000c1e1500 */
[----:B------:R-:W-:Y:S01]  /*be00*/  HGMMA.64x16x16.F32.BF16 R152, gdesc[UR8].tnspA, R152, gsb0 ;  /* 0x20200000089879f0 */ /* 0x000fe20008001898 */
[----:B------:R-:W-:Y:S01]  /*be10*/  R2UR UR20, R251 ;  /* 0x00000000fb1472ca */ /* 0x000fe200000e0000 */
[----:B------:R-:W2:Y:S01]  /*be20*/  LDL.64 R46, [R1+0x288] ;  /* 0x00028800012e7983 */ /* 0x000ea20000100a00 */
[----:B---3--:R-:W-:-:S03]  /*be30*/  IMAD.WIDE R4, R0, 0x2, R36 ;  /* 0x0000000200047825 */ /* 0x008fc600078e0224 */
[----:B------:R-:W3:Y:S01]  /*be40*/  LDL.64 R36, [R1+0x2e8] ;  /* 0x0002e80001247983 */ /* 0x000ee20000100a00 */
[----:B----4-:R-:W-:-:S03]  /*be50*/  IMAD.WIDE R16, R0, 0x2, R34 ;  /* 0x0000000200107825 */ /* 0x010fc600078e0222 */
[----:B------:R5:W4:Y:S04]  /*be60*/  LDG.E.U16 R205, desc[UR60][R4.64] ;  /* 0x0000003c04cd7981 */ /* 0x000b28000c1e1500 */
[----:B------:R0:W4:Y:S04]  /*be70*/  LDG.E.U16 R203, desc[UR60][R16.64] ;  /* 0x0000003c10cb7981 */ /* 0x000128000c1e1500 */
[----:B------:R-:W2:Y:S01]  /*be80*/  LDL.64 R34, [R1+0x2d0] ;  /* 0x0002d00001227983 */ /* 0x000ea20000100a00 */
[----:B-----5:R-:W-:-:S03]  /*be90*/  IMAD.WIDE R4, R0, 0x2, R30 ;  /* 0x0000000200047825 */ /* 0x020fc600078e021e */
[----:B------:R-:W5:Y:S01]  /*bea0*/  LDL.64 R30, [R1+0x2c0] ;  /* 0x0002c000011e7983 */ /* 0x000f620000100a00 */
[----:B------:R-:W-:-:S03]  /*beb0*/  IMAD.WIDE R6, R0, 0x2, R32 ;  /* 0x0000000200067825 */ /* 0x000fc600078e0220 */
[----:B------:R1:W4:Y:S01]  /*bec0*/  LDG.E.U16 R198, desc[UR60][R4.64] ;  /* 0x0000003c04c67981 */ /* 0x000322000c1e1500 */
[----:B0-----:R-:W-:-:S03]  /*bed0*/  IMAD.WIDE R16, R0, 0x2, R42 ;  /* 0x0000000200107825 */ /* 0x001fc600078e022a */
[----:B------:R-:W4:Y:S04]  /*bee0*/  LDL.64 R32, [R1+0x2c8] ;  /* 0x0002c80001207983 */ /* 0x000f280000100a00 */
[----:B------:R0:W4:Y:S01]  /*bef0*/  LDG.E.U16 R195, desc[UR60][R16.64] ;  /* 0x0000003c10c37981 */ /* 0x000122000c1e1500 */
[----:B-1----:R-:W-:-:S03]  /*bf00*/  IMAD.WIDE R4, R0, 0x2, R28 ;  /* 0x0000000200047825 */ /* 0x002fc600078e021c */
[----:B------:R-:W4:Y:S04]  /*bf10*/  LDG.E.U16 R199, desc[UR60][R6.64] ;  /* 0x0000003c06c77981 */ /* 0x000f28000c1e1500 */
[----:B------:R1:W4:Y:S01]  /*bf20*/  LDG.E.U16 R202, desc[UR60][R4.64] ;  /* 0x0000003c04ca7981 */ /* 0x000322000c1e1500 */
[----:B0-----:R-:W-:-:S03]  /*bf30*/  IMAD.WIDE R16, R0, 0x2, R26 ;  /* 0x0000000200107825 */ /* 0x001fc600078e021a */
[----:B------:R-:W4:Y:S04]  /*bf40*/  LDL.64 R26, [R1+0x2b0] ;  /* 0x0002b000011a7983 */ /* 0x000f280000100a00 */
[----:B------:R-:W4:Y:S01]  /*bf50*/  LDL.64 R28, [R1+0x2b8] ;  /* 0x0002b800011c7983 */ /* 0x000f220000100a00 */
[----:B-1----:R-:W-:-:S03]  /*bf60*/  IMAD.WIDE R4, R0, 0x2, R24 ;  /* 0x0000000200047825 */ /* 0x002fc600078e0218 */
[----:B------:R-:W4:Y:S01]  /*bf70*/  LDL.64 R24, [R1+0x2a8] ;  /* 0x0002a80001187983 */ /* 0x000f220000100a00 */
[----:B------:R-:W-:-:S03]  /*bf80*/  IMAD.WIDE R6, R0, 0x2, R40 ;  /* 0x0000000200067825 */ /* 0x000fc600078e0228 */
[----:B------:R-:W4:Y:S04]  /*bf90*/  LDG.E.U16 R206, desc[UR60][R4.64] ;  /* 0x0000003c04ce7981 */ /* 0x000f28000c1e1500 */
[----:B------:R0:W4:Y:S01]  /*bfa0*/  LDG.E.U16 R200, desc[UR60][R6.64] ;  /* 0x0000003c06c87981 */ /* 0x000122000c1e1500 */
[----:B------:R-:W-:-:S03]  /*bfb0*/  WARPGROUP.DEPBAR.LE gsb0, 0x0 ;  /* 0x00008000000079c5 */ /* 0x000fc60000010000 */
[----:B------:R-:W4:Y:S04]  /*bfc0*/  LDL.64 R42, [R1+0x278] ;  /* 0x00027800012a7983 */ /* 0x000f280000100a00 */
[----:B------:R-:W4:Y:S01]  /*bfd0*/  LDG.E.U16 R204, desc[UR60][R16.64] ;  /* 0x0000003c10cc7981 */ /* 0x000f22000c1e1500 */
[----:B0-----:R-:W-:-:S03]  /*bfe0*/  IMAD.WIDE R6, R0, 0x2, R38 ;  /* 0x0000000200067825 */ /* 0x001fc600078e0226 */
[----:B------:R-:W4:Y:S01]  /*bff0*/  LDL.64 R40, [R1+0x270] ;  /* 0x0002700001287983 */ /* 0x000f220000100a00 */
[----:B------:R-:W-:-:S03]  /*c000*/  IMAD.WIDE R4, R0, 0x2, R18 ;  /* 0x0000000200047825 */ /* 0x000fc600078e0212 */
[----:B------:R0:W4:Y:S04]  /*c010*/  LDG.E.U16 R207, desc[UR60][R6.64] ;  /* 0x0000003c06cf7981 */ /* 0x000128000c1e1500 */
[----:B------:R-:W4:Y:S01]  /*c020*/  LDL.64 R18, [R1+0x290] ;  /* 0x0002900001127983 */ /* 0x000f220000100a00 */
[----:B------:R-:W-:-:S03]  /*c030*/  WARPGROUP.ARRIVE ;  /* 0x00000000000079c5 */ /* 0x000fc60000000000 */
[----:B------:R-:W4:Y:S01]  /*c040*/  LDL.64 R38, [R1+0x268] ;  /* 0x0002680001267983 */ /* 0x000f220000100a00 */
[----:B0-----:R-:W-:Y:S02]  /*c050*/  IMAD.WIDE R6, R0, 0x2, R20 ;  /* 0x0000000200067825 */ /* 0x001fe400078e0214 */
[----:B------:R-:W-:Y:S01]  /*c060*/  HGMMA.64x16x16.F32.BF16 R152, gdesc[UR12].tnspA, R152, gsb0 ;  /* 0x202000000c9879f0 */ /* 0x000fe20008001898 */
[----:B------:R-:W4:Y:S04]  /*c070*/  LDL.64 R20, [R1+0x298] ;  /* 0x0002980001147983 */ /* 0x000f280000100a00 */
[----:B------:R5:W4:Y:S04]  /*c080*/  LDG.E.U16 R196, desc[UR60][R4.64] ;  /* 0x0000003c04c47981 */ /* 0x000b28000c1e1500 */
[----:B------:R-:W4:Y:S01]  /*c090*/  LDG.E.U16 R197, desc[UR60][R6.64] ;  /* 0x0000003c06c57981 */ /* 0x000f22000c1e1500 */
[----:B------:R-:W-:-:S02]  /*c0a0*/  WARPGROUP.DEPBAR.LE gsb0, 0x0 ;  /* 0x00008000000079c5 */ /* 0x000fc40000010000 */
[----:B------:R-:W-:-:S06]  /*c0b0*/  WARPGROUP.ARRIVE ;  /* 0x00000000000079c5 */ /* 0x000fcc0000000000 */
[----:B------:R-:W-:Y:S03]  /*c0c0*/  HGMMA.64x16x16.F32.BF16 R152, gdesc[UR16].tnspA, R152, gsb0 ;  /* 0x20200000109879f0 */ /* 0x000fe60008001898 */
[----:B------:R-:W-:Y:S02]  /*c0d0*/  WARPGROUP.DEPBAR.LE gsb0, 0x0 ;  /* 0x00008000000079c5 */ /* 0x000fe40000010000 */
[----:B------:R-:W-:-:S06]  /*c0e0*/  WARPGROUP.ARRIVE ;  /* 0x00000000000079c5 */ /* 0x000fcc0000000000 */
[----:B------:R-:W-:Y:S01]  /*c0f0*/  HGMMA.64x16x16.F32.BF16 R152, gdesc[UR20].tnspA, R152, gsb0 ;  /* 0x20200000149879f0 */ /* 0x000fe20008001898 */
[----:B------:R-:W-:Y:S02]  /*c100*/  R2UR UR27, R250 ;  /* 0x00000000fa1b72ca */ /* 0x000fe400000e0000 */
[----:B------:R-:W-:Y:S02]  /*c110*/  R2UR UR26, R249 ;  /* 0x00000000f91a72ca */ /* 0x000fe400000e0000 */
[----:B------:R-:W-:Y:S02]  /*c120*/  R2UR UR25, R248 ;  /* 0x00000000f81972ca */ /* 0x000fe400000e0000 */
[----:B------:R-:W-:Y:S01]  /*c130*/  R2UR UR24, R247 ;  /* 0x00000000f71872ca */ /* 0x000fe200000e0000 */
[----:B------:R-:W-:Y:S02]  /*c140*/  WARPGROUP.DEPBAR.LE gsb0, 0x0 ;  /* 0x00008000000079c5 */ /* 0x000fe40000010000 */
[----:B------:R-:W-:-:S10]  /*c150*/  WARPGROUP.ARRIVE ;  /* 0x00000000000079c5 */ /* 0x000fd40000000000 */
[----:B------:R-:W-:Y:S01]  /*c160*/  HGMMA.64x16x16.F32.BF16 R152, gdesc[UR24].tnspA, R152, gsb0 ;  /* 0x20200000189879f0 */ /* 0x000fe20008001898 */
[C---:B---3--:R-:W-:Y:S02]  /*c170*/  IMAD.WIDE R16, R0.reuse, 0x2, R36 ;  /* 0x0000000200107825 */ /* 0x048fe400078e0224 */
[----:B------:R-:W3:Y:S04]  /*c180*/  LDL.64 R36, [R1+0x260] ;  /* 0x0002600001247983 */ /* 0x000ee80000100a00 */
[----:B------:R2:W3:Y:S01]  /*c190*/  LDG.E.U16 R201, desc[UR60][R16.64] ;  /* 0x0000003c10c97981 */ /* 0x0004e2000c1e1500 */
[----:B-----5:R-:W-:-:S03]  /*c1a0*/  IMAD.WIDE R4, R0, 0x2, R30 ;  /* 0x0000000200047825 */ /* 0x020fc600078e021e */
[----:B------:R-:W5:Y:S01]  /*c1b0*/  LDL.64 R30, [R1+0x248] ;  /* 0x00024800011e7983 */ /* 0x000f620000100a00 */
[----:B--2---:R-:W-:-:S03]  /*c1c0*/  IMAD.WIDE R16, R0, 0x2, R34 ;  /* 0x0000000200107825 */ /* 0x004fc600078e0222 */
[----:B------:R-:W2:Y:S01]  /*c1d0*/  LDL.64 R34, [R1+0x258] ;  /* 0x0002580001227983 */ /* 0x000ea20000100a00 */
[----:B----4-:R-:W-:-:S03]  /*c1e0*/  IMAD.WIDE R6, R0, 0x2, R32 ;  /* 0x0000000200067825 */ /* 0x010fc600078e0220 */
[----:B------:R-:W4:Y:S04]  /*c1f0*/  LDL.64 R32, [R1+0x250] ;  /* 0x0002500001207983 */ /* 0x000f280000100a00 */
[----:B------:R-:W4:Y:S04]  /*c200*/  LDG.E.U16 R184, desc[UR60][R4.64] ;  /* 0x0000003c04b87981 */ /* 0x000f28000c1e1500 */
[----:B------:R0:W4:Y:S04]  /*c210*/  LDG.E.U16 R185, desc[UR60][R6.64] ;  /* 0x0000003c06b97981 */ /* 0x000128000c1e1500 */
[----:B------:R1:W4:Y:S01]  /*c220*/  LDG.E.U16 R194, desc[UR60][R16.64] ;  /* 0x0000003c10c27981 */ /* 0x000322000c1e1500 */
[----:B0-----:R-:W-:-:S03]  /*c230*/  IMAD.WIDE R6, R0, 0x2, R26 ;  /* 0x0000000200067825 */ /* 0x001fc600078e021a */
[----:B------:R-:W4:Y:S01]  /*c240*/  LDL.64 R26, [R1+0x238] ;  /* 0x00023800011a7983 */ /* 0x000f220000100a00 */
[----:B------:R-:W-:-:S03]  /*c250*/  IMAD.WIDE R4, R0, 0x2, R24 ;  /* 0x0000000200047825 */ /* 0x000fc600078e0218 */
[----:B------:R-:W4:Y:S01]  /*c260*/  LDL.64 R24, [R1+0x230] ;  /* 0x0002300001187983 */ /* 0x000f220000100a00 */
[----:B-1----:R-:W-:-:S03]  /*c270*/  IMAD.WIDE R16, R0, 0x2, R28 ;  /* 0x0000000200107825 */ /* 0x002fc600078e021c */
[----:B------:R-:W4:Y:S04]  /*c280*/  LDL.64 R28, [R1+0x240] ;  /* 0x00024000011c7983 */ /* 0x000f280000100a00 */
[----:B------:R-:W4:Y:S04]  /*c290*/  LDG.E.U16 R182, desc[UR60][R6.64] ;  /* 0x0000003c06b67981 */ /* 0x000f28000c1e1500 */
[----:B------:R0:W4:Y:S01]  /*c2a0*/  LDG.E.U16 R180, desc[UR60][R4.64] ;  /* 0x0000003c04b47981 */ /* 0x000122000c1e1500 */
[----:B------:R-:W-:Y:S02]  /*c2b0*/  R2UR UR31, R246 ;  /* 0x00000000f61f72ca */ /* 0x000fe400000e0000 */
[----:B------:R-:W-:-:S02]  /*c2c0*/  R2UR UR30, R245 ;  /* 0x00000000f51e72ca */ /* 0x000fc400000e0000 */
[----:B------:R-:W-:Y:S02]  /*c2d0*/  R2UR UR29, R244 ;  /* 0x00000000f41d72ca */ /* 0x000fe400000e0000 */
[----:B------:R-:W-:Y:S01]  /*c2e0*/  R2UR UR28, R243 ;  /* 0x00000000f31c72ca */ /* 0x000fe200000e0000 */
[----:B------:R-:W-:Y:S02]  /*c2f0*/  WARPGROUP.DEPBAR.LE gsb0, 0x0 ;  /* 0x00008000000079c5 */ /* 0x000fe40000010000 */
[----:B------:R-:W-:Y:S01]  /*c300*/  R2UR UR35, R242 ;  /* 0x00000000f22372ca */ /* 0x000fe200000e0000 */
[----:B------:R1:W4:Y:S01]  /*c310*/  LDG.E.U16 R183, desc[UR60][R16.64] ;  /* 0x0000003c10b77981 */ /* 0x000322000c1e1500 */
[----:B0-----:R-:W-:-:S03]  /*c320*/  IMAD.WIDE R4, R0, 0x2, R18 ;  /* 0x0000000200047825 */ /* 0x001fc600078e0212 */
[----:B------:R-:W4:Y:S01]  /*c330*/  LDL.64 R18, [R1+0x220] ;  /* 0x0002200001127983 */ /* 0x000f220000100a00 */
[----:B------:R-:W-:Y:S01]  /*c340*/  IMAD.WIDE R6, R0, 0x2, R20 ;  /* 0x0000000200067825 */ /* 0x000fe200078e0214 */
[----:B------:R-:W-:Y:S02]  /*c350*/  WARPGROUP.ARRIVE ;  /* 0x00000000000079c5 */ /* 0x000fe40000000000 */
[----:B------:R-:W4:Y:S01]  /*c360*/  LDL.64 R20, [R1+0x228] ;  /* 0x0002280001147983 */ /* 0x000f220000100a00 */
[----:B------:R-:W-:Y:S02]  /*c370*/  R2UR UR34, R241 ;  /* 0x00000000f12272ca */ /* 0x000fe400000e0000 */
[----:B------:R-:W-:Y:S02]  /*c380*/  R2UR UR33, R240 ;  /* 0x00000000f02172ca */ /* 0x000fe400000e0000 */
[----:B------:R-:W-:Y:S01]  /*c390*/  R2UR UR32, R239 ;  /* 0x00000000ef2072ca */ /* 0x000fe200000e0000 */
[----:B------:R-:W-:Y:S01]  /*c3a0*/  HGMMA.64x16x16.F32.BF16 R152, gdesc[UR28].tnspA, R152, gsb0 ;  /* 0x202000001c9879f0 */ /* 0x000fe20008001898 */
[----:B------:R-:W-:-:S02]  /*c3b0*/  R2UR UR39, R238 ;  /* 0x00000000ee2772ca */ /* 0x000fc400000e0000 */
[----:B------:R-:W-:Y:S01]  /*c3c0*/  R2UR UR38, R237 ;  /* 0x00000000ed2672ca */ /* 0x000fe200000e0000 */
[----:B-1----:R-:W-:Y:S01]  /*c3d0*/  IMAD.WIDE R16, R0, 0x2, R48 ;  /* 0x0000000200107825 */ /* 0x002fe200078e0230 */
[----:B------:R0:W4:Y:S04]  /*c3e0*/  LDG.E.U16 R177, desc[UR60][R4.64] ;  /* 0x0000003c04b17981 */ /* 0x000128000c1e1500 */
[----:B------:R1:W4:Y:S04]  /*c3f0*/  LDG.E.U16 R178, desc[UR60][R6.64] ;  /* 0x0000003c06b27981 */ /* 0x000328000c1e1500 */
[----:B------:R1:W4:Y:S01]  /*c400*/  LDG.E.U16 R179, desc[UR60][R16.64] ;  /* 0x0000003c10b37981 */ /* 0x000322000c1e1500 */
[----:B------:R-:W-:-:S02]  /*c410*/  WARPGROUP.DEPBAR.LE gsb0, 0x0 ;  /* 0x00008000000079c5 */ /* 0x000fc40000010000 */
[----:B------:R-:W-:-:S06]  /*c420*/  WARPGROUP.ARRIVE ;  /* 0x00000000000079c5 */ /* 0x000fcc0000000000 */
[----:B------:R-:W-:Y:S03]  /*c430*/  HGMMA.64x16x16.F32.BF16 R152, gdesc[UR32].tnspA, R152, gsb0 ;  /* 0x20200000209879f0 */ /* 0x000fe60008001898 */
[----:B------:R-:W-:Y:S02]  /*c440*/  WARPGROUP.DEPBAR.LE gsb0, 0x0 ;  /* 0x00008000000079c5 */ /* 0x000fe40000010000 */
[----:B------:R-:W-:-:S06]  /*c450*/  WARPGROUP.ARRIVE ;  /* 0x00000000000079c5 */ /* 0x000fcc0000000000 */
[----:B------:R-:W-:Y:S01]  /*c460*/  HGMMA.64x16x16.F32.BF16 R152, gdesc[UR36].tnspA, R152, gsb0 ;  /* 0x20200000249879f0 */ /* 0x000fe20008001898 */
[----:B0-----:R-:W-:-:S04]  /*c470*/  IMAD.WIDE R4, R0, 0x2, R42 ;  /* 0x0000000200047825 */ /* 0x001fc800078e022a */
[C---:B-1----:R-:W-:Y:S01]  /*c480*/  IMAD.WIDE R6, R0.reuse, 0x2, R44 ;  /* 0x0000000200067825 */ /* 0x042fe200078e022c */
[----:B------:R-:W4:Y:S03]  /*c490*/  LDG.E.U16 R174, desc[UR60][R4.64] ;  /* 0x0000003c04ae7981 */ /* 0x000f26000c1e1500 */
[C---:B------:R-:W-:Y:S01]  /*c4a0*/  IMAD.WIDE R16, R0.reuse, 0x2, R46 ;  /* 0x0000000200107825 */ /* 0x040fe200078e022e */
[----:B------:R0:W4:Y:S04]  /*c4b0*/  LDG.E.U16 R175, desc[UR60][R6.64] ;  /* 0x0000003c06af7981 */ /* 0x000128000c1e1500 */
[----:B------:R1:W4:Y:S01]  /*c4c0*/  LDG.E.U16 R176, desc[UR60][R16.64] ;  /* 0x0000003c10b07981 */ /* 0x000322000c1e1500 */
[----:B0-----:R-:W-:Y:S01]  /*c4d0*/  IMAD.WIDE R6, R0, 0x2, R38 ;  /* 0x0000000200067825 */ /* 0x001fe200078e0226 */
[----:B------:R-:W-:-:S02]  /*c4e0*/  WARPGROUP.DEPBAR.LE gsb0, 0x0 ;  /* 0x00008000000079c5 */ /* 0x000fc40000010000 */
[----:B------:R-:W-:Y:S01]  /*c4f0*/  WARPGROUP.ARRIVE ;  /* 0x00000000000079c5 */ /* 0x000fe20000000000 */
[C---:B-1----:R-:W-:Y:S01]  /*c500*/  IMAD.WIDE R16, R0.reuse, 0x2, R40 ;  /* 0x0000000200107825 */ /* 0x042fe200078e0228 */
[----:B------:R-:W4:Y:S04]  /*c510*/  LDG.E.U16 R172, desc[UR60][R6.64] ;  /* 0x0000003c06ac7981 */ /* 0x000f28000c1e1500 */
[----:B------:R-:W-:Y:S01]  /*c520*/  HGMMA.64x16x16.F32.BF16 R152, gdesc[UR40].tnspA, R152, gsb0 ;  /* 0x20200000289879f0 */ /* 0x000fe20008001898 */
[----:B------:R-:W4:Y:S01]  /*c530*/  LDG.E.U16 R173, desc[UR60][R16.64] ;  /* 0x0000003c10ad7981 */ /* 0x000f22000c1e1500 */
[----:B---3--:R-:W-:-:S05]  /*c540*/  IMAD.WIDE R4, R0, 0x2, R36 ;  /* 0x0000000200047825 */ /* 0x008fca00078e0224 */
[----:B------:R5:W3:Y:S02]  /*c550*/  LDG.E.U16 R171, desc[UR60][R4.64] ;  /* 0x0000003c04ab7981 */ /* 0x000ae4000c1e1500 */
[----:B-----5:R-:W-:-:S04]  /*c560*/  IMAD.WIDE R4, R0, 0x2, R30 ;  /* 0x0000000200047825 */ /* 0x020fc800078e021e */
[C---:B--2---:R-:W-:Y:S01]  /*c570*/  IMAD.WIDE R16, R0.reuse, 0x2, R34 ;  /* 0x0000000200107825 */ /* 0x044fe200078e0222 */
[----:B------:R-:W2:Y:S03]  /*c580*/  LDG.E.U16 R168, desc[UR60][R4.64] ;  /* 0x0000003c04a87981 */ /* 0x000ea6000c1e1500 */
[C---:B----4-:R-:W-:Y:S01]  /*c590*/  IMAD.WIDE R6, R0.reuse, 0x2, R32 ;  /* 0x0000000200067825 */ /* 0x050fe200078e0220 */
[----:B------:R-:W4:Y:S04]  /*c5a0*/  LDG.E.U16 R170, desc[UR60][R16.64] ;  /* 0x0000003c10aa7981 */ /* 0x000f28000c1e1500 */
[----:B------:R0:W5:Y:S02]  /*c5b0*/  LDG.E.U16 R169, desc[UR60][R6.64] ;  /* 0x0000003c06a97981 */ /* 0x000164000c1e1500 */
[----:B0-----:R-:W-:-:S04]  /*c5c0*/  IMAD.WIDE R6, R0, 0x2, R26 ;  /* 0x0000000200067825 */ /* 0x001fc800078e021a */
[C---:B------:R-:W-:Y:S01]  /*c5d0*/  IMAD.WIDE R4, R0.reuse, 0x2, R24 ;  /* 0x0000000200047825 */ /* 0x040fe200078e0218 */
[----:B------:R0:W2:Y:S03]  /*c5e0*/  LDG.E.U16 R166, desc[UR60][R6.64] ;  /* 0x0000003c06a67981 */ /* 0x0000a6000c1e1500 */
[C---:B------:R-:W-:Y:S01]  /*c5f0*/  IMAD.WIDE R16, R0.reuse, 0x2, R28 ;  /* 0x0000000200107825 */ /* 0x040fe200078e021c */
[----:B------:R-:W2:Y:S04]  /*c600*/  LDL.LU.64 R24, [R1] ;  /* 0x0000000001187983 */ /* 0x000ea80000300a00 */
[----:B------:R-:W2:Y:S04]  /*c610*/  LDL.LU.64 R26, [R1+0x8] ;  /* 0x00000800011a7983 */ /* 0x000ea80000300a00 */
        /* <DEDUP_REMOVED lines=9> */
[----:B------:R-:W2:Y:S01]  /*c6b0*/  LDL.LU.64 R46, [R1+0x58] ;  /* 0x00005800012e7983 */ /* 0x000ea20000300a00 */
[----:B0-----:R-:W-:-:S03]  /*c6c0*/  IMAD.WIDE R6, R0, 0x2, R20 ;  /* 0x0000000200067825 */ /* 0x001fc600078e0214 */
[----:B------:R-:W2:Y:S04]  /*c6d0*/  LDL.LU.64 R48, [R1+0x60] ;  /* 0x0000600001307983 */ /* 0x000ea80000300a00 */
[----:B------:R-:W2:Y:S04]  /*c6e0*/  LDL.LU.64 R50, [R1+0x68] ;  /* 0x0000680001327983 */ /* 0x000ea80000300a00 */
[----:B------:R0:W2:Y:S04]  /*c6f0*/  LDG.E.U16 R165, desc[UR60][R4.64] ;  /* 0x0000003c04a57981 */ /* 0x0000a8000c1e1500 */
[----:B------:R-:W2:Y:S01]  /*c700*/  LDL.LU.64 R52, [R1+0x70] ;  /* 0x0000700001347983 */ /* 0x000ea20000300a00 */
[----:B------:R-:W-:-:S03]  /*c710*/  WARPGROUP.DEPBAR.LE gsb0, 0x0 ;  /* 0x00008000000079c5 */ /* 0x000fc60000010000 */
[----:B------:R-:W2:Y:S01]  /*c720*/  LDL.LU.64 R54, [R1+0x78] ;  /* 0x0000780001367983 */ /* 0x000ea20000300a00 */
[----:B0-----:R-:W-:-:S03]  /*c730*/  IMAD.WIDE R4, R0, 0x2, R18 ;  /* 0x0000000200047825 */ /* 0x001fc600078e0212 */
[----:B------:R-:W2:Y:S01]  /*c740*/  LDL.LU.64 R56, [R1+0x80] ;  /* 0x0000800001387983 */ /* 0x000ea20000300a00 */
[----:B------:R-:W-:-:S03]  /*c750*/  WARPGROUP.ARRIVE ;  /* 0x00000000000079c5 */ /* 0x000fc60000000000 */
[----:B------:R-:W2:Y:S03]  /*c760*/  LDL.LU.64 R58, [R1+0x88] ;  /* 0x00008800013a7983 */ /* 0x000ea60000300a00 */
[----:B------:R-:W-:Y:S01]  /*c770*/  HGMMA.64x16x16.F32.BF16 R152, gdesc[UR44].tnspA, R152, gsb0 ;  /* 0x202000002c9879f0 */ /* 0x000fe20008001898 */
[----:B------:R-:W2:Y:S04]  /*c780*/  LDL.LU.64 R60, [R1+0x90] ;  /* 0x00009000013c7983 */ /* 0x000ea80000300a00 */
[----:B------:R-:W2:Y:S04]  /*c790*/  LDL.LU.64 R62, [R1+0x98] ;  /* 0x00009800013e7983 */ /* 0x000ea80000300a00 */
[----:B------:R0:W2:Y:S04]  /*c7a0*/  LDG.E.U16 R167, desc[UR60][R16.64] ;  /* 0x0000003c10a77981 */ /* 0x0000a8000c1e1500 */
[----:B------:R-:W2:Y:S04]  /*c7b0*/  LDG.E.U16 R164, desc[UR60][R6.64] ;  /* 0x0000003c06a47981 */ /* 0x000ea8000c1e1500 */
[----:B------:R1:W2:Y:S01]  /*c7c0*/  LDG.E.U16 R163, desc[UR60][R4.64] ;  /* 0x0000003c04a37981 */ /* 0x0002a2000c1e1500 */
[----:B0-----:R-:W0:Y:S03]  /*c7d0*/  LDC R16, c[0x0][0x238] ;  /* 0x00008e00ff107b82 */ /* 0x001e260000000800 */
        /* <DEDUP_REMOVED lines=10> */
[----:B------:R-:W1:Y:S03]  /*c880*/  S2R R151, SR_TID.X ;  /* 0x0000000000977919 */ /* 0x000e660000002100 */
        /* <DEDUP_REMOVED lines=29> */
[----:B-1----:R-:W-:-:S03]  /*ca60*/  IMAD.SHL.U32 R18, R151, 0x2, RZ ;  /* 0x0000000297127824 */ /* 0x002fc600078e00ff */
[----:B------:R-:W2:Y:S04]  /*ca70*/  LDL.LU.64 R142, [R1+0x1d8] ;  /* 0x0001d800018e7983 */ /* 0x000ea80000300a00 */
[----:B------:R-:W2:Y:S04]  /*ca80*/  LDL.LU.64 R144, [R1+0x1e0] ;  /* 0x0001e00001907983 */ /* 0x000ea80000300a00 */
[----:B------:R-:W2:Y:S04]  /*ca90*/  LDL.LU.64 R146, [R1+0x1e8] ;  /* 0x0001e80001927983 */ /* 0x000ea80000300a00 */
[----:B------:R-:W2:Y:S04]  /*caa0*/  LDL.LU.64 R148, [R1+0x1f0] ;  /* 0x0001f00001947983 */ /* 0x000ea80000300a00 */
[----:B------:R-:W2:Y:S01]  /*cab0*/  LDL.LU.64 R150, [R1+0x1f8] ;  /* 0x0001f80001967983 */ /* 0x000ea20000300a00 */
[----:B------:R-:W-:-:S02]  /*cac0*/  WARPGROUP.DEPBAR.LE gsb0, 0x0 ;  /* 0x00008000000079c5 */ /* 0x000fc40000010000 */
[----:B------:R-:W-:Y:S01]  /*cad0*/  WARPGROUP.ARRIVE ;  /* 0x00000000000079c5 */ /* 0x000fe20000000000 */
[----:B------:R-:W-:Y:S01]  /*cae0*/  LOP3.LUT R18, R18, 0x6, RZ, 0xc0, !PT ;  /* 0x0000000612127812 */ /* 0x000fe200078ec0ff */
[----:B------:R-:W-:Y:S01]  /*caf0*/  UMOV UR59, 0xc0000010 ;  /* 0xc0000010003b7882 */ /* 0x000fe20000000000 */
[----:B------:R-:W2:Y:S03]  /*cb00*/  LDL.64 R238, [R1+0x5e0] ;  /* 0x0005e00001ee7983 */ /* 0x000ea60000100a00 */
[----:B------:R-:W-:Y:S01]  /*cb10*/  HGMMA.64x16x16.F32.BF16 R152, gdesc[UR48].tnspA, R152, gsb0 ;  /* 0x20200000309879f0 */ /* 0x000fe20008001898 */
[----:B------:R-:W-:Y:S02]  /*cb20*/  IADD3 R4, P6, R18, R161, RZ ;  /* 0x000000a112047210 */ /* 0x000fe40007fde0ff */
[----:B------:R-:W-:Y:S02]  /*cb30*/  WARPGROUP.DEPBAR.LE gsb0, 0x0 ;  /* 0x00008000000079c5 */ /* 0x000fe40000010000 */
[----:B------:R-:W-:-:S06]  /*cb40*/  WARPGROUP.ARRIVE ;  /* 0x00000000000079c5 */ /* 0x000fcc0000000000 */
[----:B------:R-:W-:Y:S01]  /*cb50*/  HGMMA.64x16x16.F32.BF16 R152, gdesc[UR52].tnspA, R152, gsb0 ;  /* 0x20200000349879f0 */ /* 0x000fe20008001898 */
[----:B------:R-:W-:Y:S02]  /*cb60*/  IADD3 R5, P3, R4, 0x8, RZ ;  /* 0x0000000804057810 */ /* 0x000fe40007f7e0ff */
[----:B------:R-:W-:Y:S02]  /*cb70*/  LOP3.LUT R18, R160, 0x8, RZ, 0xfc, !PT ;  /* 0x00000008a0127812 */ /* 0x000fe400078efcff */
[----:B------:R-:W-:Y:S01]  /*cb80*/  ISETP.GT.U32.AND P5, PT, R5, R160, PT ;  /* 0x000000a00500720c */ /* 0x000fe20003fa4070 */
[----:B------:R-:W-:Y:S01]  /*cb90*/  IMAD.X R5, RZ, RZ, R162, P6 ;  /* 0x000000ffff057224 */ /* 0x000fe200030e06a2 */
[CC--:B------:R-:W-:Y:S02]  /*cba0*/  ISETP.GT.U32.AND P4, PT, R4.reuse, R18.reuse, PT ;  /* 0x000000120400720c */ /* 0x0c0fe40003f84070 */
[C---:B------:R-:W-:Y:S02]  /*cbb0*/  ISETP.GE.U32.AND P2, PT, R4.reuse, R18, PT ;  /* 0x000000120400720c */ /* 0x040fe40003f46070 */
[----:B------:R-:W-:-:S02]  /*cbc0*/  ISETP.GT.U32.AND P0, PT, R4, R160, PT ;  /* 0x000000a00400720c */ /* 0x000fc40003f04070 */
[C---:B------:R-:W-:Y:S02]  /*cbd0*/  ISETP.GE.U32.AND P1, PT, R4.reuse, R160, PT ;  /* 0x000000a00400720c */ /* 0x040fe40003f26070 */
[----:B------:R-:W-:Y:S02]  /*cbe0*/  IADD3 R4, P6, R4, 0x9, RZ ;  /* 0x0000000904047810 */ /* 0x000fe40007fde0ff */
[C---:B------:R-:W-:Y:S02]  /*cbf0*/  ISETP.GT.U32.AND.EX P4, PT, R5.reuse, RZ, PT, P4 ;  /* 0x000000ff0500720c */ /* 0x040fe40003f84140 */
[C---:B------:R-:W-:Y:S02]  /*cc00*/  ISETP.GE.U32.AND.EX P2, PT, R5.reuse, RZ, PT, P2 ;  /* 0x000000ff0500720c */ /* 0x040fe40003f46120 */
[----:B------:R-:W-:Y:S02]  /*cc10*/  IADD3.X R6, RZ, R5, RZ, P3, !PT ;  /* 0x00000005ff067210 */ /* 0x000fe40001ffe4ff */
[----:B------:R-:W-:-:S02]  /*cc20*/  ISETP.GT.U32.AND.EX P0, PT, R5, RZ, PT, P0 ;  /* 0x000000ff0500720c */ /* 0x000fc40003f04100 */
[----:B------:R-:W-:Y:S01]  /*cc30*/  ISETP.GE.U32.AND.EX P1, PT, R5, RZ, PT, P1 ;  /* 0x000000ff0500720c */ /* 0x000fe20003f26110 */
[----:B------:R-:W-:Y:S01]  /*cc40*/  IMAD.X R5, RZ, RZ, R5, P6 ;  /* 0x000000ffff057224 */ /* 0x000fe200030e0605 */
[----:B------:R-:W-:Y:S01]  /*cc50*/  ISETP.GT.U32.AND P3, PT, R4, R160, PT ;  /* 0x000000a00400720c */ /* 0x000fe20003f64070 */
[----:B------:R-:W-:Y:S02]  /*cc60*/  WARPGROUP.DEPBAR.LE gsb0, 0x0 ;  /* 0x00008000000079c5 */ /* 0x000fe40000010000 */
[-C--:B0-----:R-:W-:Y:S01]  /*cc70*/  FMUL R22, R154, R16.reuse ;  /* 0x000000109a167220 */ /* 0x081fe20000400000 */
[-C--:B------:R-:W-:Y:S01]  /*cc80*/  FMUL R21, R155, R16.reuse ;  /* 0x000000109b157220 */ /* 0x080fe20000400000 */
[----:B------:R-:W-:Y:S01]  /*cc90*/  FMUL R20, R158, R16 ;  /* 0x000000109e147220 */ /* 0x000fe20000400000 */
[----:B------:R-:W-:Y:S01]  /*cca0*/  ISETP.GT.U32.AND.EX P3, PT, R5, RZ, PT, P3 ;  /* 0x000000ff0500720c */ /* 0x000fe20003f64130 */
[----:B------:R-:W-:Y:S01]  /*ccb0*/  BAR.SYNC.DEFER_BLOCKING 0x0 ;  /* 0x0000000000007b1d */ /* 0x000fe20000010000 */
[----:B------:R-:W-:-:S02]  /*ccc0*/  FSEL R22, R22, -INF , !P4 ;  /* 0xff80000016167808 */ /* 0x000fc40006000000 */
[----:B------:R-:W-:Y:S02]  /*ccd0*/  ISETP.GT.U32.AND P4, PT, R4, R18, PT ;  /* 0x000000120400720c */ /* 0x000fe40003f84070 */
[----:B------:R-:W-:Y:S01]  /*cce0*/  FSEL R21, R21, -INF , !P2 ;  /* 0xff80000015157808 */ /* 0x000fe20005000000 */
[----:B------:R-:W-:Y:S01]  /*ccf0*/  FMUL R7, R159, R16 ;  /* 0x000000109f077220 */ /* 0x000fe20000400000 */
[----:B------:R-:W-:Y:S02]  /*cd00*/  ISETP.GT.U32.AND.EX P4, PT, R5, RZ, PT, P4 ;  /* 0x000000ff0500720c */ /* 0x000fe40003f84140 */
[----:B------:R-:W-:Y:S02]  /*cd10*/  FSEL R20, R20, -INF , !P0 ;  /* 0xff80000014147808 */ /* 0x000fe40004000000 */
[----:B------:R-:W-:Y:S02]  /*cd20*/  FMNMX R4, R22, R21, !PT ;  /* 0x0000001516047209 */ /* 0x000fe40007800000 */
[----:B------:R-:W-:-:S02]  /*cd30*/  FSEL R7, R7, -INF , !P4 ;  /* 0xff80000007077808 */ /* 0x000fc40006000000 */
[----:B------:R-:W-:-:S04]  /*cd40*/  FMNMX R4, R20, R4, !PT ;  /* 0x0000000414047209 */ /* 0x000fc80007800000 */
[----:B------:R-:W-:-:S05]  /*cd50*/  FMNMX R4, R7, R4, !PT ;  /* 0x0000000407047209 */ /* 0x000fca0007800000 */
[----:B------:R-:W0:Y:S01]  /*cd60*/  SHFL.BFLY PT, R5, R4, 0x2, 0x1f ;  /* 0x0c401f0004057f89 */ /* 0x000e2200000e0000 */
[-C--:B------:R-:W-:Y:S01]  /*cd70*/  FMUL R18, R152, R16.reuse ;  /* 0x0000001098127220 */ /* 0x080fe20000400000 */
[-C--:B------:R-:W-:Y:S01]  /*cd80*/  FMUL R19, R153, R16.reuse ;  /* 0x0000001099137220 */ /* 0x080fe20000400000 */
[-C--:B------:R-:W-:Y:S01]  /*cd90*/  FMUL R17, R156, R16.reuse ;  /* 0x000000109c117220 */ /* 0x080fe20000400000 */
[----:B------:R-:W-:Y:S02]  /*cda0*/  ISETP.GT.U32.AND.EX P5, PT, R6, RZ, PT, P5 ;  /* 0x000000ff0600720c */ /* 0x000fe40003fa4150 */
[----:B------:R-:W-:Y:S02]  /*cdb0*/  FSEL R18, R18, -INF , !P0 ;  /* 0xff80000012127808 */ /* 0x000fe40004000000 */
[----:B------:R-:W-:Y:S01]  /*cdc0*/  FSEL R19, R19, -INF , !P1 ;  /* 0xff80000013137808 */ /* 0x000fe20004800000 */
[----:B------:R-:W-:Y:S01]  /*cdd0*/  FMUL R16, R157, R16 ;  /* 0x000000109d107220 */ /* 0x000fe20000400000 */
[----:B------:R-:W-:-:S04]  /*cde0*/  FSEL R17, R17, -INF , !P5 ;  /* 0xff80000011117808 */ /* 0x000fc80006800000 */
[----:B------:R-:W-:Y:S02]  /*cdf0*/  FSEL R16, R16, -INF , !P3 ;  /* 0xff80000010107808 */ /* 0x000fe40005800000 */
[----:B0-----:R-:W-:Y:S02]  /*ce00*/  FMNMX R4, R4, R5, !PT ;  /* 0x0000000504047209 */ /* 0x001fe40007800000 */
[----:B------:R-:W-:-:S04]  /*ce10*/  FMNMX R5, R18, R19, !PT ;  /* 0x0000001312057209 */ /* 0x000fc80007800000 */
[----:B------:R-:W-:-:S04]  /*ce20*/  FMNMX R5, R17, R5, !PT ;  /* 0x0000000511057209 */ /* 0x000fc80007800000 */
[----:B------:R-:W-:Y:S01]  /*ce30*/  FMNMX R5, R16, R5, !PT ;  /* 0x0000000510057209 */ /* 0x000fe20007800000 */
[----:B------:R-:W-:Y:S04]  /*ce40*/  STS.U16 [R3+0x10b00], R23 ;  /* 0x010b001703007388 */ /* 0x000fe80000000400 */
[----:B------:R-:W0:Y:S04]  /*ce50*/  SHFL.BFLY PT, R6, R4, 0x1, 0x1f ;  /* 0x0c201f0004067f89 */ /* 0x000e2800000e0000 */
[----:B------:R-:W1:Y:S01]  /*ce60*/  SHFL.BFLY PT, R23, R5, 0x2, 0x1f ;  /* 0x0c401f0005177f89 */ /* 0x000e6200000e0000 */
[----:B0-----:R-:W-:-:S02]  /*ce70*/  FMNMX R6, R4, R6, !PT ;  /* 0x0000000604067209 */ /* 0x001fc40007800000 */
[----:B-1----:R-:W-:-:S05]  /*ce80*/  FMNMX R4, R5, R23, !PT ;  /* 0x0000001705047209 */ /* 0x002fca0007800000 */
[----:B------:R-:W0:Y:S01]  /*ce90*/  SHFL.BFLY PT, R5, R4, 0x1, 0x1f ;  /* 0x0c201f0004057f89 */ /* 0x000e2200000e0000 */
[----:B------:R-:W-:-:S05]  /*cea0*/  FMNMX R6, R6, R224, !PT ;  /* 0x000000e006067209 */ /* 0x000fca0007800000 */
[--C-:B------:R-:W-:Y:S01]  /*ceb0*/  FADD R23, R22, -R6.reuse ;  /* 0x8000000616177221 */ /* 0x100fe20000000000 */
[--C-:B------:R-:W-:Y:S01]  /*cec0*/  FADD R22, R21, -R6.reuse ;  /* 0x8000000615167221 */ /* 0x100fe20000000000 */
[--C-:B------:R-:W-:Y:S01]  /*ced0*/  FADD R21, R20, -R6.reuse ;  /* 0x8000000614157221 */ /* 0x100fe20000000000 */
[----:B------:R-:W-:Y:S01]  /*cee0*/  FADD R20, R7, -R6 ;  /* 0x8000000607147221 */ /* 0x000fe20000000000 */
[----:B------:R-:W-:Y:S01]  /*cef0*/  STS.U16 [R3+0x10000], R236 ;  /* 0x010000ec03007388 */ /* 0x000fe20000000400 */
[----:B0-----:R-:W-:-:S04]  /*cf00*/  FMNMX R7, R4, R5, !PT ;  /* 0x0000000504077209 */ /* 0x001fc80007800000 */
[----:B------:R-:W-:Y:S01]  /*cf10*/  FMNMX R7, R7, R232, !PT ;  /* 0x000000e807077209 */ /* 0x000fe20007800000 */
[----:B------:R-:W-:Y:S04]  /*cf20*/  STS.U16 [R3+0x10100], R235 ;  /* 0x010100eb03007388 */ /* 0x000fe80000000400 */
[----:B------:R-:W-:Y:S01]  /*cf30*/  FADD R5, R18, -R7 ;  /* 0x8000000712057221 */ /* 0x000fe20000000000 */
[----:B------:R-:W-:Y:S04]  /*cf40*/  STS.U16 [R3+0x10200], R234 ;  /* 0x010200ea03007388 */ /* 0x000fe80000000400 */
[----:B------:R-:W-:Y:S01]  /*cf50*/  STS.U16 [R3+0x10300], R233 ;  /* 0x010300e903007388 */ /* 0x000fe20000000400 */
[----:B------:R-:W-:-:S03]  /*cf60*/  FMUL R5, R5, 1.4426950216293334961 ;  /* 0x3fb8aa3b05057820 */ /* 0x000fc60000400000 */
        /* <DEDUP_REMOVED lines=51> */
[----:B----4-:R-:W-:Y:S04]  /*d2a0*/  STS.U16 [R3+0x13800], R170 ;  /* 0x013800aa03007388 */ /* 0x010fe80000000400 */
[----:B-----5:R-:W-:Y:S04]  /*d2b0*/  STS.U16 [R3+0x13900], R169 ;  /* 0x013900a903007388 */ /* 0x020fe80000000400 */
[----:B--2---:R-:W-:Y:S04]  /*d2c0*/  STS.U16 [R3+0x13a00], R168 ;  /* 0x013a00a803007388 */ /* 0x004fe80000000400 */
[----:B------:R-:W-:Y:S04]  /*d2d0*/  STS.U16 [R3+0x13b00], R167 ;  /* 0x013b00a703007388 */ /* 0x000fe80000000400 */
[----:B------:R-:W-:Y:S04]  /*d2e0*/  STS.U16 [R3+0x13c00], R166 ;  /* 0x013c00a603007388 */ /* 0x000fe80000000400 */
[----:B------:R-:W-:Y:S04]  /*d2f0*/  STS.U16 [R3+0x13d00], R165 ;  /* 0x013d00a503007388 */ /* 0x000fe80000000400 */
[----:B------:R-:W-:Y:S04]  /*d300*/  STS.U16 [R3+0x13e00], R164 ;  /* 0x013e00a403007388 */ /* 0x000fe80000000400 */
[----:B------:R-:W-:Y:S01]  /*d310*/  STS.U16 [R3+0x13f00], R163 ;  /* 0x013f00a303007388 */ /* 0x000fe20000000400 */
[----:B------:R0:W-:Y:S06]  /*d320*/  MEMBAR.ALL.CTA ;  /* 0x0000000000007992 */ /* 0x0001ec0000008000 */
[----:B0-----:R-:W0:Y:S01]  /*d330*/  FENCE.VIEW.ASYNC.S ;  /* 0x00000000000073c6 */ /* 0x001e220000000000 */
[----:B------:R-:W-:-:S02]  /*d340*/  FADD R18, R19, -R7 ;  /* 0x8000000713127221 */ /* 0x000fc40000000000 */
[----:B------:R1:W-:Y:S02]  /*d350*/  MUFU.EX2 R19, R5 ;  /* 0x0000000500137308 */ /* 0x0003e40000000800 */
[--C-:B-1----:R-:W-:Y:S01]  /*d360*/  FADD R5, R17, -R7.reuse ;  /* 0x8000000711057221 */ /* 0x102fe20000000000 */
[----:B------:R-:W-:-:S03]  /*d370*/  FADD R17, R16, -R7 ;  /* 0x8000000710117221 */ /* 0x000fc60000000000 */
[----:B------:R-:W-:Y:S01]  /*d380*/  FMUL R5, R5, 1.4426950216293334961 ;  /* 0x3fb8aa3b05057820 */ /* 0x000fe20000400000 */
[----:B------:R-:W-:-:S03]  /*d390*/  FADD R4, -R6, R224 ;  /* 0x000000e006047221 */ /* 0x000fc60000000100 */
[----:B------:R1:W-:Y:S01]  /*d3a0*/  MUFU.EX2 R16, R5 ;  /* 0x0000000500107308 */ /* 0x0003e20000000800 */
[----:B------:R-:W-:Y:S01]  /*d3b0*/  FMUL R4, R4, 1.4426950216293334961 ;  /* 0x3fb8aa3b04047820 */ /* 0x000fe20000400000 */
[----:B------:R-:W-:Y:S01]  /*d3c0*/  FMUL R23, R23, 1.4426950216293334961 ;  /* 0x3fb8aa3b17177820 */ /* 0x000fe20000400000 */
[----:B------:R-:W-:Y:S01]  /*d3d0*/  FMUL R22, R22, 1.4426950216293334961 ;  /* 0x3fb8aa3b16167820 */ /* 0x000fe20000400000 */
[----:B-1----:R-:W-:Y:S01]  /*d3e0*/  FADD R5, -R7, R232 ;  /* 0x000000e807057221 */ /* 0x002fe20000000100 */
[----:B------:R-:W-:Y:S01]  /*d3f0*/  FMUL R21, R21, 1.4426950216293334961 ;  /* 0x3fb8aa3b15157820 */ /* 0x000fe20000400000 */
[----:B------:R-:W-:Y:S02]  /*d400*/  FMUL R20, R20, 1.4426950216293334961 ;  /* 0x3fb8aa3b14147820 */ /* 0x000fe40000400000 */
[----:B------:R-:W-:Y:S01]  /*d410*/  FMUL R5, R5, 1.4426950216293334961 ;  /* 0x3fb8aa3b05057820 */ /* 0x000fe20000400000 */
[----:B------:R-:W-:Y:S01]  /*d420*/  FMUL R18, R18, 1.4426950216293334961 ;  /* 0x3fb8aa3b12127820 */ /* 0x000fe20000400000 */
[----:B------:R-:W-:Y:S01]  /*d430*/  FMUL R17, R17, 1.4426950216293334961 ;  /* 0x3fb8aa3b11117820 */ /* 0x000fe20000400000 */
[----:B------:R-:W1:Y:S08]  /*d440*/  MUFU.EX2 R4, R4 ;  /* 0x0000000400047308 */ /* 0x000e700000000800 */
[----:B------:R-:W2:Y:S08]  /*d450*/  MUFU.EX2 R5, R5 ;  /* 0x0000000500057308 */ /* 0x000eb00000000800 */
[----:B------:R-:W-:Y:S08]  /*d460*/  MUFU.EX2 R23, R23 ;  /* 0x0000001700177308 */ /* 0x000ff00000000800 */
[----:B------:R-:W3:Y:S08]  /*d470*/  MUFU.EX2 R22, R22 ;  /* 0x0000001600167308 */ /* 0x000ef00000000800 */
[----:B------:R-:W-:Y:S08]  /*d480*/  MUFU.EX2 R21, R21 ;  /* 0x0000001500157308 */ /* 0x000ff00000000800 */
[----:B------:R-:W-:Y:S08]  /*d490*/  MUFU.EX2 R20, R20 ;  /* 0x0000001400147308 */ /* 0x000ff00000000800 */
[----:B------:R-:W4:Y:S08]  /*d4a0*/  MUFU.EX2 R18, R18 ;  /* 0x0000001200127308 */ /* 0x000f300000000800 */
[----:B------:R-:W5:Y:S01]  /*d4b0*/  MUFU.EX2 R17, R17 ;  /* 0x0000001100117308 */ /* 0x000f620000000800 */
[-C--:B-1----:R-:W-:Y:S01]  /*d4c0*/  FMUL R26, R26, R4.reuse ;  /* 0x000000041a1a7220 */ /* 0x082fe20000400000 */
[-C--:B------:R-:W-:Y:S01]  /*d4d0*/  FMUL R27, R27, R4.reuse ;  /* 0x000000041b1b7220 */ /* 0x080fe20000400000 */
        /* <DEDUP_REMOVED lines=61> */
[----:B------:R-:W-:Y:S01]  /*d8b0*/  FMUL R151, R151, R4 ;  /* 0x0000000497977220 */ /* 0x000fe20000400000 */
[-C--:B--2---:R-:W-:Y:S01]  /*d8c0*/  FMUL R24, R24, R5.reuse ;  /* 0x0000000518187220 */ /* 0x084fe20000400000 */
        /* <DEDUP_REMOVED lines=63> */
[----:B---3--:R-:W-:-:S02]  /*dcc0*/  F2FP.BF16.F32.PACK_AB R153, R22, R23 ;  /* 0x000000171699723e */ /* 0x008fc400000010ff */
[----:B----4-:R-:W-:Y:S02]  /*dcd0*/  F2FP.BF16.F32.PACK_AB R152, R18, R19 ;  /* 0x000000131298723e */ /* 0x010fe400000010ff */
[----:B-----5:R-:W-:Y:S02]  /*dce0*/  F2FP.BF16.F32.PACK_AB R154, R17, R16 ;  /* 0x00000010119a723e */ /* 0x020fe400000010ff */
[----:B------:R-:W-:Y:S01]  /*dcf0*/  F2FP.BF16.F32.PACK_AB R155, R20, R21 ;  /* 0x00000015149b723e */ /* 0x000fe200000010ff */
[----:B0-----:R-:W-:Y:S06]  /*dd00*/  BAR.SYNC.DEFER_BLOCKING 0x0 ;  /* 0x0000000000007b1d */ /* 0x001fec0000010000 */
[----:B------:R-:W-:-:S06]  /*dd10*/  WARPGROUP.ARRIVE ;  /* 0x00000000000079c5 */ /* 0x000fcc0000000000 */
[----:B------:R-:W-:Y:S03]  /*dd20*/  HGMMA.64x256x16.F32.BF16 R24, R152, gdesc[UR56], R24, gsb0 ;  /* 0x03e0003898187df0 */ /* 0x000fe60008001818 */
[----:B------:R-:W-:Y:S02]  /*dd30*/  WARPGROUP.DEPBAR.LE gsb0, 0x0 ;  /* 0x00008000000079c5 */ /* 0x000fe40000010000 */
[----:B------:R-:W-:Y:S04]  /*dd40*/  STL.64 [R1], R24 ;  /* 0x0000001801007387 */ /* 0x000fe80000100a00 */
        /* <DEDUP_REMOVED lines=63> */
[----:B0-----:R-:W2:Y:S04]  /*e140*/  LDL.LU.64 R150, [R1+0x8b0] ;  /* 0x0008b00001967983 */ /* 0x001ea80000300a00 */
[----:B------:R-:W3:Y:S04]  /*e150*/  LDL.LU.64 R148, [R1+0x8a8] ;  /* 0x0008a80001947983 */ /* 0x000ee80000300a00 */
[----:B------:R-:W4:Y:S04]  /*e160*/  LDL.LU.64 R146, [R1+0x8a0] ;  /* 0x0008a00001927983 */ /* 0x000f280000300a00 */
[----:B------:R-:W5:Y:S04]  /*e170*/  LDL.LU.64 R144, [R1+0x898] ;  /* 0x0008980001907983 */ /* 0x000f680000300a00 */
        /* <DEDUP_REMOVED lines=60> */
[----:B------:R-:W5:Y:S04]  /*e540*/  LDL.LU R158, [R1+0x20c] ;  /* 0x00020c00019e7983 */ /* 0x000f680000300800 */
[----:B------:R-:W5:Y:S04]  /*e550*/  LDL.LU R157, [R1+0x210] ;  /* 0x00021000019d7983 */ /* 0x000f680000300800 */
[----:B------:R-:W5:Y:S01]  /*e560*/  LDL R156, [R1+0x68c] ;  /* 0x00068c00019c7983 */ /* 0x000f620000100800 */
[----:B------:R-:W-:-:S02]  /*e570*/  R2UR UR58, R238 ;  /* 0x00000000ee3a72ca */ /* 0x000fc400000e0000 */
[----:B------:R-:W-:Y:S01]  /*e580*/  R2UR UR59, R239 ;  /* 0x00000000ef3b72ca */ /* 0x000fe200000e0000 */
[-C--:B--2---:R-:W-:Y:S01]  /*e590*/  FMUL R150, R150, R4.reuse ;  /* 0x0000000496967220 */ /* 0x084fe20000400000 */
[-C--:B------:R-:W-:Y:S01]  /*e5a0*/  FMUL R151, R151, R4.reuse ;  /* 0x0000000497977220 */ /* 0x080fe20000400000 */
[-C--:B---3--:R-:W-:Y:S01]  /*e5b0*/  FMUL R148, R148, R5.reuse ;  /* 0x0000000594947220 */ /* 0x088fe20000400000 */
[-C--:B------:R-:W-:Y:S01]  /*e5c0*/  FMUL R149, R149, R5.reuse ;  /* 0x0000000595957220 */ /* 0x080fe20000400000 */
[-C--:B----4-:R-:W-:Y:S01]  /*e5d0*/  FMUL R146, R146, R4.reuse ;  /* 0x0000000492927220 */ /* 0x090fe20000400000 */
[-C--:B------:R-:W-:Y:S01]  /*e5e0*/  FMUL R147, R147, R4.reuse ;  /* 0x0000000493937220 */ /* 0x080fe20000400000 */
[-C--:B-----5:R-:W-:Y:S01]  /*e5f0*/  FMUL R144, R144, R5.reuse ;  /* 0x0000000590907220 */ /* 0x0a0fe20000400000 */
        /* <DEDUP_REMOVED lines=119> */
[-C--:B------:R-:W-:Y:S01]  /*ed70*/  FMUL R24, R24, R5.reuse ;  /* 0x0000000518187220 */ /* 0x080fe20000400000 */
[----:B------:R-:W-:-:S06]  /*ed80*/  FMUL R25, R25, R5 ;  /* 0x0000000519197220 */ /* 0x000fcc0000400000 */
[----:B------:R-:W-:-:S06]  /*ed90*/  WARPGROUP.ARRIVE ;  /* 0x00000000000079c5 */ /* 0x000fcc0000000000 */
[----:B------:R-:W-:Y:S01]  /*eda0*/  HGMMA.64x256x16.F32.BF16 R24, R152, gdesc[UR56], R24, gsb0 ;  /* 0x03e0003898187df0 */ /* 0x000fe20008001818 */
[----:B------:R-:W-:Y:S01]  /*edb0*/  FADD R22, R23, R22 ;  /* 0x0000001617167221 */ /* 0x000fe20000000000 */
[----:B------:R-:W-:-:S03]  /*edc0*/  FADD R18, R19, R18 ;  /* 0x0000001213127221 */ /* 0x000fc60000000000 */
[----:B------:R-:W-:Y:S01]  /*edd0*/  FADD R21, R21, R22 ;  /* 0x0000001615157221 */ /* 0x000fe20000000000 */
[----:B------:R-:W-:-:S03]  /*ede0*/  FADD R18, R16, R18 ;  /* 0x0000001210127221 */ /* 0x000fc60000000000 */
[----:B------:R-:W-:Y:S01]  /*edf0*/  FADD R16, R20, R21 ;  /* 0x0000001514107221 */ /* 0x000fe20000000000 */
[----:B------:R-:W-:-:S04]  /*ee00*/  FADD R17, R17, R18 ;  /* 0x0000001211117221 */ /* 0x000fc80000000000 */
[----:B------:R-:W0:Y:S04]  /*ee10*/  SHFL.BFLY PT, R18, R16, 0x2, 0x1f ;  /* 0x0c401f0010127f89 */ /* 0x000e2800000e0000 */
[----:B------:R-:W1:Y:S01]  /*ee20*/  SHFL.BFLY PT, R19, R17, 0x2, 0x1f ;  /* 0x0c401f0011137f89 */ /* 0x000e6200000e0000 */
[----:B------:R-:W2:Y:S01]  /*ee30*/  S2R R252, SR_CTAID.X ;  /* 0x0000000000fc7919 */ /* 0x000ea20000002500 */
[----:B0-----:R-:W-:Y:S01]  /*ee40*/  FADD R16, R16, R18 ;  /* 0x0000001210107221 */ /* 0x001fe20000000000 */
[----:B-1----:R-:W-:-:S04]  /*ee50*/  FADD R17, R17, R19 ;  /* 0x0000001311117221 */ /* 0x002fc80000000000 */
[----:B------:R-:W0:Y:S04]  /*ee60*/  SHFL.BFLY PT, R18, R16, 0x1, 0x1f ;  /* 0x0c201f0010127f89 */ /* 0x000e2800000e0000 */
[----:B------:R-:W1:Y:S01]  /*ee70*/  SHFL.BFLY PT, R19, R17, 0x1, 0x1f ;  /* 0x0c201f0011137f89 */ /* 0x000e6200000e0000 */
[----:B------:R-:W-:Y:S01]  /*ee80*/  IADD3 R161, P0, R161, 0x10, RZ ;  /* 0x00000010a1a17810 */ /* 0x000fe20007f1e0ff */
[----:B--2---:R-:W-:-:S04]  /*ee90*/  IMAD.SHL.U32 R252, R252, 0x40, RZ ;  /* 0x00000040fcfc7824 */ /* 0x004fc800078e00ff */
[----:B------:R-:W-:Y:S02]  /*eea0*/  VIADD R159, R252, 0x40 ;  /* 0x00000040fc9f7836 */ /* 0x000fe40000000000 */
[----:B0-----:R-:W-:Y:S01]  /*eeb0*/  FADD R16, R16, R18 ;  /* 0x0000001210107221 */ /* 0x001fe20000000000 */
[----:B-1----:R-:W-:-:S03]  /*eec0*/  FADD R17, R17, R19 ;  /* 0x0000001311117221 */ /* 0x002fc60000000000 */
[----:B------:R-:W-:Y:S01]  /*eed0*/  FFMA R158, R4, R158, R16 ;  /* 0x0000009e049e7223 */ /* 0x000fe20000000010 */
[----:B------:R-:W-:Y:S01]  /*eee0*/  FFMA R157, R5, R157, R17 ;  /* 0x0000009d059d7223 */ /* 0x000fe20000000011 */
[----:B------:R-:W-:-:S03]  /*eef0*/  IMAD.X R162, RZ, RZ, R162, P0 ;  /* 0x000000ffffa27224 */ /* 0x000fc600000e06a2 */
[----:B------:R1:W-:Y:S01]  /*ef00*/  STL [R1+0x20c], R158 ;  /* 0x00020c9e01007387 */ /* 0x0003e20000100800 */
[----:B------:R-:W-:-:S03]  /*ef10*/  ISETP.GE.U32.AND P0, PT, R161, R159, PT ;  /* 0x0000009fa100720c */ /* 0x000fc60003f06070 */
[----:B------:R1:W-:Y:S01]  /*ef20*/  STL [R1+0x210], R157 ;  /* 0x0002109d01007387 */ /* 0x0003e20000100800 */
[----:B------:R-:W-:Y:S01]  /*ef30*/  ISETP.GE.U32.AND.EX P0, PT, R162, RZ, PT, P0 ;  /* 0x000000ffa200720c */ /* 0x000fe20003f06100 */
[----:B------:R-:W-:Y:S01]  /*ef40*/  IMAD R2, R181, 0x10, R2 ;  /* 0x00000010b5027824 */ /* 0x000fe200078e0202 */
[----:B------:R-:W-:Y:S01]  /*ef50*/  MOV R17, R7 ;  /* 0x0000000700117202 */ /* 0x000fe20000000f00 */
[----:B------:R-:W-:Y:S02]  /*ef60*/  IMAD R0, R156, 0x10, R0 ;  /* 0x000000109c007824 */ /* 0x000fe400078e0200 */
[--C-:B------:R-:W-:Y:S02]  /*ef70*/  IMAD.MOV.U32 R16, RZ, RZ, R6.reuse ;  /* 0x000000ffff107224 */ /* 0x100fe400078e0006 */
[----:B------:R-:W-:Y:S02]  /*ef80*/  IMAD.MOV.U32 R232, RZ, RZ, R7 ;  /* 0x000000ffffe87224 */ /* 0x000fe400078e0007 */
[----:B------:R-:W-:Y:S01]  /*ef90*/  IMAD.MOV.U32 R224, RZ, RZ, R6 ;  /* 0x000000ffffe07224 */ /* 0x000fe200078e0006 */
[----:B------:R-:W-:-:S03]  /*efa0*/  WARPGROUP.DEPBAR.LE gsb0, 0x0 ;  /* 0x00008000000079c5 */ /* 0x000fc60000010000 */
[----:B-1----:R-:W-:Y:S05]  /*efb0*/  @!P0 BRA `(.L_x_1) ;  /* 0xffffffa400208947 */ /* 0x002fea000383ffff */
.L_x_0:
[----:B------:R0:W-:Y:S04]  /*efc0*/  STL [R1+0x6b8], R17 ;  /* 0x0006b81101007387 */ /* 0x0001e80000100800 */
[----:B------:R-:W-:Y:S04]  /*efd0*/  STL [R1+0x6b4], R16 ;  /* 0x0006b41001007387 */ /* 0x000fe80000100800 */
[----:B------:R-:W2:Y:S04]  /*efe0*/  LDL.LU R3, [R1+0x210] ;  /* 0x0002100001037983 */ /* 0x000ea80000300800 */
[----:B------:R-:W3:Y:S04]  /*eff0*/  LDL.LU R21, [R1+0x4c] ;  /* 0x00004c0001157983 */ /* 0x000ee80000300800 */
[----:B------:R-:W4:Y:S04]  /*f000*/  LDL.LU R20, [R1+0x6c] ;  /* 0x00006c0001147983 */ /* 0x000f280000300800 */
[----:B------:R-:W5:Y:S04]  /*f010*/  LDL.LU R18, [R1+0x68] ;  /* 0x0000680001127983 */ /* 0x000f680000300800 */
[----:B------:R-:W2:Y:S04]  /*f020*/  LDL.LU R7, [R1+0x88] ;  /* 0x0000880001077983 */ /* 0x000ea80000300800 */
[----:B------:R-:W4:Y:S04]  /*f030*/  LDL.LU R6, [R1+0xa8] ;  /* 0x0000a80001067983 */ /* 0x000f280000300800 */
[----:B------:R-:W2:Y:S04]  /*f040*/  LDL.LU R4, [R1+0x98] ;  /* 0x0000980001047983 */ /* 0x000ea80000300800 */
[----:B------:R-:W3:Y:S04]  /*f050*/  LDL.LU R174, [R1+0x20c] ;  /* 0x00020c0001ae7983 */ /* 0x000ee80000300800 */
[----:B------:R-:W2:Y:S04]  /*f060*/  LDL.LU R5, [R1+0x8] ;  /* 0x0000080001057983 */ /* 0x000ea80000300800 */
[----:B------:R-:W5:Y:S04]  /*f070*/  LDL.LU R173, [R1] ;  /* 0x0000000001ad7983 */ /* 0x000f680000300800 */
[----:B------:R-:W4:Y:S04]  /*f080*/  LDL.LU R172, [R1+0x10] ;  /* 0x0000100001ac7983 */ /* 0x000f280000300800 */
[----:B------:R-:W2:Y:S04]  /*f090*/  LDL.LU R171, [R1+0x14] ;  /* 0x0000140001ab7983 */ /* 0x000ea80000300800 */
        /* <DEDUP_REMOVED lines=18> */
[----:B------:R-:W2:Y:S01]  /*f1c0*/  LDL.LU R154, [R1+0x5c] ;  /* 0x00005c00019a7983 */ /* 0x000ea20000300800 */
[----:B------:R-:W1:Y:S02]  /*f1d0*/  S2R R175, SR_TID.X ;  /* 0x0000000000af7919 */ /* 0x000e640000002100 */
[----:B-1----:R-:W-:-:S04]  /*f1e0*/  LOP3.LUT R0, R175, 0x40, RZ, 0xc0, !PT ;  /* 0x00000040af007812 */ /* 0x002fc800078ec0ff */
[----:B------:R-:W-:Y:S01]  /*f1f0*/  ISETP.NE.U32.AND P0, PT, R0, RZ, PT ;  /* 0x000000ff0000720c */ /* 0x000fe20003f05070 */
[----:B---3--:R-:W-:Y:S02]  /*f200*/  IMAD.MOV.U32 R176, RZ, RZ, R174 ;  /* 0x000000ffffb07224 */ /* 0x008fe400078e00ae */
[----:B-----5:R-:W-:Y:S02]  /*f210*/  IMAD.MOV.U32 R175, RZ, RZ, R173 ;  /* 0x000000ffffaf7224 */ /* 0x020fe400078e00ad */
[----:B----4-:R-:W-:Y:S01]  /*f220*/  IMAD.MOV.U32 R174, RZ, RZ, R172 ;  /* 0x000000ffffae7224 */ /* 0x010fe200078e00ac */
[----:B--2---:R-:W-:Y:S01]  /*f230*/  MOV R173, R171 ;  /* 0x000000ab00ad7202 */ /* 0x004fe20000000f00 */
[----:B------:R-:W-:Y:S02]  /*f240*/  IMAD.MOV.U32 R172, RZ, RZ, R170 ;  /* 0x000000ffffac7224 */ /* 0x000fe400078e00aa */
[----:B------:R-:W-:Y:S02]  /*f250*/  IMAD.MOV.U32 R179, RZ, RZ, R175 ;  /* 0x000000ffffb37224 */ /* 0x000fe400078e00af */
[----:B------:R-:W-:-:S02]  /*f260*/  IMAD.MOV.U32 R171, RZ, RZ, R169 ;  /* 0x000000ffffab7224 */ /* 0x000fc400078e00a9 */
[----:B------:R-:W-:Y:S02]  /*f270*/  IMAD.MOV.U32 R170, RZ, RZ, R168 ;  /* 0x000000ffffaa7224 */ /* 0x000fe400078e00a8 */
[----:B------:R-:W-:Y:S02]  /*f280*/  IMAD.MOV.U32 R169, RZ, RZ, R167 ;  /* 0x000000ffffa97224 */ /* 0x000fe400078e00a7 */
[----:B------:R-:W-:Y:S02]  /*f290*/  IMAD.MOV.U32 R168, RZ, RZ, R166 ;  /* 0x000000ffffa87224 */ /* 0x000fe400078e00a6 */
[----:B------:R-:W-:Y:S01]  /*f2a0*/  IMAD.MOV.U32 R167, RZ, RZ, R165 ;  /* 0x000000ffffa77224 */ /* 0x000fe200078e00a5 */
[----:B------:R-:W-:Y:S01]  /*f2b0*/  MOV R166, R164 ;  /* 0x000000a400a67202 */ /* 0x000fe20000000f00 */
[----:B------:R-:W-:Y:S02]  /*f2c0*/  IMAD.MOV.U32 R165, RZ, RZ, R163 ;  /* 0x000000ffffa57224 */ /* 0x000fe400078e00a3 */
[----:B------:R-:W-:-:S02]  /*f2d0*/  IMAD.MOV.U32 R164, RZ, RZ, R159 ;  /* 0x000000ffffa47224 */ /* 0x000fc400078e009f */
[----:B------:R-:W-:Y:S02]  /*f2e0*/  IMAD.MOV.U32 R163, RZ, RZ, R158 ;  /* 0x000000ffffa37224 */ /* 0x000fe400078e009e */
[----:B------:R-:W-:Y:S02]  /*f2f0*/  IMAD.MOV.U32 R159, RZ, RZ, R157 ;  /* 0x000000ffff9f7224 */ /* 0x000fe400078e009d */
[----:B------:R-:W-:Y:S02]  /*f300*/  IMAD.MOV.U32 R158, RZ, RZ, R156 ;  /* 0x000000ffff9e7224 */ /* 0x000fe400078e009c */
[----:B------:R-:W-:Y:S02]  /*f310*/  IMAD.MOV.U32 R157, RZ, RZ, R155 ;  /* 0x000000ffff9d7224 */ /* 0x000fe400078e009b */
[----:B------:R-:W-:Y:S02]  /*f320*/  IMAD.MOV.U32 R155, RZ, RZ, R21 ;  /* 0x000000ffff9b7224 */ /* 0x000fe400078e0015 */
[----:B------:R-:W-:-:S02]  /*f330*/  IMAD.MOV.U32 R21, RZ, RZ, R18 ;  /* 0x000000ffff157224 */ /* 0x000fc400078e0012 */
[----:B------:R-:W-:Y:S02]  /*f340*/  IMAD.MOV.U32 R18, RZ, RZ, R6 ;  /* 0x000000ffff127224 */ /* 0x000fe400078e0006 */
[----:B------:R-:W2:Y:S01]  /*f350*/  LDL.LU R6, [R1+0xac] ;  /* 0x0000ac0001067983 */ /* 0x000ea20000300800 */
[----:B------:R-:W-:Y:S01]  /*f360*/  MOV R156, R154 ;  /* 0x0000009a009c7202 */ /* 0x000fe20000000f00 */
[----:B------:R-:W-:Y:S02]  /*f370*/  IMAD.MOV.U32 R154, RZ, RZ, R20 ;  /* 0x000000ffff9a7224 */ /* 0x000fe400078e0014 */
[----:B------:R-:W-:Y:S02]  /*f380*/  IMAD.MOV.U32 R20, RZ, RZ, R7 ;  /* 0x000000ffff147224 */ /* 0x000fe400078e0007 */
[----:B------:R-:W-:Y:S02]  /*f390*/  IMAD.MOV.U32 R175, RZ, RZ, R171 ;  /* 0x000000ffffaf7224 */ /* 0x000fe400078e00ab */
[----:B------:R-:W-:-:S02]  /*f3a0*/  IMAD.MOV.U32 R171, RZ, RZ, R167 ;  /* 0x000000ffffab7224 */ /* 0x000fc400078e00a7 */
[----:B------:R-:W-:Y:S02]  /*f3b0*/  IMAD.MOV.U32 R167, RZ, RZ, R163 ;  /* 0x000000ffffa77224 */ /* 0x000fe400078e00a3 */
[----:B------:R-:W-:Y:S01]  /*f3c0*/  IMAD.MOV.U32 R163, RZ, RZ, R156 ;  /* 0x000000ffffa37224 */ /* 0x000fe200078e009c */
[----:B------:R-:W-:Y:S01]  /*f3d0*/  MOV R156, R20 ;  /* 0x00000014009c7202 */ /* 0x000fe20000000f00 */
[----:B------:R-:W-:Y:S01]  /*f3e0*/  IMAD.MOV.U32 R7, RZ, RZ, R4 ;  /* 0x000000ffff077224 */ /* 0x000fe200078e0004 */
[----:B------:R-:W3:Y:S01]  /*f3f0*/  LDL.LU R20, [R1+0x8c] ;  /* 0x00008c0001147983 */ /* 0x000ee20000300800 */
[C---:B------:R-:W-:Y:S01]  /*f400*/  FMUL R4, R3.reuse, 8388608 ;  /* 0x4b00000003047820 */ /* 0x040fe20000400000 */
[----:B------:R-:W-:-:S04]  /*f410*/  FSETP.GEU.AND P2, PT, R3, 1.175494350822287508e-38, PT ;  /* 0x008000000300780b */ /* 0x000fc80003f4e000 */
[----:B------:R-:W-:Y:S02]  /*f420*/  FSEL R4, R4, R3, !P2 ;  /* 0x0000000304047208 */ /* 0x000fe40005000000 */
[----:B------:R-:W-:-:S03]  /*f430*/  MOV R2, R176 ;  /* 0x000000b000027202 */ /* 0x000fc60000000f00 */
[----:B------:R-:W-:Y:S02]  /*f440*/  VIADD R0, R4, 0xc0cafb0d ;  /* 0xc0cafb0d04007836 */ /* 0x000fe40000000000 */
[----:B------:R-:W-:Y:S01]  /*f450*/  FMUL R9, R5, 0.25 ;  /* 0x3e80000005097820 */ /* 0x000fe20000400000 */
[----:B------:R-:W-:Y:S01]  /*f460*/  FSETP.GT.AND P1, PT, |R2|, 8.50705917302346158658e+37, PT ;  /* 0x7e8000000200780b */ /* 0x000fe20003f24200 */
[----:B------:R-:W-:Y:S01]  /*f470*/  IMAD.MOV.U32 R176, RZ, RZ, R172 ;  /* 0x000000ffffb07224 */ /* 0x000fe200078e00ac */
[----:B------:R-:W-:Y:S01]  /*f480*/  LOP3.LUT R0, R0, 0xff800000, RZ, 0xc0, !PT ;  /* 0xff80000000007812 */ /* 0x000fe200078ec0ff */
[----:B------:R-:W-:Y:S01]  /*f490*/  IMAD.MOV.U32 R172, RZ, RZ, R168 ;  /* 0x000000ffffac7224 */ /* 0x000fe200078e00a8 */
[----:B------:R-:W-:Y:S01]  /*f4a0*/  FSEL R9, R9, R5, P1 ;  /* 0x0000000509097208 */ /* 0x000fe20000800000 */
[----:B------:R-:W-:Y:S02]  /*f4b0*/  IMAD.MOV.U32 R168, RZ, RZ, R164 ;  /* 0x000000ffffa87224 */ /* 0x000fe400078e00a4 */
[----:B------:R-:W-:-:S02]  /*f4c0*/  IMAD.MOV.U32 R164, RZ, RZ, R157 ;  /* 0x000000ffffa47224 */ /* 0x000fc400078e009d */
[----:B------:R-:W-:Y:S02]  /*f4d0*/  IMAD.IADD R5, R4, 0x1, -R0 ;  /* 0x0000000104057824 */ /* 0x000fe400078e0a00 */
[----:B------:R-:W-:Y:S01]  /*f4e0*/  IMAD.MOV.U32 R177, RZ, RZ, R173 ;  /* 0x000000ffffb17224 */ /* 0x000fe200078e00ad */
[----:B------:R-:W-:Y:S01]  /*f4f0*/  MOV R173, R169 ;  /* 0x000000a900ad7202 */ /* 0x000fe20000000f00 */
[----:B------:R-:W-:Y:S02]  /*f500*/  IMAD.MOV.U32 R157, RZ, RZ, R21 ;  /* 0x000000ffff9d7224 */ /* 0x000fe400078e0015 */
[----:B------:R-:W-:Y:S02]  /*f510*/  IMAD.MOV.U32 R169, RZ, RZ, R165 ;  /* 0x000000ffffa97224 */ /* 0x000fe400078e00a5 */
[----:B------:R-:W-:Y:S02]  /*f520*/  IMAD.MOV.U32 R165, RZ, RZ, R158 ;  /* 0x000000ffffa57224 */ /* 0x000fe400078e009e */
[----:B------:R-:W-:-:S02]  /*f530*/  IMAD.MOV.U32 R158, RZ, RZ, R154 ;  /* 0x000000ffff9e7224 */ /* 0x000fc400078e009a */
[----:B------:R-:W-:Y:S02]  /*f540*/  IMAD.MOV.U32 R154, RZ, RZ, R7 ;  /* 0x000000ffff9a7224 */ /* 0x000fe400078e0007 */
[----:B------:R-:W-:Y:S02]  /*f550*/  IMAD.MOV.U32 R7, RZ, RZ, 0x3dc6b27f ;  /* 0x3dc6b27fff077424 */ /* 0x000fe400078e00ff */
[----:B------:R-:W-:Y:S02]  /*f560*/  IMAD.MOV.U32 R178, RZ, RZ, R174 ;  /* 0x000000ffffb27224 */ /* 0x000fe400078e00ae */
        /* <DEDUP_REMOVED lines=8> */
[----:B------:R-:W-:Y:S01]  /*f5f0*/  IMAD.MOV.U32 R208, RZ, RZ, R174 ;  /* 0x000000ffffd07224 */ /* 0x000fe200078e00ae */
[----:B------:R-:W-:Y:S01]  /*f600*/  MOV R166, R159 ;  /* 0x0000009f00a67202 */ /* 0x000fe20000000f00 */
        /* <DEDUP_REMOVED lines=13> */
[----:B------:R-:W-:Y:S01]  /*f6e0*/  IMAD.MOV.U32 R195, RZ, RZ, R158 ;  /* 0x000000ffffc37224 */ /* 0x000fe200078e009e */
[----:B------:R-:W-:Y:S01]  /*f6f0*/  MOV R185, R156 ;  /* 0x0000009c00b97202 */ /* 0x000fe20000000f00 */
[----:B------:R-:W-:-:S02]  /*f700*/  IMAD.MOV.U32 R194, RZ, RZ, R157 ;  /* 0x000000ffffc27224 */ /* 0x000fc400078e009d */
[----:B------:R-:W-:Y:S02]  /*f710*/  IMAD.MOV.U32 R184, RZ, RZ, R155 ;  /* 0x000000ffffb87224 */ /* 0x000fe400078e009b */
[C---:B------:R-:W-:Y:S01]  /*f720*/  FMUL R18, R2.reuse, 8388608 ;  /* 0x4b00000002127820 */ /* 0x040fe20000400000 */
[----:B------:R-:W-:-:S04]  /*f730*/  FSETP.GEU.AND P3, PT, R2, 1.175494350822287508e-38, PT ;  /* 0x008000000200780b */ /* 0x000fc80003f6e000 */
[----:B------:R-:W-:Y:S02]  /*f740*/  FSEL R18, R18, R2, !P3 ;  /* 0x0000000212127208 */ /* 0x000fe40005800000 */
[----:B------:R-:W-:Y:S01]  /*f750*/  FSETP.GEU.AND P5, PT, |R3|, 1.175494350822287508e-38, PT ;  /* 0x008000000300780b */ /* 0x000fe20003fae200 */
[----:B------:R-:W1:Y:S01]  /*f760*/  S2R R14, SR_TID.X ;  /* 0x00000000000e7919 */ /* 0x000e620000002100 */
[----:B------:R-:W-:Y:S01]  /*f770*/  FSETP.GEU.AND P4, PT, |R2|, 1.175494350822287508e-38, PT ;  /* 0x008000000200780b */ /* 0x000fe20003f8e200 */
[----:B0-----:R-:W0:Y:S01]  /*f780*/  S2R R17, SR_CgaCtaId ;  /* 0x0000000000117919 */ /* 0x001e220000008800 */
[----:B--2---:R-:W-:Y:S01]  /*f790*/  IMAD.MOV.U32 R21, RZ, RZ, R6 ;  /* 0x000000ffff157224 */ /* 0x004fe200078e0006 */
[----:B------:R-:W-:Y:S01]  /*f7a0*/  I2FP.F32.S32 R6, R0 ;  /* 0x0000000000067245 */ /* 0x000fe20000201400 */
[----:B------:R-:W-:Y:S01]  /*f7b0*/  FADD R0, R5, -1 ;  /* 0xbf80000005007421 */ /* 0x000fe20000000000 */
[----:B------:R-:W-:-:S05]  /*f7c0*/  FSEL R5, RZ, -23, P2 ;  /* 0xc1b80000ff057808 */ /* 0x000fca0001000000 */
[----:B------:R-:W-:Y:S01]  /*f7d0*/  FFMA.FTZ R6, R6, 1.1920928955078125e-07, R5 ;  /* 0x3400000006067823 */ /* 0x000fe20000010005 */
[----:B------:R-:W-:-:S04]  /*f7e0*/  FFMA.FTZ R5, R0, R7, -0.16845393180847167969 ;  /* 0xbe2c7f3000057423 */ /* 0x000fc80000010007 */
[----:B------:R-:W-:-:S04]  /*f7f0*/  FFMA.FTZ R5, R0, R5, 0.1716887056827545166 ;  /* 0x3e2fcf2a00057423 */ /* 0x000fc80000010005 */
[----:B------:R-:W-:-:S04]  /*f800*/  FFMA.FTZ R5, R0, R5, -0.17900948226451873779 ;  /* 0xbe374e4300057423 */ /* 0x000fc80000010005 */
[----:B------:R-:W-:-:S04]  /*f810*/  FFMA.FTZ R5, R0, R5, 0.20512372255325317383 ;  /* 0x3e520bf400057423 */ /* 0x000fc80000010005 */
[----:B------:R-:W-:-:S04]  /*f820*/  FFMA.FTZ R5, R0, R5, -0.24046532809734344482 ;  /* 0xbe763c8b00057423 */ /* 0x000fc80000010005 */
[----:B------:R-:W-:-:S04]  /*f830*/  FFMA.FTZ R5, R0, R5, 0.28857114911079406738 ;  /* 0x3e93bf9900057423 */ /* 0x000fc80000010005 */
[----:B------:R-:W-:-:S04]  /*f840*/  FFMA.FTZ R5, R0, R5, -0.36067417263984680176 ;  /* 0xbeb8aa4900057423 */ /* 0x000fc80000010005 */
[----:B------:R-:W-:-:S04]  /*f850*/  FFMA.FTZ R5, R0, R5, 0.48089820146560668945 ;  /* 0x3ef6384a00057423 */ /* 0x000fc80000010005 */
[----:B------:R-:W-:Y:S01]  /*f860*/  FFMA.FTZ R5, R0, R5, -0.72134751081466674805 ;  /* 0xbf38aa3b00057423 */ /* 0x000fe20000010005 */
[----:B------:R-:W-:-:S03]  /*f870*/  ISETP.GE.U32.AND P2, PT, R4, 0x7f800000, PT ;  /* 0x7f8000000400780c */ /* 0x000fc60003f46070 */
[----:B------:R-:W-:-:S04]  /*f880*/  FMUL R5, R0, R5 ;  /* 0x0000000500057220 */ /* 0x000fc80000400000 */
[----:B------:R-:W-:-:S04]  /*f890*/  FMUL R5, R0, R5 ;  /* 0x0000000500057220 */ /* 0x000fc80000400000 */
[----:B------:R-:W-:-:S04]  /*f8a0*/  FFMA.FTZ R0, R0, 1.4426950216293334961, R5 ;  /* 0x3fb8aa3b00007823 */ /* 0x000fc80000010005 */
[----:B------:R-:W-:Y:S01]  /*f8b0*/  FADD R8, R6, R0 ;  /* 0x0000000006087221 */ /* 0x000fe20000000000 */
[----:B------:R-:W-:-:S05]  /*f8c0*/  @P2 MOV R0, 0x7f800000 ;  /* 0x7f80000000002802 */ /* 0x000fca0000000f00 */
[----:B------:R-:W-:-:S05]  /*f8d0*/  @P2 FFMA.FTZ R8, R4, R0, +INF ;  /* 0x7f80000004082423 */ /* 0x000fca0000010000 */
[----:B------:R2:W-:Y:S04]  /*f8e0*/  STL [R1+0x200], R8 ;  /* 0x0002000801007387 */ /* 0x0005e80000100800 */
[----:B------:R-:W4:Y:S04]  /*f8f0*/  LDL.LU R179, [R1+0xe8] ;  /* 0x0000e80001b37983 */ /* 0x000f280000300800 */
[----:B------:R-:W5:Y:S04]  /*f900*/  LDL.LU R178, [R1+0xc8] ;  /* 0x0000c80001b27983 */ /* 0x000f680000300800 */
        /* <DEDUP_REMOVED lines=19> */
[----:B------:R-:W5:Y:S01]  /*fa40*/  LDL.LU R155, [R1+0xb0] ;  /* 0x0000b000019b7983 */ /* 0x000f620000300800 */
[----:B------:R-:W-:-:S05]  /*fa50*/  VIADD R0, R18, 0xc0cafb0d ;  /* 0xc0cafb0d12007836 */ /* 0x000fca0000000000 */
[----:B------:R-:W-:Y:S02]  /*fa60*/  LOP3.LUT R0, R0, 0xff800000, RZ, 0xc0, !PT ;  /* 0xff80000000007812 */ /* 0x000fe400078ec0ff */
[----:B------:R-:W-:Y:S02]  /*fa70*/  FSETP.NEU.AND P2, PT, R4, RZ, PT ;  /* 0x000000ff0400720b */ /* 0x000fe40003f4d000 */
[----:B------:R-:W-:Y:S01]  /*fa80*/  FSEL R4, RZ, -23, P3 ;  /* 0xc1b80000ff047808 */ /* 0x000fe20001800000 */
[----:B------:R-:W-:Y:S01]  /*fa90*/  IMAD.IADD R5, R18, 0x1, -R0 ;  /* 0x0000000112057824 */ /* 0x000fe200078e0a00 */
[----:B------:R-:W-:Y:S01]  /*faa0*/  I2FP.F32.S32 R0, R0 ;  /* 0x0000000000007245 */ /* 0x000fe20000201400 */
[----:B------:R-:W-:-:S04]  /*fab0*/  IMAD.MOV.U32 R182, RZ, RZ, R21 ;  /* 0x000000ffffb67224 */ /* 0x000fc800078e0015 */
[----:B------:R-:W-:Y:S01]  /*fac0*/  FFMA.FTZ R21, R0, 1.1920928955078125e-07, R4 ;  /* 0x3400000000157823 */ /* 0x000fe20000010004 */
[----:B------:R-:W-:-:S04]  /*fad0*/  FADD R0, R5, -1 ;  /* 0xbf80000005007421 */ /* 0x000fc80000000000 */
[----:B------:R-:W-:-:S04]  /*fae0*/  FFMA.FTZ R4, R0, R7, -0.16845393180847167969 ;  /* 0xbe2c7f3000047423 */ /* 0x000fc80000010007 */
[----:B------:R-:W-:-:S04]  /*faf0*/  FFMA.FTZ R4, R0, R4, 0.1716887056827545166 ;  /* 0x3e2fcf2a00047423 */ /* 0x000fc80000010004 */
[----:B------:R-:W-:-:S04]  /*fb00*/  FFMA.FTZ R4, R0, R4, -0.17900948226451873779 ;  /* 0xbe374e4300047423 */ /* 0x000fc80000010004 */
[----:B------:R-:W-:Y:S01]  /*fb10*/  FFMA.FTZ R4, R0, R4, 0.20512372255325317383 ;  /* 0x3e520bf400047423 */ /* 0x000fe20000010004 */
[----:B------:R-:W-:-:S03]  /*fb20*/  FSETP.GT.AND P3, PT, |R3|, 8.50705917302346158658e+37, PT ;  /* 0x7e8000000300780b */ /* 0x000fc60003f64200 */
[----:B------:R-:W-:-:S04]  /*fb30*/  FFMA.FTZ R4, R0, R4, -0.24046532809734344482 ;  /* 0xbe763c8b00047423 */ /* 0x000fc80000010004 */
[----:B------:R-:W-:-:S04]  /*fb40*/  FFMA.FTZ R4, R0, R4, 0.28857114911079406738 ;  /* 0x3e93bf9900047423 */ /* 0x000fc80000010004 */
[----:B------:R-:W-:-:S04]  /*fb50*/  FFMA.FTZ R4, R0, R4, -0.36067417263984680176 ;  /* 0xbeb8aa4900047423 */ /* 0x000fc80000010004 */
[----:B------:R-:W-:Y:S01]  /*fb60*/  FFMA.FTZ R4, R0, R4, 0.48089820146560668945 ;  /* 0x3ef6384a00047423 */ /* 0x000fe20000010004 */
[----:B------:R-:W-:-:S03]  /*fb70*/  @P3 FMUL R3, R3, 0.25 ;  /* 0x3e80000003033820 */ /* 0x000fc60000400000 */
[----:B------:R-:W-:Y:S01]  /*fb80*/  FFMA.FTZ R4, R0, R4, -0.72134751081466674805 ;  /* 0xbf38aa3b00047423 */ /* 0x000fe20000010004 */
[----:B------:R-:W-:-:S03]  /*fb90*/  @!P5 FMUL R3, R3, 16777216 ;  /* 0x4b8000000303d820 */ /* 0x000fc60000400000 */
[----:B------:R-:W-:Y:S01]  /*fba0*/  FMUL R4, R0, R4 ;  /* 0x0000000400047220 */ /* 0x000fe20000400000 */
[----:B---3--:R-:W-:-:S03]  /*fbb0*/  IMAD.MOV.U32 R180, RZ, RZ, R20 ;  /* 0x000000ffffb47224 */ /* 0x008fc600078e0014 */
[C---:B------:R-:W-:Y:S01]  /*fbc0*/  FMUL R4, R0.reuse, R4 ;  /* 0x0000000400047220 */ /* 0x040fe20000400000 */
[----:B------:R-:W3:Y:S03]  /*fbd0*/  MUFU.RCP R3, R3 ;  /* 0x0000000300037308 */ /* 0x000ee60000001000 */
[----:B------:R-:W-:Y:S01]  /*fbe0*/  FFMA.FTZ R20, R0, 1.4426950216293334961, R4 ;  /* 0x3fb8aa3b00147823 */ /* 0x000fe20000010004 */
[----:B------:R-:W-:Y:S01]  /*fbf0*/  FMUL R4, R213, 0.25 ;  /* 0x3e800000d5047820 */ /* 0x000fe20000400000 */
[----:B------:R-:W-:Y:S01]  /*fc00*/  FMUL R0, R212, 0.25 ;  /* 0x3e800000d4007820 */ /* 0x000fe20000400000 */
[----:B------:R-:W-:-:S03]  /*fc10*/  @P1 FMUL R2, R2, 0.25 ;  /* 0x3e80000002021820 */ /* 0x000fc60000400000 */
[----:B------:R-:W-:Y:S02]  /*fc20*/  FSEL R4, R4, R213, P3 ;  /* 0x000000d504047208 */ /* 0x000fe40001800000 */
[----:B------:R-:W-:Y:S01]  /*fc30*/  FSEL R0, R0, R212, P3 ;  /* 0x000000d400007208 */ /* 0x000fe20001800000 */
[----:B------:R-:W-:Y:S02]  /*fc40*/  @!P4 FMUL R2, R2, 16777216 ;  /* 0x4b8000000202c820 */ /* 0x000fe40000400000 */
[----:B------:R-:W-:Y:S02]  /*fc50*/  @!P5 FMUL R4, R4, 16777216 ;  /* 0x4b8000000404d820 */ /* 0x000fe40000400000 */
[----:B------:R-:W-:Y:S02]  /*fc60*/  @!P5 FMUL R0, R0, 16777216 ;  /* 0x4b8000000000d820 */ /* 0x000fe40000400000 */
[----:B---3--:R-:W-:Y:S01]  /*fc70*/  FMUL R5, R3, R4 ;  /* 0x0000000403057220 */ /* 0x008fe20000400000 */
[----:B--2---:R-:W-:Y:S01]  /*fc80*/  FMUL R8, R211, 0.25 ;  /* 0x3e800000d3087820 */ /* 0x004fe20000400000 */
[----:B------:R-:W-:Y:S01]  /*fc90*/  FMUL R4, R3, R0 ;  /* 0x0000000003047220 */ /* 0x000fe20000400000 */
[----:B------:R-:W-:Y:S01]  /*fca0*/  FMUL R7, R210, 0.25 ;  /* 0x3e800000d2077820 */ /* 0x000fe20000400000 */
[----:B------:R-:W2:Y:S02]  /*fcb0*/  MUFU.RCP R2, R2 ;  /* 0x0000000200027308 */ /* 0x000ea40000001000 */
[----:B------:R-:W-:-:S02]  /*fcc0*/  FSEL R8, R8, R211, P3 ;  /* 0x000000d308087208 */ /* 0x000fc40001800000 */
[----:B------:R-:W-:Y:S01]  /*fcd0*/  F2FP.BF16.F32.PACK_AB R4, R4, R5 ;  /* 0x000000050404723e */ /* 0x000fe200000010ff */
[----:B------:R-:W-:Y:S01]  /*fce0*/  FMUL R5, R23, 0.25 ;  /* 0x3e80000017057820 */ /* 0x000fe20000400000 */
[----:B------:R-:W-:Y:S01]  /*fcf0*/  FSEL R7, R7, R210, P3 ;  /* 0x000000d207077208 */ /* 0x000fe20001800000 */
[----:B------:R-:W-:Y:S01]  /*fd00*/  FMUL R6, R152, 0.25 ;  /* 0x3e80000098067820 */ /* 0x000fe20000400000 */
[----:B------:R-:W-:Y:S01]  /*fd10*/  FMUL R0, R22, 0.25 ;  /* 0x3e80000016007820 */ /* 0x000fe20000400000 */
[----:B------:R-:W-:Y:S01]  /*fd20*/  MOV R16, 0x400 ;  /* 0x0000040000107802 */ /* 0x000fe20000000f00 */
[----:B------:R-:W-:Y:S01]  /*fd30*/  @!P5 FMUL R8, R8, 16777216 ;  /* 0x4b8000000808d820 */ /* 0x000fe20000400000 */
[----:B------:R-:W-:Y:S01]  /*fd40*/  FSEL R5, R5, R23, P1 ;  /* 0x0000001705057208 */ /* 0x000fe20000800000 */
[----:B------:R-:W-:Y:S01]  /*fd50*/  @!P5 FMUL R7, R7, 16777216 ;  /* 0x4b8000000707d820 */ /* 0x000fe20000400000 */
[----:B------:R-:W-:Y:S02]  /*fd60*/  FSEL R6, R6, R152, P1 ;  /* 0x0000009806067208 */ /* 0x000fe40000800000 */
[----:B------:R-:W-:Y:S01]  /*fd70*/  FSEL R0, R0, R22, P1 ;  /* 0x0000001600007208 */ /* 0x000fe20000800000 */
[----:B------:R-:W-:Y:S01]  /*fd80*/  @!P4 FMUL R9, R9, 16777216 ;  /* 0x4b8000000909c820 */ /* 0x000fe20000400000 */
[----:B0-----:R-:W-:Y:S01]  /*fd90*/  LEA R16, R17, R16, 0x18 ;  /* 0x0000001011107211 */ /* 0x001fe200078ec0ff */
[----:B------:R-:W-:Y:S01]  /*fda0*/  FMUL R10, R3, R8 ;  /* 0x00000008030a7220 */ /* 0x000fe20000400000 */
[----:B-1----:R-:W-:Y:S01]  /*fdb0*/  LOP3.LUT R152, R14, 0x7, RZ, 0xc0, !PT ;  /* 0x000000070e987812 */ /* 0x002fe200078ec0ff */
[----:B------:R-:W-:Y:S01]  /*fdc0*/  @!P4 FMUL R5, R5, 16777216 ;  /* 0x4b8000000505c820 */ /* 0x000fe20000400000 */
[----:B------:R-:W-:Y:S01]  /*fdd0*/  FMUL R8, R3, R7 ;  /* 0x0000000703087220 */ /* 0x000fe20000400000 */
[----:B------:R-:W-:Y:S01]  /*fde0*/  @!P4 FMUL R6, R6, 16777216 ;  /* 0x4b8000000606c820 */ /* 0x000fe20000400000 */
[----:B------:R-:W-:Y:S01]  /*fdf0*/  @!P4 FMUL R0, R0, 16777216 ;  /* 0x4b8000000000c820 */ /* 0x000fe20000400000 */
[----:B------:R-:W-:Y:S01]  /*fe00*/  LOP3.LUT R23, R14, 0x8, RZ, 0xc0, !PT ;  /* 0x000000080e177812 */ /* 0x000fe200078ec0ff */
[----:B--2---:R-:W-:Y:S01]  /*fe10*/  FMUL R11, R2, R9 ;  /* 0x00000009020b7220 */ /* 0x004fe20000400000 */
[----:B------:R-:W-:Y:S01]  /*fe20*/  LEA R22, R152, R16, 0x4 ;  /* 0x0000001098167211 */ /* 0x000fe200078e20ff */
[----:B------:R-:W-:Y:S01]  /*fe30*/  FMUL R9, R2, R5 ;  /* 0x0000000502097220 */ /* 0x000fe20000400000 */
[----:B------:R-:W-:Y:S01]  /*fe40*/  F2FP.BF16.F32.PACK_AB R5, R10, R8 ;  /* 0x000000080a05723e */ /* 0x000fe200000010ff */
[C---:B------:R-:W-:Y:S01]  /*fe50*/  FMUL R6, R2.reuse, R6 ;  /* 0x0000000602067220 */ /* 0x040fe20000400000 */
[----:B------:R-:W-:Y:S01]  /*fe60*/  FMUL R7, R2, R0 ;  /* 0x0000000002077220 */ /* 0x000fe20000400000 */
[----:B------:R-:W-:Y:S01]  /*fe70*/  LOP3.LUT R8, R14, 0x70, RZ, 0xc0, !PT ;  /* 0x000000700e087812 */ /* 0x000fe200078ec0ff */
[----:B------:R-:W-:-:S02]  /*fe80*/  IMAD R0, R23, 0x80, R22 ;  /* 0x0000008017007824 */ /* 0x000fc400078e0216 */
[----:B------:R-:W-:Y:S02]  /*fe90*/  F2FP.BF16.F32.PACK_AB R6, R6, R11 ;  /* 0x0000000b0606723e */ /* 0x000fe400000010ff */
[----:B------:R-:W-:Y:S01]  /*fea0*/  F2FP.BF16.F32.PACK_AB R7, R9, R7 ;  /* 0x000000070907723e */ /* 0x000fe200000010ff */
[----:B------:R-:W-:Y:S01]  /*feb0*/  IMAD R0, R8, 0x8, R0 ;  /* 0x0000000808007824 */ /* 0x000fe200078e0200 */
[----:B------:R-:W-:Y:S01]  /*fec0*/  BAR.SYNC.DEFER_BLOCKING 0x0 ;  /* 0x0000000000007b1d */ /* 0x000fe20000010000 */
[----:B------:R-:W-:-:S05]  /*fed0*/  FMUL R9, R208, 0.25 ;  /* 0x3e800000d0097820 */ /* 0x000fca0000400000 */
[----:B------:R-:W-:Y:S01]  /*fee0*/  FSEL R9, R9, R208, P3 ;  /* 0x000000d009097208 */ /* 0x000fe20001800000 */
[----:B------:R-:W-:-:S04]  /*fef0*/  FMUL R10, R209, 0.25 ;  /* 0x3e800000d10a7820 */ /* 0x000fc80000400000 */
[----:B------:R-:W-:Y:S01]  /*ff00*/  @!P5 FMUL R9, R9, 16777216 ;  /* 0x4b8000000909d820 */ /* 0x000fe20000400000 */
[----:B------:R0:W-:Y:S01]  /*ff10*/  STSM.16.M88.4 [R0], R4 ;  /* 0x0000000400007844 */ /* 0x0001e20000000200 */
[----:B------:R-:W-:Y:S02]  /*ff20*/  FMUL R8, R207, 0.25 ;  /* 0x3e800000cf087820 */ /* 0x000fe40000400000 */
[----:B------:R-:W-:Y:S01]  /*ff30*/  FMUL R11, R3, R9 ;  /* 0x00000009030b7220 */ /* 0x000fe20000400000 */
[----:B0-----:R-:W-:-:S05]  /*ff40*/  FMUL R4, R206, 0.25 ;  /* 0x3e800000ce047820 */ /* 0x001fca0000400000 */
[----:B------:R-:W-:-:S05]  /*ff50*/  FSEL R4, R4, R206, P3 ;  /* 0x000000ce04047208 */ /* 0x000fca0001800000 */
[----:B------:R-:W-:Y:S01]  /*ff60*/  @!P5 FMUL R4, R4, 16777216 ;  /* 0x4b8000000404d820 */ /* 0x000fe20000400000 */
[----:B------:R-:W-:Y:S01]  /*ff70*/  FSEL R10, R10, R209, P3 ;  /* 0x000000d10a0a7208 */ /* 0x000fe20001800000 */
[----:B------:R-:W-:Y:S01]  /*ff80*/  FMUL R5, R205, 0.25 ;  /* 0x3e800000cd057820 */ /* 0x000fe20000400000 */
[----:B------:R-:W-:Y:S01]  /*ff90*/  FMUL R6, R204, 0.25 ;  /* 0x3e800000cc067820 */ /* 0x000fe20000400000 */
[----:B------:R-:W-:Y:S01]  /*ffa0*/  FMUL R9, R3, R4 ;  /* 0x0000000403097220 */ /* 0x000fe20000400000 */
[----:B------:R-:W-:Y:S01]  /*ffb0*/  FMUL R7, R203, 0.25 ;  /* 0x3e800000cb077820 */ /* 0x000fe20000400000 */
[----:B------:R-:W-:Y:S01]  /*ffc0*/  FMUL R4, R19, 0.25 ;  /* 0x3e80000013047820 */ /* 0x000fe20000400000 */
[----:B------:R-:W-:Y:S01]  /*ffd0*/  FSEL R8, R8, R207, P3 ;  /* 0x000000cf08087208 */ /* 0x000fe20001800000 */
[----:B------:R-:W-:Y:S01]  /*ffe0*/  @!P5 FMUL R10, R10, 16777216 ;  /* 0x4b8000000a0ad820 */ /* 0x000fe20000400000 */
[----:B------:R-:W-:Y:S02]  /*fff0*/  FSEL R5, R5, R205, P1 ;  /* 0x000000cd05057208 */ /* 0x000fe40000800000 */
[----:B------:R-:W-:-:S02]  /*10000*/  FSEL R6, R6, R204, P1 ;  /* 0x000000cc06067208 */ /* 0x000fc40000800000 */
[----:B------:R-:W-:Y:S02]  /*10010*/  FSEL R7, R7, R203, P1 ;  /* 0x000000cb07077208 */ /* 0x000fe40000800000 */
[----:B------:R-:W-:Y:S01]  /*10020*/  FSEL R4, R4, R19, P1 ;  /* 0x0000001304047208 */ /* 0x000fe20000800000 */
[----:B------:R-:W-:Y:S01]  /*10030*/  @!P5 FMUL R8, R8, 16777216 ;  /* 0x4b8000000808d820 */ /* 0x000fe20000400000 */
[----:B------:R-:W-:Y:S01]  /*10040*/  FMUL R13, R3, R10 ;  /* 0x0000000a030d7220 */ /* 0x000fe20000400000 */
[----:B------:R-:W-:Y:S01]  /*10050*/  @!P4 FMUL R5, R5, 16777216 ;  /* 0x4b8000000505c820 */ /* 0x000fe20000400000 */
[----:B------:R-:W-:Y:S01]  /*10060*/  @!P4 FMUL R6, R6, 16777216 ;  /* 0x4b8000000606c820 */ /* 0x000fe20000400000 */
[----:B------:R-:W-:Y:S01]  /*10070*/  @!P4 FMUL R7, R7, 16777216 ;  /* 0x4b8000000707c820 */ /* 0x000fe20000400000 */
[----:B------:R-:W-:Y:S01]  /*10080*/  @!P4 FMUL R4, R4, 16777216 ;  /* 0x4b8000000404c820 */ /* 0x000fe20000400000 */
[----:B------:R-:W-:Y:S01]  /*10090*/  LOP3.LUT R19, R14, 0x7f, RZ, 0xc0, !PT ;  /* 0x0000007f0e137812 */ /* 0x000fe200078ec0ff */
[----:B------:R-:W-:Y:S01]  /*100a0*/  FMUL R12, R3, R8 ;  /* 0x00000008030c7220 */ /* 0x000fe20000400000 */
[----:B------:R-:W-:Y:S01]  /*100b0*/  F2FP.BF16.F32.PACK_AB R8, R13, R11 ;  /* 0x0000000b0d08723e */ /* 0x000fe200000010ff */
[C---:B------:R-:W-:Y:S01]  /*100c0*/  FMUL R5, R2.reuse, R5 ;  /* 0x0000000502057220 */ /* 0x040fe20000400000 */
[C---:B------:R-:W-:Y:S01]  /*100d0*/  FMUL R10, R2.reuse, R6 ;  /* 0x00000006020a7220 */ /* 0x040fe20000400000 */
[C---:B------:R-:W-:Y:S01]  /*100e0*/  FMUL R11, R2.reuse, R7 ;  /* 0x00000007020b7220 */ /* 0x040fe20000400000 */
[----:B------:R-:W-:Y:S01]  /*100f0*/  FMUL R4, R2, R4 ;  /* 0x0000000402047220 */ /* 0x000fe20000400000 */
[----:B------:R-:W-:-:S02]  /*10100*/  IMAD R19, R19, 0x10, R16 ;  /* 0x0000001013137824 */ /* 0x000fc400078e0210 */
[----:B------:R-:W-:Y:S02]  /*10110*/  F2FP.BF16.F32.PACK_AB R10, R5, R10 ;  /* 0x0000000a050a723e */ /* 0x000fe400000010ff */
[----:B------:R-:W-:Y:S01]  /*10120*/  F2FP.BF16.F32.PACK_AB R11, R11, R4 ;  /* 0x000000040b0b723e */ /* 0x000fe200000010ff */
[----:B------:R-:W-:Y:S01]  /*10130*/  BAR.SYNC.DEFER_BLOCKING 0x0 ;  /* 0x0000000000007b1d */ /* 0x000fe20000010000 */
[----:B------:R-:W-:-:S05]  /*10140*/  F2FP.BF16.F32.PACK_AB R9, R12, R9 ;  /* 0x000000090c09723e */ /* 0x000fca00000010ff */
[----:B------:R-:W0:Y:S02]  /*10150*/  LDS.128 R4, [R19] ;  /* 0x0000000013047984 */ /* 0x000e240000000c00 */
[----:B------:R-:W-:Y:S06]  /*10160*/  BAR.SYNC.DEFER_BLOCKING 0x0 ;  /* 0x0000000000007b1d */ /* 0x000fec0000010000 */
[----:B------:R1:W-:Y:S02]  /*10170*/  STSM.16.M88.4 [R0], R8 ;  /* 0x0000000800007844 */ /* 0x0003e40000000200 */
[----:B-1----:R-:W-:Y:S01]  /*10180*/  FMUL R8, R202, 0.25 ;  /* 0x3e800000ca087820 */ /* 0x002fe20000400000 */
[----:B------:R-:W-:-:S04]  /*10190*/  FMUL R9, R201, 0.25 ;  /* 0x3e800000c9097820 */ /* 0x000fc80000400000 */
[----:B------:R-:W-:Y:S02]  /*101a0*/  FSEL R8, R8, R202, P3 ;  /* 0x000000ca08087208 */ /* 0x000fe40001800000 */
[----:B------:R-:W-:-:S03]  /*101b0*/  FSEL R9, R9, R201, P3 ;  /* 0x000000c909097208 */ /* 0x000fc60001800000 */
[----:B------:R-:W-:Y:S02]  /*101c0*/  @!P5 FMUL R8, R8, 16777216 ;  /* 0x4b8000000808d820 */ /* 0x000fe40000400000 */
[----:B------:R-:W-:Y:S02]  /*101d0*/  @!P5 FMUL R9, R9, 16777216 ;  /* 0x4b8000000909d820 */ /* 0x000fe40000400000 */
[C---:B------:R-:W-:Y:S02]  /*101e0*/  FMUL R8, R3.reuse, R8 ;  /* 0x0000000803087220 */ /* 0x040fe40000400000 */
[----:B------:R-:W-:Y:S01]  /*101f0*/  FMUL R9, R3, R9 ;  /* 0x0000000903097220 */ /* 0x000fe20000400000 */
[----:B------:R-:W-:Y:S01]  /*10200*/  FMUL R10, R199, 0.25 ;  /* 0x3e800000c70a7820 */ /* 0x000fe20000400000 */
[----:B------:R-:W-:-:S03]  /*10210*/  FMUL R11, R198, 0.25 ;  /* 0x3e800000c60b7820 */ /* 0x000fc60000400000 */
[----:B------:R-:W-:Y:S01]  /*10220*/  F2FP.BF16.F32.PACK_AB R8, R8, R9 ;  /* 0x000000090808723e */ /* 0x000fe200000010ff */
[----:B------:R-:W-:Y:S01]  /*10230*/  FMUL R9, R200, 0.25 ;  /* 0x3e800000c8097820 */ /* 0x000fe20000400000 */
[----:B------:R-:W-:Y:S01]  /*10240*/  FMUL R12, R153, 0.25 ;  /* 0x3e800000990c7820 */ /* 0x000fe20000400000 */
[----:B------:R-:W-:Y:S01]  /*10250*/  FMUL R14, R197, 0.25 ;  /* 0x3e800000c50e7820 */ /* 0x000fe20000400000 */
[----:B------:R-:W-:Y:S01]  /*10260*/  FMUL R13, R196, 0.25 ;  /* 0x3e800000c40d7820 */ /* 0x000fe20000400000 */
[----:B------:R-:W-:Y:S02]  /*10270*/  FSEL R10, R10, R199, P3 ;  /* 0x000000c70a0a7208 */ /* 0x000fe40001800000 */
[----:B------:R-:W-:Y:S02]  /*10280*/  FSEL R9, R9, R200, P3 ;  /* 0x000000c809097208 */ /* 0x000fe40001800000 */
[----:B------:R-:W-:Y:S02]  /*10290*/  FSEL R11, R11, R198, P1 ;  /* 0x000000c60b0b7208 */ /* 0x000fe40000800000 */
[----:B------:R-:W-:-:S02]  /*102a0*/  FSEL R12, R12, R153, P1 ;  /* 0x000000990c0c7208 */ /* 0x000fc40000800000 */
[----:B------:R-:W-:Y:S02]  /*102b0*/  FSEL R14, R14, R197, P1 ;  /* 0x000000c50e0e7208 */ /* 0x000fe40000800000 */
[----:B------:R-:W-:Y:S01]  /*102c0*/  FSEL R13, R13, R196, P1 ;  /* 0x000000c40d0d7208 */ /* 0x000fe20000800000 */
[----:B------:R-:W-:Y:S01]  /*102d0*/  @!P5 FMUL R9, R9, 16777216 ;  /* 0x4b8000000909d820 */ /* 0x000fe20000400000 */
[----:B------:R-:W-:Y:S01]  /*102e0*/  @!P5 FMUL R10, R10, 16777216 ;  /* 0x4b8000000a0ad820 */ /* 0x000fe20000400000 */
[----:B------:R-:W-:Y:S01]  /*102f0*/  @!P4 FMUL R11, R11, 16777216 ;  /* 0x4b8000000b0bc820 */ /* 0x000fe20000400000 */
[----:B------:R-:W-:Y:S01]  /*10300*/  @!P4 FMUL R12, R12, 16777216 ;  /* 0x4b8000000c0cc820 */ /* 0x000fe20000400000 */
[----:B------:R-:W-:Y:S01]  /*10310*/  @!P4 FMUL R14, R14, 16777216 ;  /* 0x4b8000000e0ec820 */ /* 0x000fe20000400000 */
[----:B------:R-:W-:Y:S01]  /*10320*/  @!P4 FMUL R13, R13, 16777216 ;  /* 0x4b8000000d0dc820 */ /* 0x000fe20000400000 */
[C---:B------:R-:W-:Y:S01]  /*10330*/  FMUL R15, R3.reuse, R9 ;  /* 0x00000009030f7220 */ /* 0x040fe20000400000 */
[----:B------:R-:W-:Y:S01]  /*10340*/  FMUL R9, R3, R10 ;  /* 0x0000000a03097220 */ /* 0x000fe20000400000 */
[C---:B------:R-:W-:Y:S01]  /*10350*/  FMUL R10, R2.reuse, R11 ;  /* 0x0000000b020a7220 */ /* 0x040fe20000400000 */
[----:B------:R-:W1:Y:S01]  /*10360*/  S2R R153, SR_TID.X ;  /* 0x0000000000997919 */ /* 0x000e620000002100 */
[C---:B------:R-:W-:Y:S01]  /*10370*/  FMUL R12, R2.reuse, R12 ;  /* 0x0000000c020c7220 */ /* 0x040fe20000400000 */
[C---:B------:R-:W-:Y:S01]  /*10380*/  FMUL R11, R2.reuse, R14 ;  /* 0x0000000e020b7220 */ /* 0x040fe20000400000 */
[----:B------:R-:W-:Y:S01]  /*10390*/  FMUL R13, R2, R13 ;  /* 0x0000000d020d7220 */ /* 0x000fe20000400000 */
[----:B------:R-:W-:-:S02]  /*103a0*/  F2FP.BF16.F32.PACK_AB R9, R15, R9 ;  /* 0x000000090f09723e */ /* 0x000fc400000010ff */
[----:B------:R-:W-:Y:S02]  /*103b0*/  F2FP.BF16.F32.PACK_AB R10, R10, R12 ;  /* 0x0000000c0a0a723e */ /* 0x000fe400000010ff */
[----:B------:R-:W-:Y:S01]  /*103c0*/  F2FP.BF16.F32.PACK_AB R11, R11, R13 ;  /* 0x0000000d0b0b723e */ /* 0x000fe200000010ff */
[----:B------:R-:W-:Y:S06]  /*103d0*/  BAR.SYNC.DEFER_BLOCKING 0x0 ;  /* 0x0000000000007b1d */ /* 0x000fec0000010000 */
[----:B------:R-:W2:Y:S02]  /*103e0*/  LDS.128 R12, [R19] ;  /* 0x00000000130c7984 */ /* 0x000ea40000000c00 */
[----:B------:R-:W-:Y:S01]  /*103f0*/  BAR.SYNC.DEFER_BLOCKING 0x0 ;  /* 0x0000000000007b1d */ /* 0x000fe20000010000 */
[----:B------:R-:W-:-:S05]  /*10400*/  IMAD.MOV.U32 R183, RZ, RZ, R154 ;  /* 0x000000ffffb77224 */ /* 0x000fca00078e009a */
[----:B------:R-:W3:Y:S04]  /*10410*/  LDL.LU R154, [R1+0xa0] ;  /* 0x0000a000019a7983 */ /* 0x000ee80000300800 */
[----:B------:R1:W-:Y:S04]  /*10420*/  STSM.16.M88.4 [R0], R8 ;  /* 0x0000000800007844 */ /* 0x0003e80000000200 */
[----:B0-----:R0:W-:Y:S01]  /*10430*/  STL [R1+0x6c8], R4 ;  /* 0x0006c80401007387 */ /* 0x0011e20000100800 */
[----:B-1----:R-:W-:Y:S02]  /*10440*/  IMAD.SHL.U32 R9, R153, 0x4, RZ ;  /* 0x0000000499097824 */ /* 0x002fe400078e00ff */
[----:B------:R-:W-:-:S02]  /*10450*/  IMAD R8, R152, -0x8, R22 ;  /* 0xfffffff898087824 */ /* 0x000fc400078e0216 */
[----:B------:R-:W-:Y:S01]  /*10460*/  IMAD.SHL.U32 R10, R153, 0x2, RZ ;  /* 0x00000002990a7824 */ /* 0x000fe200078e00ff */
[----:B------:R-:W-:Y:S01]  /*10470*/  LOP3.LUT R9, R9, 0xc0, RZ, 0xc0, !PT ;  /* 0x000000c009097812 */ /* 0x000fe200078ec0ff */
[----:B------:R-:W-:Y:S04]  /*10480*/  STL [R1+0x6c4], R5 ;  /* 0x0006c40501007387 */ /* 0x000fe80000100800 */
[----:B------:R-:W-:Y:S01]  /*10490*/  IMAD.IADD R8, R9, 0x1, R8 ;  /* 0x0000000109087824 */ /* 0x000fe200078e0208 */
[----:B------:R-:W-:Y:S01]  /*104a0*/  LOP3.LUT R9, R10, 0xf8, RZ, 0xc0, !PT ;  /* 0x000000f80a097812 */ /* 0x000fe200078ec0ff */
[----:B------:R-:W-:Y:S03]  /*104b0*/  STL [R1+0x6c0], R6 ;  /* 0x0006c00601007387 */ /* 0x000fe60000100800 */
[----:B0-----:R-:W-:Y:S01]  /*104c0*/  IADD3 R4, R16, R9, RZ ;  /* 0x0000000910047210 */ /* 0x001fe20007ffe0ff */
[----:B------:R-:W-:Y:S04]  /*104d0*/  STL [R1+0x6bc], R7 ;  /* 0x0006bc0701007387 */ /* 0x000fe80000100800 */
[----:B--2---:R-:W-:Y:S04]  /*104e0*/  STL [R1+0x6d8], R12 ;  /* 0x0006d80c01007387 */ /* 0x004fe80000100800 */
[----:B------:R-:W-:Y:S04]  /*104f0*/  STL [R1+0x6d4], R13 ;  /* 0x0006d40d01007387 */ /* 0x000fe80000100800 */
[----:B------:R-:W-:Y:S04]  /*10500*/  STL [R1+0x6d0], R14 ;  /* 0x0006d00e01007387 */ /* 0x000fe80000100800 */
[----:B------:R-:W-:Y:S04]  /*10510*/  STL [R1+0x6cc], R15 ;  /* 0x0006cc0f01007387 */ /* 0x000fe80000100800 */
[----:B------:R0:W-:Y:S01]  /*10520*/  STL [R1+0x208], R4 ;  /* 0x0002080401007387 */ /* 0x0001e20000100800 */
[----:B----4-:R-:W-:Y:S01]  /*10530*/  IMAD.MOV.U32 R212, RZ, RZ, R156 ;  /* 0x000000ffffd47224 */ /* 0x010fe200078e009c */
[----:B-----5:R-:W-:Y:S01]  /*10540*/  MOV R210, R155 ;  /* 0x0000009b00d27202 */ /* 0x020fe20000000f00 */
[----:B------:R-:W-:Y:S01]  /*10550*/  IMAD.MOV.U32 R214, RZ, RZ, R158 ;  /* 0x000000ffffd67224 */ /* 0x000fe200078e009e */
[----:B0-----:R-:W-:Y:S01]  /*10560*/  LEA.HI R4, R23, R8, RZ, 0x1f ;  /* 0x0000000817047211 */ /* 0x001fe200078ff8ff */
[----:B------:R-:W-:-:S04]  /*10570*/  IMAD.MOV.U32 R213, RZ, RZ, R157 ;  /* 0x000000ffffd57224 */ /* 0x000fc800078e009d */
[----:B------:R-:W-:Y:S04]  /*10580*/  STL [R1+0x204], R4 ;  /* 0x0002040401007387 */ /* 0x000fe80000100800 */
[----:B------:R-:W2:Y:S01]  /*10590*/  LDL.LU R156, [R1+0xb4] ;  /* 0x0000b400019c7983 */ /* 0x000ea20000300800 */
[----:B------:R-:W-:-:S03]  /*105a0*/  IMAD.MOV.U32 R215, RZ, RZ, R159 ;  /* 0x000000ffffd77224 */ /* 0x000fc600078e009f */
[----:B------:R-:W4:Y:S04]  /*105b0*/  LDL.LU R155, [R1+0xa4] ;  /* 0x0000a400019b7983 */ /* 0x000f280000300800 */
[----:B------:R-:W5:Y:S04]  /*105c0*/  LDL.LU R158, [R1+0xd0] ;  /* 0x0000d000019e7983 */ /* 0x000f680000300800 */
[----:B------:R-:W2:Y:S01]  /*105d0*/  LDL.LU R157, [R1+0xc0] ;  /* 0x0000c000019d7983 */ /* 0x000ea20000300800 */
[----:B------:R-:W-:-:S03]  /*105e0*/  IMAD.MOV.U32 R217, RZ, RZ, R164 ;  /* 0x000000ffffd97224 */ /* 0x000fc600078e00a4 */
[----:B------:R-:W2:Y:S01]  /*105f0*/  LDL.LU R209, [R1+0xd4] ;  /* 0x0000d40001d17983 */ /* 0x000ea20000300800 */
[----:B------:R-:W-:-:S03]  /*10600*/  IMAD.MOV.U32 R216, RZ, RZ, R163 ;  /* 0x000000ffffd87224 */ /* 0x000fc600078e00a3 */
[----:B------:R-:W2:Y:S01]  /*10610*/  LDL.LU R159, [R1+0xc4] ;  /* 0x0000c400019f7983 */ /* 0x000ea20000300800 */
[----:B------:R-:W-:-:S03]  /*10620*/  IMAD.MOV.U32 R219, RZ, RZ, R166 ;  /* 0x000000ffffdb7224 */ /* 0x000fc600078e00a6 */
[----:B------:R-:W2:Y:S01]  /*10630*/  LDL.LU R208, [R1+0xf0] ;  /* 0x0000f00001d07983 */ /* 0x000ea20000300800 */
[----:B------:R-:W-:-:S03]  /*10640*/  MOV R218, R165 ;  /* 0x000000a500da7202 */ /* 0x000fc60000000f00 */
[----:B------:R-:W2:Y:S01]  /*10650*/  LDL.LU R207, [R1+0xe0] ;  /* 0x0000e00001cf7983 */ /* 0x000ea20000300800 */
[----:B------:R-:W-:-:S03]  /*10660*/  IMAD.MOV.U32 R220, RZ, RZ, R168 ;  /* 0x000000ffffdc7224 */ /* 0x000fc600078e00a8 */
[----:B------:R-:W3:Y:S01]  /*10670*/  LDL.LU R164, [R1+0xf4] ;  /* 0x0000f40001a47983 */ /* 0x000ee20000300800 */
[----:B------:R-:W-:-:S03]  /*10680*/  IMAD.MOV.U32 R211, RZ, RZ, R167 ;  /* 0x000000ffffd37224 */ /* 0x000fc600078e00a7 */
[----:B------:R-:W4:Y:S01]  /*10690*/  LDL.LU R163, [R1+0xe4] ;  /* 0x0000e40001a37983 */ /* 0x000f220000300800 */
[----:B------:R-:W-:-:S03]  /*106a0*/  IMAD.MOV.U32 R222, RZ, RZ, R170 ;  /* 0x000000ffffde7224 */ /* 0x000fc600078e00aa */
[----:B------:R-:W5:Y:S01]  /*106b0*/  LDL.LU R166, [R1+0x110] ;  /* 0x0001100001a67983 */ /* 0x000f620000300800 */
[----:B------:R-:W-:-:S03]  /*106c0*/  IMAD.MOV.U32 R221, RZ, RZ, R169 ;  /* 0x000000ffffdd7224 */ /* 0x000fc600078e00a9 */
[----:B------:R-:W2:Y:S01]  /*106d0*/  LDL.LU R165, [R1+0x100] ;  /* 0x0001000001a57983 */ /* 0x000ea20000300800 */
[----:B------:R-:W-:-:S03]  /*106e0*/  MOV R225, R172 ;  /* 0x000000ac00e17202 */ /* 0x000fc60000000f00 */
[----:B------:R-:W5:Y:S01]  /*106f0*/  LDL.LU R168, [R1+0x114] ;  /* 0x0001140001a87983 */ /* 0x000f620000300800 */
[----:B------:R-:W-:-:S03]  /*10700*/  IMAD.MOV.U32 R223, RZ, RZ, R171 ;  /* 0x000000ffffdf7224 */ /* 0x000fc600078e00ab */
        /* <DEDUP_REMOVED lines=15> */
[----:B------:R-:W-:-:S03]  /*10800*/  MOV R233, R179 ;  /* 0x000000b300e97202 */ /* 0x000fc60000000f00 */
[----:B------:R-:W5:Y:S04]  /*10810*/  LDL.LU R175, [R1+0x144] ;  /* 0x0001440001af7983 */ /* 0x000f680000300800 */
[----:B------:R-:W5:Y:S01]  /*10820*/  LDL.LU R178, [R1+0x170] ;  /* 0x0001700001b27983 */ /* 0x000f620000300800 */
[----:B------:R-:W-:-:S03]  /*10830*/  IMAD.MOV.U32 R236, RZ, RZ, R182 ;  /* 0x000000ffffec7224 */ /* 0x000fc600078e00b6 */
[----:B------:R-:W5:Y:S01]  /*10840*/  LDL.LU R177, [R1+0x160] ;  /* 0x0001600001b17983 */ /* 0x000f620000300800 */
[----:B------:R-:W-:-:S03]  /*10850*/  IMAD.MOV.U32 R238, RZ, RZ, R184 ;  /* 0x000000ffffee7224 */ /* 0x000fc600078e00b8 */
[----:B------:R-:W5:Y:S01]  /*10860*/  LDL.LU R180, [R1+0x174] ;  /* 0x0001740001b47983 */ /* 0x000f620000300800 */
[----:B------:R-:W-:-:S03]  /*10870*/  IMAD.MOV.U32 R237, RZ, RZ, R183 ;  /* 0x000000ffffed7224 */ /* 0x000fc600078e00b7 */
[----:B------:R-:W5:Y:S04]  /*10880*/  LDL.LU R179, [R1+0x164] ;  /* 0x0001640001b37983 */ /* 0x000f680000300800 */
[----:B------:R-:W5:Y:S01]  /*10890*/  LDL.LU R206, [R1+0x190] ;  /* 0x0001900001ce7983 */ /* 0x000f620000300800 */
[----:B------:R-:W-:-:S03]  /*108a0*/  IMAD.MOV.U32 R239, RZ, RZ, R185 ;  /* 0x000000ffffef7224 */ /* 0x000fc600078e00b9 */
[----:B------:R-:W5:Y:S04]  /*108b0*/  LDL.LU R182, [R1+0x180] ;  /* 0x0001800001b67983 */ /* 0x000f680000300800 */
[----:B------:R-:W5:Y:S04]  /*108c0*/  LDL.LU R184, [R1+0x194] ;  /* 0x0001940001b87983 */ /* 0x000f680000300800 */
[----:B------:R-:W5:Y:S04]  /*108d0*/  LDL.LU R183, [R1+0x184] ;  /* 0x0001840001b77983 */ /* 0x000f680000300800 */
[----:B------:R-:W5:Y:S04]  /*108e0*/  LDL.LU R205, [R1+0x1b0] ;  /* 0x0001b00001cd7983 */ /* 0x000f680000300800 */
[----:B------:R-:W5:Y:S04]  /*108f0*/  LDL.LU R185, [R1+0x1a0] ;  /* 0x0001a00001b97983 */ /* 0x000f680000300800 */
[----:B------:R-:W5:Y:S04]  /*10900*/  LDL.LU R204, [R1+0x1b4] ;  /* 0x0001b40001cc7983 */ /* 0x000f680000300800 */
        /* <DEDUP_REMOVED lines=9> */
[----:B------:R-:W5:Y:S01]  /*109a0*/  LDL.LU R196, [R1+0x1e4] ;  /* 0x0001e40001c47983 */ /* 0x000f620000300800 */
[----:B------:R-:W-:-:S02]  /*109b0*/  IMAD.MOV.U32 R243, RZ, RZ, R233 ;  /* 0x000000fffff37224 */ /* 0x000fc400078e00e9 */
[----:B------:R-:W-:Y:S02]  /*109c0*/  IMAD.MOV.U32 R233, RZ, RZ, R195 ;  /* 0x000000ffffe97224 */ /* 0x000fe400078e00c3 */
[----:B------:R-:W-:-:S05]  /*109d0*/  FMUL R195, R24, 0.25 ;  /* 0x3e80000018c37820 */ /* 0x000fca0000400000 */
[----:B------:R-:W-:Y:S01]  /*109e0*/  FSEL R24, R195, R24, P3 ;  /* 0x00000018c3187208 */ /* 0x000fe20001800000 */
        /* <DEDUP_REMOVED lines=46> */
[----:B------:R-:W-:Y:S01]  /*10cd0*/  FMUL R195, R120, 0.25 ;  /* 0x3e80000078c37820 */ /* 0x000fe20000400000 */
[----:B---3--:R-:W-:Y:S01]  /*10ce0*/  FMUL R161, R164, 0.25 ;  /* 0x3e800000a4a17820 */ /* 0x008fe20000400000 */
[----:B----4-:R-:W-:-:S04]  /*10cf0*/  FMUL R162, R163, 0.25 ;  /* 0x3e800000a3a27820 */ /* 0x010fc80000400000 */
[----:B------:R-:W-:Y:S01]  /*10d00*/  FSEL R161, R161, R164, P3 ;  /* 0x000000a4a1a17208 */ /* 0x000fe20001800000 */
[----:B--2---:R-:W-:Y:S01]  /*10d10*/  FMUL R164, R165, 0.25 ;  /* 0x3e800000a5a47820 */ /* 0x004fe20000400000 */
[----:B------:R-:W-:Y:S01]  /*10d20*/  FSEL R162, R162, R163, P3 ;  /* 0x000000a3a2a27208 */ /* 0x000fe20001800000 */
[----:B-----5:R-:W-:-:S03]  /*10d30*/  FMUL R163, R166, 0.25 ;  /* 0x3e800000a6a37820 */ /* 0x020fc60000400000 */
[----:B------:R-:W-:Y:S01]  /*10d40*/  FSEL R164, R164, R165, P3 ;  /* 0x000000a5a4a47208 */ /* 0x000fe20001800000 */
[----:B------:R-:W-:Y:S01]  /*10d50*/  FMUL R165, R168, 0.25 ;  /* 0x3e800000a8a57820 */ /* 0x000fe20000400000 */
[----:B------:R-:W-:Y:S01]  /*10d60*/  FSEL R163, R163, R166, P3 ;  /* 0x000000a6a3a37208 */ /* 0x000fe20001800000 */
[----:B------:R-:W-:-:S03]  /*10d70*/  FMUL R166, R167, 0.25 ;  /* 0x3e800000a7a67820 */ /* 0x000fc60000400000 */
[----:B------:R-:W-:Y:S01]  /*10d80*/  FSEL R165, R165, R168, P3 ;  /* 0x000000a8a5a57208 */ /* 0x000fe20001800000 */
[----:B------:R-:W-:Y:S01]  /*10d90*/  FMUL R168, R169, 0.25 ;  /* 0x3e800000a9a87820 */ /* 0x000fe20000400000 */
[----:B------:R-:W-:Y:S01]  /*10da0*/  FSEL R166, R166, R167, P3 ;  /* 0x000000a7a6a67208 */ /* 0x000fe20001800000 */
[----:B------:R-:W-:Y:S01]  /*10db0*/  FMUL R167, R170, 0.25 ;  /* 0x3e800000aaa77820 */ /* 0x000fe20000400000 */
[----:B------:R-:W-:Y:S02]  /*10dc0*/  FSEL R120, R195, R120, P3 ;  /* 0x00000078c3787208 */ /* 0x000fe40001800000 */
[----:B------:R-:W-:Y:S01]  /*10dd0*/  FSEL R168, R168, R169, P3 ;  /* 0x000000a9a8a87208 */ /* 0x000fe20001800000 */
[----:B------:R-:W-:Y:S01]  /*10de0*/  FMUL R169, R172, 0.25 ;  /* 0x3e800000aca97820 */ /* 0x000fe20000400000 */
[----:B------:R-:W-:Y:S01]  /*10df0*/  FMUL R195, R121, 0.25 ;  /* 0x3e80000079c37820 */ /* 0x000fe20000400000 */
[----:B------:R-:W-:Y:S01]  /*10e00*/  FSEL R167, R167, R170, P3 ;  /* 0x000000aaa7a77208 */ /* 0x000fe20001800000 */
[----:B------:R-:W-:-:S02]  /*10e10*/  FMUL R170, R171, 0.25 ;  /* 0x3e800000abaa7820 */ /* 0x000fc40000400000 */
[----:B------:R-:W-:Y:S01]  /*10e20*/  FSEL R169, R169, R172, P3 ;  /* 0x000000aca9a97208 */ /* 0x000fe20001800000 */
[----:B------:R-:W-:Y:S01]  /*10e30*/  FMUL R152, R154, 0.25 ;  /* 0x3e8000009a987820 */ /* 0x000fe20000400000 */
[----:B------:R-:W-:Y:S01]  /*10e40*/  FSEL R121, R195, R121, P3 ;  /* 0x00000079c3797208 */ /* 0x000fe20001800000 */
[----:B------:R-:W-:Y:S01]  /*10e50*/  FMUL R195, R128, 0.25 ;  /* 0x3e80000080c37820 */ /* 0x000fe20000400000 */
[----:B------:R-:W-:Y:S01]  /*10e60*/  FMUL R172, R173, 0.25 ;  /* 0x3e800000adac7820 */ /* 0x000fe20000400000 */
[----:B------:R-:W-:Y:S01]  /*10e70*/  FSEL R170, R170, R171, P3 ;  /* 0x000000abaaaa7208 */ /* 0x000fe20001800000 */
[----:B------:R-:W-:Y:S01]  /*10e80*/  FMUL R171, R174, 0.25 ;  /* 0x3e800000aeab7820 */ /* 0x000fe20000400000 */
        /* <DEDUP_REMOVED lines=25> */
[----:B------:R-:W-:Y:S01]  /*11020*/  FSEL R172, R172, R173, P3 ;  /* 0x000000adacac7208 */ /* 0x000fe20001800000 */
[----:B------:R-:W-:Y:S01]  /*11030*/  FMUL R173, R176, 0.25 ;  /* 0x3e800000b0ad7820 */ /* 0x000fe20000400000 */
[----:B------:R-:W-:Y:S02]  /*11040*/  FSEL R152, R152, R154, P3 ;  /* 0x0000009a98987208 */ /* 0x000fe40001800000 */
[----:B------:R-:W-:Y:S01]  /*11050*/  FSEL R68, R196, R68, P3 ;  /* 0x00000044c4447208 */ /* 0x000fe20001800000 */
[----:B------:R-:W-:Y:S01]  /*11060*/  FMUL R196, R69, 0.25 ;  /* 0x3e80000045c47820 */ /* 0x000fe20000400000 */
[----:B------:R-:W-:Y:S01]  /*11070*/  FSEL R128, R195, R128, P3 ;  /* 0x00000080c3807208 */ /* 0x000fe20001800000 */
[----:B------:R-:W-:Y:S01]  /*11080*/  FMUL R154, R155, 0.25 ;  /* 0x3e8000009b9a7820 */ /* 0x000fe20000400000 */
[----:B------:R-:W-:Y:S01]  /*11090*/  FMUL R195, R129, 0.25 ;  /* 0x3e80000081c37820 */ /* 0x000fe20000400000 */
[----:B------:R-:W-:Y:S01]  /*110a0*/  FSEL R171, R171, R174, P3 ;  /* 0x000000aeabab7208 */ /* 0x000fe20001800000 */
        /* <DEDUP_REMOVED lines=9> */
[----:B------:R-:W-:-:S02]  /*11140*/  ISETP.GE.U32.AND P6, PT, R18, 0x7f800000, PT ;  /* 0x7f8000001200780c */ /* 0x000fc40003fc6070 */
[----:B------:R-:W-:Y:S01]  /*11150*/  FSEL R174, R174, R175, P3 ;  /* 0x000000afaeae7208 */ /* 0x000fe20001800000 */
[----:B------:R-:W-:Y:S01]  /*11160*/  FMUL R175, R178, 0.25 ;  /* 0x3e800000b2af7820 */ /* 0x000fe20000400000 */
        /* <DEDUP_REMOVED lines=10> */
[----:B------:R-:W-:Y:S01]  /*11210*/  @!P5 FMUL R28, R28, 16777216 ;  /* 0x4b8000001c1cd820 */ /* 0x000fe20000400000 */
[----:B------:R-:W-:Y:S01]  /*11220*/  FMUL R178, R179, 0.25 ;  /* 0x3e800000b3b27820 */ /* 0x000fe20000400000 */
[----:B------:R-:W-:Y:S01]  /*11230*/  FSEL R177, R177, R180, P3 ;  /* 0x000000b4b1b17208 */ /* 0x000fe20001800000 */
[----:B------:R-:W-:Y:S01]  /*11240*/  IMAD.MOV.U32 R241, RZ, RZ, R238 ;  /* 0x000000fffff17224 */ /* 0x000fe200078e00ee */
[----:B------:R-:W-:Y:S01]  /*11250*/  FSEL R77, R196, R77, P3 ;  /* 0x0000004dc44d7208 */ /* 0x000fe20001800000 */
[----:B------:R-:W-:Y:S01]  /*11260*/  FMUL R180, R182, 0.25 ;  /* 0x3e800000b6b47820 */ /* 0x000fe20000400000 */
[----:B------:R-:W-:Y:S01]  /*11270*/  FSEL R153, R153, R156, P3 ;  /* 0x0000009c99997208 */ /* 0x000fe20001800000 */
[----:B------:R-:W-:Y:S01]  /*11280*/  FMUL R196, R84, 0.25 ;  /* 0x3e80000054c47820 */ /* 0x000fe20000400000 */
[----:B------:R-:W-:Y:S01]  /*11290*/  @!P5 FMUL R24, R24, 16777216 ;  /* 0x4b8000001818d820 */ /* 0x000fe20000400000 */
[----:B------:R-:W-:-:S02]  /*112a0*/  IMAD.MOV.U32 R238, RZ, RZ, R236 ;  /* 0x000000ffffee7224 */ /* 0x000fc400078e00ec */
[----:B------:R-:W-:Y:S01]  /*112b0*/  FMUL R156, R157, 0.25 ;  /* 0x3e8000009d9c7820 */ /* 0x000fe20000400000 */
[----:B------:R-:W-:Y:S01]  /*112c0*/  FSEL R158, R158, R159, P3 ;  /* 0x0000009f9e9e7208 */ /* 0x000fe20001800000 */
[----:B------:R-:W-:Y:S01]  /*112d0*/  FMUL R159, R208, 0.25 ;  /* 0x3e800000d09f7820 */ /* 0x000fe20000400000 */
[----:B------:R-:W-:Y:S01]  /*112e0*/  FSEL R137, R195, R137, P3 ;  /* 0x00000089c3897208 */ /* 0x000fe20001800000 */
[----:B------:R-:W-:Y:S01]  /*112f0*/  FMUL R195, R144, 0.25 ;  /* 0x3e80000090c37820 */ /* 0x000fe20000400000 */
[----:B------:R-:W-:Y:S01]  /*11300*/  @!P5 FMUL R29, R29, 16777216 ;  /* 0x4b8000001d1dd820 */ /* 0x000fe20000400000 */
[----:B------:R-:W-:Y:S01]  /*11310*/  FMUL R236, R3, R28 ;  /* 0x0000001c03ec7220 */ /* 0x000fe20000400000 */
[----:B------:R-:W-:Y:S02]  /*11320*/  IMAD.MOV.U32 R246, RZ, RZ, R239 ;  /* 0x000000fffff67224 */ /* 0x000fe400078e00ef */
[----:B------:R-:W-:Y:S01]  /*11330*/  FMUL R160, R207, 0.25 ;  /* 0x3e800000cfa07820 */ /* 0x000fe20000400000 */
[----:B------:R-:W-:Y:S01]  /*11340*/  MOV R28, R233 ;  /* 0x000000e9001c7202 */ /* 0x000fe20000000f00 */
[----:B------:R-:W-:Y:S01]  /*11350*/  @P6 IMAD.MOV.U32 R8, RZ, RZ, 0x7f800000 ;  /* 0x7f800000ff086424 */ /* 0x000fe200078e00ff */
[----:B------:R-:W-:Y:S01]  /*11360*/  FSEL R178, R178, R179, P3 ;  /* 0x000000b3b2b27208 */ /* 0x000fe20001800000 */
[----:B------:R-:W-:Y:S01]  /*11370*/  @!P5 FMUL R36, R36, 16777216 ;  /* 0x4b8000002424d820 */ /* 0x000fe20000400000 */
[----:B------:R-:W-:Y:S01]  /*11380*/  FMUL R233, R3, R24 ;  /* 0x0000001803e97220 */ /* 0x000fe20000400000 */
[----:B------:R-:W-:-:S02]  /*11390*/  IMAD.MOV.U32 R242, RZ, RZ, R237 ;  /* 0x000000fffff27224 */ /* 0x000fc400078e00ed */
[----:B------:R-:W-:Y:S01]  /*113a0*/  FMUL R179, R206, 0.25 ;  /* 0x3e800000ceb37820 */ /* 0x000fe20000400000 */
[----:B------:R-:W-:Y:S01]  /*113b0*/  FSEL R180, R180, R182, P3 ;  /* 0x000000b6b4b47208 */ /* 0x000fe20001800000 */
[----:B------:R-:W-:Y:S01]  /*113c0*/  IMAD.MOV.U32 R24, RZ, RZ, R234 ;  /* 0x000000ffff187224 */ /* 0x000fe200078e00ea */
[----:B------:R-:W-:Y:S01]  /*113d0*/  FSEL R84, R196, R84, P3 ;  /* 0x00000054c4547208 */ /* 0x000fe20001800000 */
[----:B------:R-:W-:Y:S01]  /*113e0*/  IMAD.MOV.U32 R237, RZ, RZ, R211 ;  /* 0x000000ffffed7224 */ /* 0x000fe200078e00d3 */
[----:B------:R-:W-:Y:S01]  /*113f0*/  FSEL R156, R156, R157, P3 ;  /* 0x0000009d9c9c7208 */ /* 0x000fe20001800000 */
[----:B------:R-:W-:Y:S01]  /*11400*/  FMUL R182, R183, 0.25 ;  /* 0x3e800000b7b67820 */ /* 0x000fe20000400000 */
[----:B------:R-:W-:Y:S01]  /*11410*/  FMUL R196, R85, 0.25 ;  /* 0x3e80000055c47820 */ /* 0x000fe20000400000 */
[----:B------:R-:W-:Y:S01]  /*11420*/  @!P5 FMUL R32, R32, 16777216 ;  /* 0x4b8000002020d820 */ /* 0x000fe20000400000 */
[----:B------:R-:W-:Y:S01]  /*11430*/  FMUL R234, R3, R29 ;  /* 0x0000001d03ea7220 */ /* 0x000fe20000400000 */
[----:B------:R-:W-:Y:S01]  /*11440*/  FADD R211, R21, R20 ;  /* 0x0000001415d37221 */ /* 0x000fe20000000000 */
[----:B------:R-:W-:Y:S01]  /*11450*/  FSEL R159, R159, R208, P3 ;  /* 0x000000d09f9f7208 */ /* 0x000fe20001800000 */
[----:B------:R-:W-:Y:S01]  /*11460*/  FMUL R191, R198, 0.25 ;  /* 0x3e800000c6bf7820 */ /* 0x000fe20000400000 */
[----:B------:R-:W-:Y:S01]  /*11470*/  FSEL R144, R195, R144, P3 ;  /* 0x00000090c3907208 */ /* 0x000fe20001800000 */
[----:B------:R-:W-:-:S02]  /*11480*/  IMAD.MOV.U32 R29, RZ, RZ, R246 ;  /* 0x000000ffff1d7224 */ /* 0x000fc400078e00f6 */
[----:B------:R-:W-:Y:S01]  /*11490*/  @P6 FFMA.FTZ R211, R18, R8, +INF ;  /* 0x7f80000012d36423 */ /* 0x000fe20000010008 */
[----:B------:R-:W-:Y:S01]  /*114a0*/  FSEL R160, R160, R207, P3 ;  /* 0x000000cfa0a07208 */ /* 0x000fe20001800000 */
[----:B------:R-:W-:Y:S01]  /*114b0*/  FMUL R195, R145, 0.25 ;  /* 0x3e80000091c37820 */ /* 0x000fe20000400000 */
[----:B------:R-:W-:Y:S01]  /*114c0*/  @!P5 FMUL R153, R153, 16777216 ;  /* 0x4b8000009999d820 */ /* 0x000fe20000400000 */
[----:B------:R-:W-:Y:S01]  /*114d0*/  @!P5 FMUL R37, R37, 16777216 ;  /* 0x4b8000002525d820 */ /* 0x000fe20000400000 */
[----:B------:R-:W-:Y:S01]  /*114e0*/  FMUL R246, R3, R36 ;  /* 0x0000002403f67220 */ /* 0x000fe20000400000 */
[----:B------:R-:W-:Y:S01]  /*114f0*/  FMUL R187, R202, 0.25 ;  /* 0x3e800000cabb7820 */ /* 0x000fe20000400000 */
[----:B------:R-:W-:Y:S01]  /*11500*/  @!P5 FMUL R154, R154, 16777216 ;  /* 0x4b8000009a9ad820 */ /* 0x000fe20000400000 */
[----:B------:R-:W-:Y:S01]  /*11510*/  IMAD.MOV.U32 R36, RZ, RZ, R241 ;  /* 0x000000ffff247224 */ /* 0x000fe200078e00f1 */
[----:B------:R-:W-:Y:S01]  /*11520*/  FSEL R179, R179, R206, P3 ;  /* 0x000000ceb3b37208 */ /* 0x000fe20001800000 */
[----:B------:R-:W-:Y:S01]  /*11530*/  FMUL R190, R199, 0.25 ;  /* 0x3e800000c7be7820 */ /* 0x000fe20000400000 */
[----:B------:R-:W-:Y:S01]  /*11540*/  @!P5 FMUL R155, R155, 16777216 ;  /* 0x4b8000009b9bd820 */ /* 0x000fe20000400000 */
[----:B------:R-:W-:Y:S01]  /*11550*/  @!P5 FMUL R33, R33, 16777216 ;  /* 0x4b8000002121d820 */ /* 0x000fe20000400000 */
[----:B------:R-:W-:Y:S01]  /*11560*/  FMUL R241, R3, R32 ;  /* 0x0000002003f17220 */ /* 0x000fe20000400000 */
[----:B------:R-:W-:-:S02]  /*11570*/  IMAD.MOV.U32 R247, RZ, RZ, R235 ;  /* 0x000000fffff77224 */ /* 0x000fc400078e00eb */
[----:B------:R-:W-:Y:S01]  /*11580*/  FMUL R157, R209, 0.25 ;  /* 0x3e800000d19d7820 */ /* 0x000fe20000400000 */
[----:B------:R-:W-:Y:S01]  /*11590*/  FSEL R182, R182, R183, P3 ;  /* 0x000000b7b6b67208 */ /* 0x000fe20001800000 */
[----:B------:R-:W-:Y:S01]  /*115a0*/  @!P5 FMUL R156, R156, 16777216 ;  /* 0x4b8000009c9cd820 */ /* 0x000fe20000400000 */
[----:B------:R-:W-:Y:S01]  /*115b0*/  FSEL R85, R196, R85, P3 ;  /* 0x00000055c4557208 */ /* 0x000fe20001800000 */
[----:B------:R-:W-:Y:S02]  /*115c0*/  IMAD.MOV.U32 R32, RZ, RZ, R242 ;  /* 0x000000ffff207224 */ /* 0x000fe400078e00f2 */
[----:B------:R-:W-:Y:S01]  /*115d0*/  FMUL R183, R205, 0.25 ;  /* 0x3e800000cdb77820 */ /* 0x000fe20000400000 */
[----:B------:R-:W-:Y:S01]  /*115e0*/  FSEL R191, R191, R198, P3 ;  /* 0x000000c6bfbf7208 */ /* 0x000fe20001800000 */
[----:B------:R-:W-:Y:S01]  /*115f0*/  FMUL R196, R92, 0.25 ;  /* 0x3e8000005cc47820 */ /* 0x000fe20000400000 */
[----:B------:R-:W-:Y:S01]  /*11600*/  @!P5 FMUL R159, R159, 16777216 ;  /* 0x4b8000009f9fd820 */ /* 0x000fe20000400000 */
[----:B------:R-:W-:Y:S01]  /*11610*/  @!P5 FMUL R44, R44, 16777216 ;  /* 0x4b8000002c2cd820 */ /* 0x000fe20000400000 */
[----:B------:R-:W-:Y:S01]  /*11620*/  FMUL R242, R3, R37 ;  /* 0x0000002503f27220 */ /* 0x000fe20000400000 */
[----:B------:R0:W-:Y:S01]  /*11630*/  STL [R1+0x6dc], R211 ;  /* 0x0006dcd301007387 */ /* 0x0001e20000100800 */
[----:B------:R-:W-:Y:S01]  /*11640*/  FSEL R145, R195, R145, P3 ;  /* 0x00000091c3917208 */ /* 0x000fe20001800000 */
[----:B------:R-:W-:Y:S01]  /*11650*/  @!P5 FMUL R160, R160, 16777216 ;  /* 0x4b800000a0a0d820 */ /* 0x000fe20000400000 */
[----:B------:R-:W-:Y:S01]  /*11660*/  FMUL R198, R3, R153 ;  /* 0x0000009903c67220 */ /* 0x000fe20000400000 */
[----:B------:R-:W-:Y:S01]  /*11670*/  IMAD.MOV.U32 R37, RZ, RZ, R238 ;  /* 0x000000ffff257224 */ /* 0x000fe200078e00ee */
[----:B------:R-:W-:Y:S01]  /*11680*/  MOV R244, R231 ;  /* 0x000000e700f47202 */ /* 0x000fe20000000f00 */
[----:B------:R-:W-:Y:S01]  /*11690*/  FMUL R10, R217, 0.25 ;  /* 0x3e800000d90a7820 */ /* 0x000fe20000400000 */
[----:B------:R-:W-:Y:S01]  /*116a0*/  FSEL R187, R187, R202, P3 ;  /* 0x000000cabbbb7208 */ /* 0x000fe20001800000 */
[----:B------:R-:W-:Y:S01]  /*116b0*/  @!P5 FMUL R161, R161, 16777216 ;  /* 0x4b800000a1a1d820 */ /* 0x000fe20000400000 */
[----:B------:R-:W-:Y:S01]  /*116c0*/  @!P5 FMUL R40, R40, 16777216 ;  /* 0x4b8000002828d820 */ /* 0x000fe20000400000 */
[----:B------:R-:W2:Y:S01]  /*116d0*/  LDL.LU R153, [R1+0x1e8] ;  /* 0x0001e80001997983 */ /* 0x000ea20000300800 */
[C---:B------:R-:W-:Y:S01]  /*116e0*/  FMUL R195, R3.reuse, R154 ;  /* 0x0000009a03c37220 */ /* 0x040fe20000400000 */
[----:B------:R-:W-:Y:S01]  /*116f0*/  FMUL R238, R3, R33 ;  /* 0x0000002103ee7220 */ /* 0x000fe20000400000 */
[----:B------:R-:W-:Y:S01]  /*11700*/  FSEL R190, R190, R199, P3 ;  /* 0x000000c7bebe7208 */ /* 0x000fe20001800000 */
[----:B------:R-:W-:Y:S01]  /*11710*/  @!P5 FMUL R179, R179, 16777216 ;  /* 0x4b800000b3b3d820 */ /* 0x000fe20000400000 */
[----:B------:R-:W3:Y:S01]  /*11720*/  LDL.LU R154, [R1+0x1f8] ;  /* 0x0001f800019a7983 */ /* 0x000ee20000300800 */
[----:B------:R-:W-:Y:S01]  /*11730*/  FMUL R202, R3, R155 ;  /* 0x0000009b03ca7220 */ /* 0x000fe20000400000 */
[----:B------:R-:W-:Y:S01]  /*11740*/  IMAD.MOV.U32 R33, RZ, RZ, R247 ;  /* 0x000000ffff217224 */ /* 0x000fe200078e00f7 */
[----:B------:R-:W-:Y:S01]  /*11750*/  FSEL R157, R157, R209, P3 ;  /* 0x000000d19d9d7208 */ /* 0x000fe20001800000 */
[----:B------:R-:W-:Y:S01]  /*11760*/  @!P5 FMUL R173, R173, 16777216 ;  /* 0x4b800000adadd820 */ /* 0x000fe20000400000 */
[----:B------:R-:W-:Y:S01]  /*11770*/  @!P5 FMUL R45, R45, 16777216 ;  /* 0x4b8000002d2dd820 */ /* 0x000fe20000400000 */
[----:B------:R-:W-:Y:S01]  /*11780*/  @!P5 FMUL R52, R52, 16777216 ;  /* 0x4b8000003434d820 */ /* 0x000fe20000400000 */
[----:B------:R-:W4:Y:S01]  /*11790*/  LDL.LU R155, [R1+0x1cc] ;  /* 0x0001cc00019b7983 */ /* 0x000f220000300800 */
[C---:B------:R-:W-:Y:S01]  /*117a0*/  FMUL R199, R3.reuse, R156 ;  /* 0x0000009c03c77220 */ /* 0x040fe20000400000 */
[----:B------:R-:W-:Y:S01]  /*117b0*/  FMUL R247, R3, R44 ;  /* 0x0000002c03f77220 */ /* 0x000fe20000400000 */
[----:B------:R-:W-:Y:S01]  /*117c0*/  IMAD.MOV.U32 R239, RZ, RZ, R230 ;  /* 0x000000ffffef7224 */ /* 0x000fe200078e00e6 */
[----:B------:R-:W-:Y:S01]  /*117d0*/  FSEL R183, R183, R205, P3 ;  /* 0x000000cdb7b77208 */ /* 0x000fe20001800000 */
[----:B------:R-:W-:Y:S01]  /*117e0*/  @!P5 FMUL R48, R48, 16777216 ;  /* 0x4b8000003030d820 */ /* 0x000fe20000400000 */
[----:B------:R-:W-:Y:S01]  /*117f0*/  FSEL R92, R196, R92, P3 ;  /* 0x0000005cc45c7208 */ /* 0x000fe20001800000 */
[----:B------:R-:W5:Y:S01]  /*11800*/  LDL.LU R156, [R1+0x1dc] ;  /* 0x0001dc00019c7983 */ /* 0x000f620000300800 */
[----:B------:R-:W-:Y:S01]  /*11810*/  FMUL R209, R3, R159 ;  /* 0x0000009f03d17220 */ /* 0x000fe20000400000 */
[----:B------:R-:W-:Y:S01]  /*11820*/  MOV R44, R243 ;  /* 0x000000f3002c7202 */ /* 0x000fe20000000f00 */
[----:B------:R-:W-:Y:S01]  /*11830*/  FMUL R23, R210, 0.25 ;  /* 0x3e800000d2177820 */ /* 0x000fe20000400000 */
[----:B------:R-:W-:Y:S01]  /*11840*/  FMUL R196, R93, 0.25 ;  /* 0x3e8000005dc47820 */ /* 0x000fe20000400000 */
[----:B------:R-:W-:Y:S01]  /*11850*/  @!P5 FMUL R41, R41, 16777216 ;  /* 0x4b8000002929d820 */ /* 0x000fe20000400000 */
[----:B------:R-:W-:Y:S01]  /*11860*/  @!P5 FMUL R53, R53, 16777216 ;  /* 0x4b8000003535d820 */ /* 0x000fe20000400000 */
[----:B------:R-:W-:Y:S01]  /*11870*/  @!P5 FMUL R61, R61, 16777216 ;  /* 0x4b8000003d3dd820 */ /* 0x000fe20000400000 */
[----:B------:R-:W2:Y:S01]  /*11880*/  LDL.LU R159, [R1+0x1ec] ;  /* 0x0001ec00019f7983 */ /* 0x000ea20000300800 */
[C---:B------:R-:W-:Y:S01]  /*11890*/  FMUL R205, R3.reuse, R160 ;  /* 0x000000a003cd7220 */ /* 0x040fe20000400000 */
[----:B------:R-:W-:Y:S01]  /*118a0*/  FMUL R243, R3, R40 ;  /* 0x0000002803f37220 */ /* 0x000fe20000400000 */
[----:B------:R-:W-:Y:S01]  /*118b0*/  IMAD.MOV.U32 R249, RZ, RZ, R229 ;  /* 0x000000fffff97224 */ /* 0x000fe200078e00e5 */
[----:B------:R-:W-:Y:S01]  /*118c0*/  FSEL R10, R10, R217, P3 ;  /* 0x000000d90a0a7208 */ /* 0x000fe20001800000 */
[----:B------:R-:W-:-:S02]  /*118d0*/  IMAD.MOV.U32 R250, RZ, RZ, R227 ;  /* 0x000000fffffa7224 */ /* 0x000fc400078e00e3 */
[----:B------:R-:W-:Y:S01]  /*118e0*/  @!P5 FMUL R49, R49, 16777216 ;  /* 0x4b8000003131d820 */ /* 0x000fe20000400000 */
[----:B------:R-:W2:Y:S01]  /*118f0*/  LDL.LU R160, [R1+0x1fc] ;  /* 0x0001fc0001a07983 */ /* 0x000ea20000300800 */
[----:B------:R-:W-:Y:S01]  /*11900*/  FMUL R206, R3, R161 ;  /* 0x000000a103ce7220 */ /* 0x000fe20000400000 */
[----:B------:R-:W-:Y:S02]  /*11910*/  IMAD.MOV.U32 R40, RZ, RZ, R244 ;  /* 0x000000ffff287224 */ /* 0x000fe400078e00f4 */
[----:B------:R-:W-:Y:S01]  /*11920*/  @!P5 FMUL R163, R163, 16777216 ;  /* 0x4b800000a3a3d820 */ /* 0x000fe20000400000 */
[----:B------:R-:W-:Y:S01]  /*11930*/  @!P5 FMUL R56, R56, 16777216 ;  /* 0x4b8000003838d820 */ /* 0x000fe20000400000 */
[----:B------:R-:W-:Y:S01]  /*11940*/  @!P5 FMUL R57, R57, 16777216 ;  /* 0x4b8000003939d820 */ /* 0x000fe20000400000 */
[----:B------:R-:W2:Y:S01]  /*11950*/  LDL.LU R161, [R1+0x1c8] ;  /* 0x0001c80001a17983 */ /* 0x000ea20000300800 */
[C---:B------:R-:W-:Y:S01]  /*11960*/  FMUL R217, R3.reuse, R173 ;  /* 0x000000ad03d97220 */ /* 0x040fe20000400000 */
[C---:B------:R-:W-:Y:S01]  /*11970*/  FMUL R227, R3.reuse, R179 ;  /* 0x000000b303e37220 */ /* 0x040fe20000400000 */
[----:B------:R-:W-:Y:S01]  /*11980*/  FMUL R244, R3, R45 ;  /* 0x0000002d03f47220 */ /* 0x000fe20000400000 */
[----:B------:R-:W2:Y:S01]  /*11990*/  LDL.LU R179, [R1+0x1d8] ;  /* 0x0001d80001b37983 */ /* 0x000ea20000300800 */
[----:B------:R-:W-:-:S02]  /*119a0*/  IMAD.MOV.U32 R45, RZ, RZ, R239 ;  /* 0x000000ffff2d7224 */ /* 0x000fc400078e00ef */
[C---:B------:R-:W-:Y:S01]  /*119b0*/  FMUL R173, R3.reuse, R52 ;  /* 0x0000003403ad7220 */ /* 0x040fe20000400000 */
[C---:B------:R-:W-:Y:S01]  /*119c0*/  FMUL R239, R3.reuse, R41 ;  /* 0x0000002903ef7220 */ /* 0x040fe20000400000 */
[----:B------:R-:W3:Y:S01]  /*119d0*/  LDL.LU R52, [R1+0x10c] ;  /* 0x00010c0001347983 */ /* 0x000ee20000300800 */
[C---:B------:R-:W-:Y:S01]  /*119e0*/  FMUL R251, R3.reuse, R48 ;  /* 0x0000003003fb7220 */ /* 0x040fe20000400000 */
[----:B0-----:R-:W-:Y:S01]  /*119f0*/  FMUL R211, R3, R61 ;  /* 0x0000003d03d37220 */ /* 0x001fe20000400000 */
[----:B------:R-:W-:Y:S01]  /*11a00*/  FSEL R23, R23, R210, P3 ;  /* 0x000000d217177208 */ /* 0x000fe20001800000 */
[----:B------:R-:W-:Y:S01]  /*11a10*/  IMAD.MOV.U32 R41, RZ, RZ, R249 ;  /* 0x000000ffff297224 */ /* 0x000fe200078e00f9 */
[----:B------:R-:W-:Y:S01]  /*11a20*/  FSEL R93, R196, R93, P3 ;  /* 0x0000005dc45d7208 */ /* 0x000fe20001800000 */
[----:B------:R-:W4:Y:S01]  /*11a30*/  LDL.LU R48, [R1+0x108] ;  /* 0x0001080001307983 */ /* 0x000f220000300800 */
[----:B------:R-:W-:Y:S01]  /*11a40*/  FMUL R252, R3, R53 ;  /* 0x0000003503fc7220 */ /* 0x000fe20000400000 */
[----:B------:R-:W-:-:S02]  /*11a50*/  IMAD.MOV.U32 R61, RZ, RZ, R250 ;  /* 0x000000ffff3d7224 */ /* 0x000fc400078e00fa */
[----:B------:R-:W-:Y:S01]  /*11a60*/  FMUL R196, R100, 0.25 ;  /* 0x3e80000064c47820 */ /* 0x000fe20000400000 */
[----:B------:R-:W-:Y:S01]  /*11a70*/  @!P5 FMUL R175, R175, 16777216 ;  /* 0x4b800000afafd820 */ /* 0x000fe20000400000 */
[----:B------:R-:W-:Y:S01]  /*11a80*/  @!P5 FMUL R76, R76, 16777216 ;  /* 0x4b8000004c4cd820 */ /* 0x000fe20000400000 */
[C---:B------:R-:W-:Y:S01]  /*11a90*/  FMUL R210, R3.reuse, R163 ;  /* 0x000000a303d27220 */ /* 0x040fe20000400000 */
[----:B------:R-:W5:Y:S01]  /*11aa0*/  LDL.LU R53, [R1+0x12c] ;  /* 0x00012c0001357983 */ /* 0x000f620000300800 */
[C---:B------:R-:W-:Y:S01]  /*11ab0*/  FMUL R249, R3.reuse, R49 ;  /* 0x0000003103f97220 */ /* 0x040fe20000400000 */
[----:B------:R-:W-:Y:S01]  /*11ac0*/  FMUL R250, R3, R57 ;  /* 0x0000003903fa7220 */ /* 0x000fe20000400000 */
[----:B------:R-:W-:Y:S01]  /*11ad0*/  @!P5 FMUL R77, R77, 16777216 ;  /* 0x4b8000004d4dd820 */ /* 0x000fe20000400000 */
[----:B------:R-:W2:Y:S01]  /*11ae0*/  LDL.LU R49, [R1+0x11c] ;  /* 0x00011c0001317983 */ /* 0x000ea20000300800 */
[----:B------:R-:W-:Y:S01]  /*11af0*/  FMUL R163, R3, R56 ;  /* 0x0000003803a37220 */ /* 0x000fe20000400000 */
[----:B------:R-:W-:Y:S01]  /*11b00*/  @!P5 FMUL R182, R182, 16777216 ;  /* 0x4b800000b6b6d820 */ /* 0x000fe20000400000 */
[----:B------:R-:W-:Y:S01]  /*11b10*/  @!P5 FMUL R84, R84, 16777216 ;  /* 0x4b8000005454d820 */ /* 0x000fe20000400000 */
[----:B------:R-:W3:Y:S01]  /*11b20*/  LDL.LU R56, [R1+0x1ac] ;  /* 0x0001ac0001387983 */ /* 0x000ee20000300800 */
[----:B------:R-:W-:-:S02]  /*11b30*/  IMAD.MOV.U32 R4, RZ, RZ, R226 ;  /* 0x000000ffff047224 */ /* 0x000fc400078e00e2 */
[----:B------:R-:W-:Y:S01]  /*11b40*/  @!P5 FMUL R80, R80, 16777216 ;  /* 0x4b8000005050d820 */ /* 0x000fe20000400000 */
[----:B------:R-:W-:Y:S01]  /*11b50*/  @!P5 FMUL R177, R177, 16777216 ;  /* 0x4b800000b1b1d820 */ /* 0x000fe20000400000 */
[----:B------:R0:W-:Y:S01]  /*11b60*/  STL [R1+0x6e0], R211 ;  /* 0x0006e0d301007387 */ /* 0x0001e20000100800 */
[----:B------:R-:W-:Y:S01]  /*11b70*/  @!P5 FMUL R85, R85, 16777216 ;  /* 0x4b8000005555d820 */ /* 0x000fe20000400000 */
[----:B------:R-:W-:Y:S01]  /*11b80*/  FMUL R226, R3, R175 ;  /* 0x000000af03e27220 */ /* 0x000fe20000400000 */
[----:B------:R-:W-:Y:S01]  /*11b90*/  IMAD.MOV.U32 R245, RZ, RZ, R221 ;  /* 0x000000fffff57224 */ /* 0x000fe200078e00dd */
[----:B------:R-:W5:Y:S01]  /*11ba0*/  LDL.LU R57, [R1+0x1bc] ;  /* 0x0001bc0001397983 */ /* 0x000f620000300800 */
[----:B------:R-:W-:Y:S01]  /*11bb0*/  FSEL R100, R196, R100, P3 ;  /* 0x00000064c4647208 */ /* 0x000fe20001800000 */
[----:B------:R-:W-:Y:S01]  /*11bc0*/  @!P5 FMUL R81, R81, 16777216 ;  /* 0x4b8000005151d820 */ /* 0x000fe20000400000 */
[C---:B------:R-:W-:Y:S01]  /*11bd0*/  FMUL R175, R3.reuse, R76 ;  /* 0x0000004c03af7220 */ /* 0x040fe20000400000 */
[----:B------:R1:W-:Y:S01]  /*11be0*/  STL [R1+0x6e4], R250 ;  /* 0x0006e4fa01007387 */ /* 0x0003e20000100800 */
[----:B------:R-:W-:Y:S01]  /*11bf0*/  FMUL R181, R184, 0.25 ;  /* 0x3e800000b8b57820 */ /* 0x000fe20000400000 */
[----:B------:R-:W-:Y:S01]  /*11c00*/  FMUL R189, R200, 0.25 ;  /* 0x3e800000c8bd7820 */ /* 0x000fe20000400000 */
[----:B------:R-:W-:Y:S01]  /*11c10*/  @!P5 FMUL R92, R92, 16777216 ;  /* 0x4b8000005c5cd820 */ /* 0x000fe20000400000 */
[C---:B------:R-:W-:Y:S01]  /*11c20*/  FMUL R221, R3.reuse, R182 ;  /* 0x000000b603dd7220 */ /* 0x040fe20000400000 */
[----:B------:R-:W4:Y:S01]  /*11c30*/  LDL.LU R76, [R1+0x13c] ;  /* 0x00013c00014c7983 */ /* 0x000f220000300800 */
[----:B------:R-:W-:Y:S01]  /*11c40*/  FMUL R6, R3, R77 ;  /* 0x0000004d03067220 */ /* 0x000fe20000400000 */
[----:B------:R-:W-:Y:S01]  /*11c50*/  MOV R17, R223 ;  /* 0x000000df00117202 */ /* 0x000fe20000000f00 */
[----:B------:R-:W-:Y:S01]  /*11c60*/  FMUL R21, R213, 0.25 ;  /* 0x3e800000d5157820 */ /* 0x000fe20000400000 */
[----:B------:R-:W-:Y:S01]  /*11c70*/  @!P5 FMUL R88, R88, 16777216 ;  /* 0x4b8000005858d820 */ /* 0x000fe20000400000 */
[----:B------:R-:W5:Y:S01]  /*11c80*/  LDL.LU R77, [R1+0x14c] ;  /* 0x00014c00014d7983 */ /* 0x000f620000300800 */
[----:B------:R-:W-:Y:S01]  /*11c90*/  FMUL R182, R3, R84 ;  /* 0x0000005403b67220 */ /* 0x000fe20000400000 */
[----:B------:R-:W-:Y:S01]  /*11ca0*/  @!P5 FMUL R157, R157, 16777216 ;  /* 0x4b8000009d9dd820 */ /* 0x000fe20000400000 */
[----:B------:R-:W-:Y:S01]  /*11cb0*/  @!P5 FMUL R93, R93, 16777216 ;  /* 0x4b8000005d5dd820 */ /* 0x000fe20000400000 */
[C---:B------:R-:W-:Y:S01]  /*11cc0*/  FMUL R223, R3.reuse, R177 ;  /* 0x000000b103df7220 */ /* 0x040fe20000400000 */
[----:B------:R-:W5:Y:S01]  /*11cd0*/  LDL.LU R84, [R1+0x16c] ;  /* 0x00016c0001547983 */ /* 0x000f620000300800 */
[----:B0-----:R-:W-:Y:S01]  /*11ce0*/  FMUL R211, R3, R80 ;  /* 0x0000005003d37220 */ /* 0x001fe20000400000 */
[----:B------:R-:W-:Y:S01]  /*11cf0*/  @!P5 FMUL R174, R174, 16777216 ;  /* 0x4b800000aeaed820 */ /* 0x000fe20000400000 */
[----:B------:R-:W-:Y:S01]  /*11d00*/  @!P5 FMUL R89, R89, 16777216 ;  /* 0x4b8000005959d820 */ /* 0x000fe20000400000 */
[----:B------:R-:W2:Y:S01]  /*11d10*/  LDL.LU R80, [R1+0x15c] ;  /* 0x00015c0001507983 */ /* 0x000ea20000300800 */
[C---:B------:R-:W-:Y:S01]  /*11d20*/  FMUL R177, R3.reuse, R85 ;  /* 0x0000005503b17220 */ /* 0x040fe20000400000 */
[----:B------:R-:W-:Y:S01]  /*11d30*/  @!P5 FMUL R180, R180, 16777216 ;  /* 0x4b800000b4b4d820 */ /* 0x000fe20000400000 */
[----:B------:R-:W-:Y:S01]  /*11d40*/  @!P5 FMUL R100, R100, 16777216 ;  /* 0x4b8000006464d820 */ /* 0x000fe20000400000 */
[----:B------:R-:W5:Y:S01]  /*11d50*/  LDL.LU R85, [R1+0x188] ;  /* 0x0001880001557983 */ /* 0x000f620000300800 */
[----:B-1----:R-:W-:Y:S01]  /*11d60*/  FMUL R250, R3, R81 ;  /* 0x0000005103fa7220 */ /* 0x002fe20000400000 */
[----:B------:R-:W-:Y:S01]  /*11d70*/  FSEL R181, R181, R184, P3 ;  /* 0x000000b8b5b57208 */ /* 0x000fe20001800000 */
[----:B------:R-:W-:Y:S01]  /*11d80*/  FMUL R13, R3, R92 ;  /* 0x0000005c030d7220 */ /* 0x000fe20000400000 */
[----:B------:R-:W-:Y:S01]  /*11d90*/  FSEL R189, R189, R200, P3 ;  /* 0x000000c8bdbd7208 */ /* 0x000fe20001800000 */
[----:B------:R-:W5:Y:S01]  /*11da0*/  LDL.LU R81, [R1+0x17c] ;  /* 0x00017c0001517983 */ /* 0x000f620000300800 */
[----:B------:R-:W-:Y:S01]  /*11db0*/  FSEL R21, R21, R213, P3 ;  /* 0x000000d515157208 */ /* 0x000fe20001800000 */
[----:B------:R-:W-:Y:S01]  /*11dc0*/  FMUL R184, R185, 0.25 ;  /* 0x3e800000b9b87820 */ /* 0x000fe20000400000 */
[C---:B------:R-:W-:Y:S01]  /*11dd0*/  FMUL R200, R3.reuse, R157 ;  /* 0x0000009d03c87220 */ /* 0x040fe20000400000 */
[----:B------:R-:W2:Y:S01]  /*11de0*/  LDL.LU R92, [R1+0x148] ;  /* 0x00014800015c7983 */ /* 0x000ea20000300800 */
[C---:B------:R-:W-:Y:S01]  /*11df0*/  FMUL R12, R3.reuse, R88 ;  /* 0x00000058030c7220 */ /* 0x040fe20000400000 */
[C---:B------:R-:W-:Y:S01]  /*11e00*/  FMUL R213, R3.reuse, R174 ;  /* 0x000000ae03d57220 */ /* 0x040fe20000400000 */
[C---:B------:R-:W-:Y:S01]  /*11e10*/  FMUL R157, R3.reuse, R93 ;  /* 0x0000005d039d7220 */ /* 0x040fe20000400000 */
[----:B------:R-:W5:Y:S01]  /*11e20*/  LDL.LU R88, [R1+0x168] ;  /* 0x0001680001587983 */ /* 0x000f620000300800 */
[C---:B------:R-:W-:Y:S01]  /*11e30*/  FMUL R224, R3.reuse, R180 ;  /* 0x000000b403e07220 */ /* 0x040fe20000400000 */
[C---:B------:R-:W-:Y:S01]  /*11e40*/  FMUL R174, R3.reuse, R89 ;  /* 0x0000005903ae7220 */ /* 0x040fe20000400000 */
[----:B------:R-:W-:Y:S01]  /*11e50*/  FMUL R180, R3, R100 ;  /* 0x0000006403b47220 */ /* 0x000fe20000400000 */
[----:B------:R-:W5:Y:S01]  /*11e60*/  LDL.LU R93, [R1+0x158] ;  /* 0x00015800015d7983 */ /* 0x000f620000300800 */
[----:B------:R-:W-:-:S03]  /*11e70*/  FSEL R184, R184, R185, P3 ;  /* 0x000000b9b8b87208 */ /* 0x000fc60001800000 */
[----:B------:R-:W5:Y:S04]  /*11e80*/  LDL.LU R89, [R1+0x178] ;  /* 0x0001780001597983 */ /* 0x000f680000300800 */
[----:B------:R-:W3:Y:S01]  /*11e90*/  LDL.LU R100, [R1+0x118] ;  /* 0x0001180001647983 */ /* 0x000ee20000300800 */
[----:B------:R-:W-:Y:S01]  /*11ea0*/  @!P5 FMUL R184, R184, 16777216 ;  /* 0x4b800000b8b8d820 */ /* 0x000fe20000400000 */
[----:B------:R-:W-:-:S03]  /*11eb0*/  @!P5 FMUL R96, R96, 16777216 ;  /* 0x4b8000006060d820 */ /* 0x000fc60000400000 */
[C---:B------:R-:W-:Y:S01]  /*11ec0*/  FMUL R229, R3.reuse, R184 ;  /* 0x000000b803e57220 */ /* 0x040fe20000400000 */
[----:B------:R-:W-:Y:S02]  /*11ed0*/  FMUL R184, R3, R96 ;  /* 0x0000006003b87220 */ /* 0x000fe40000400000 */
[----:B------:R-:W4:Y:S01]  /*11ee0*/  LDL.LU R96, [R1+0x128] ;  /* 0x0001280001607983 */ /* 0x000f220000300800 */
[----:B------:R-:W-:Y:S01]  /*11ef0*/  FMUL R196, R101, 0.25 ;  /* 0x3e80000065c47820 */ /* 0x000fe20000400000 */
[----:B------:R-:W-:Y:S01]  /*11f00*/  @!P5 FMUL R187, R187, 16777216 ;  /* 0x4b800000bbbbd820 */ /* 0x000fe20000400000 */
[----:B------:R-:W-:-:S03]  /*11f10*/  @!P5 FMUL R97, R97, 16777216 ;  /* 0x4b8000006161d820 */ /* 0x000fc60000400000 */
[----:B------:R-:W-:Y:S01]  /*11f20*/  FSEL R101, R196, R101, P3 ;  /* 0x00000065c4657208 */ /* 0x000fe20001800000 */
[----:B------:R-:W-:Y:S01]  /*11f30*/  FMUL R196, R108, 0.25 ;  /* 0x3e8000006cc47820 */ /* 0x000fe20000400000 */
[C---:B------:R-:W-:Y:S01]  /*11f40*/  FMUL R232, R3.reuse, R187 ;  /* 0x000000bb03e87220 */ /* 0x040fe20000400000 */
[----:B------:R-:W-:Y:S01]  /*11f50*/  FSETP.NEU.AND P6, PT, R18, RZ, PT ;  /* 0x000000ff1200720b */ /* 0x000fe20003fcd000 */
[----:B------:R-:W-:Y:S02]  /*11f60*/  FMUL R187, R3, R97 ;  /* 0x0000006103bb7220 */ /* 0x000fe40000400000 */
[----:B------:R-:W-:Y:S01]  /*11f70*/  FSEL R108, R196, R108, P3 ;  /* 0x0000006cc46c7208 */ /* 0x000fe20001800000 */
[----:B------:R-:W-:Y:S01]  /*11f80*/  FMUL R18, R215, 0.25 ;  /* 0x3e800000d7127820 */ /* 0x000fe20000400000 */
[----:B------:R-:W5:Y:S01]  /*11f90*/  LDL.LU R97, [R1+0x138] ;  /* 0x0001380001617983 */ /* 0x000f620000300800 */
[----:B------:R-:W-:Y:S01]  /*11fa0*/  @!P5 FMUL R169, R169, 16777216 ;  /* 0x4b800000a9a9d820 */ /* 0x000fe20000400000 */
[----:B------:R-:W-:Y:S01]  /*11fb0*/  @!P5 FMUL R165, R165, 16777216 ;  /* 0x4b800000a5a5d820 */ /* 0x000fe20000400000 */
[----:B------:R-:W-:Y:S01]  /*11fc0*/  @!P5 FMUL R108, R108, 16777216 ;  /* 0x4b8000006c6cd820 */ /* 0x000fe20000400000 */
[----:B------:R-:W-:Y:S01]  /*11fd0*/  @!P5 FMUL R104, R104, 16777216 ;  /* 0x4b8000006868d820 */ /* 0x000fe20000400000 */
[----:B------:R-:W-:Y:S01]  /*11fe0*/  FSEL R18, R18, R215, P3 ;  /* 0x000000d712127208 */ /* 0x000fe20001800000 */
[----:B------:R-:W-:Y:S01]  /*11ff0*/  FMUL R196, R109, 0.25 ;  /* 0x3e8000006dc47820 */ /* 0x000fe20000400000 */
[C---:B------:R-:W-:Y:S01]  /*12000*/  FMUL R215, R3.reuse, R169 ;  /* 0x000000a903d77220 */ /* 0x040fe20000400000 */
[C---:B------:R-:W-:Y:S01]  /*12010*/  FMUL R208, R3.reuse, R165 ;  /* 0x000000a503d07220 */ /* 0x040fe20000400000 */
[C---:B------:R-:W-:Y:S01]  /*12020*/  FMUL R169, R3.reuse, R108 ;  /* 0x0000006c03a97220 */ /* 0x040fe20000400000 */
[----:B------:R-:W-:Y:S01]  /*12030*/  FMUL R165, R3, R104 ;  /* 0x0000006803a57220 */ /* 0x000fe20000400000 */
[----:B------:R-:W5:Y:S01]  /*12040*/  LDL.LU R108, [R1+0x18c] ;  /* 0x00018c00016c7983 */ /* 0x000f620000300800 */
[----:B------:R-:W-:-:S03]  /*12050*/  FSEL R109, R196, R109, P3 ;  /* 0x0000006dc46d7208 */ /* 0x000fc60001800000 */
[----:B------:R-:W5:Y:S01]  /*12060*/  LDL.LU R104, [R1+0x198] ;  /* 0x0001980001687983 */ /* 0x000f620000300800 */
[----:B------:R-:W-:Y:S01]  /*12070*/  FMUL R11, R216, 0.25 ;  /* 0x3e800000d80b7820 */ /* 0x000fe20000400000 */
[----:B------:R-:W-:Y:S01]  /*12080*/  @!P5 FMUL R172, R172, 16777216 ;  /* 0x4b800000acacd820 */ /* 0x000fe20000400000 */
[----:B------:R-:W-:-:S03]  /*12090*/  @!P5 FMUL R109, R109, 16777216 ;  /* 0x4b8000006d6dd820 */ /* 0x000fc60000400000 */
[----:B------:R-:W-:Y:S01]  /*120a0*/  FSEL R11, R11, R216, P3 ;  /* 0x000000d80b0b7208 */ /* 0x000fe20001800000 */
[C---:B------:R-:W-:Y:S01]  /*120b0*/  FMUL R216, R3.reuse, R172 ;  /* 0x000000ac03d87220 */ /* 0x040fe20000400000 */
[----:B------:R-:W-:Y:S02]  /*120c0*/  FMUL R172, R3, R109 ;  /* 0x0000006d03ac7220 */ /* 0x000fe40000400000 */
[----:B------:R-:W5:Y:S01]  /*120d0*/  LDL.LU R109, [R1+0x1a8] ;  /* 0x0001a800016d7983 */ /* 0x000f620000300800 */
[----:B------:R-:W-:Y:S01]  /*120e0*/  FMUL R196, R116, 0.25 ;  /* 0x3e80000074c47820 */ /* 0x000fe20000400000 */
[----:B------:R-:W-:Y:S01]  /*120f0*/  @!P5 FMUL R164, R164, 16777216 ;  /* 0x4b800000a4a4d820 */ /* 0x000fe20000400000 */
[----:B------:R-:W-:-:S03]  /*12100*/  @!P5 FMUL R105, R105, 16777216 ;  /* 0x4b8000006969d820 */ /* 0x000fc60000400000 */
[----:B------:R-:W-:Y:S01]  /*12110*/  FSEL R116, R196, R116, P3 ;  /* 0x00000074c4747208 */ /* 0x000fe20001800000 */
[----:B------:R-:W-:Y:S01]  /*12120*/  FMUL R8, R219, 0.25 ;  /* 0x3e800000db087820 */ /* 0x000fe20000400000 */
[C---:B------:R-:W-:Y:S01]  /*12130*/  FMUL R207, R3.reuse, R164 ;  /* 0x000000a403cf7220 */ /* 0x040fe20000400000 */
[----:B------:R-:W-:Y:S01]  /*12140*/  FMUL R164, R3, R105 ;  /* 0x0000006903a47220 */ /* 0x000fe20000400000 */
[----:B------:R-:W-:Y:S01]  /*12150*/  @!P5 FMUL R171, R171, 16777216 ;  /* 0x4b800000ababd820 */ /* 0x000fe20000400000 */
[----:B------:R-:W-:Y:S01]  /*12160*/  @!P5 FMUL R116, R116, 16777216 ;  /* 0x4b8000007474d820 */ /* 0x000fe20000400000 */
[----:B------:R-:W5:Y:S01]  /*12170*/  LDL.LU R105, [R1+0x19c] ;  /* 0x00019c0001697983 */ /* 0x000f620000300800 */
[----:B------:R-:W-:Y:S01]  /*12180*/  FSEL R8, R8, R219, P3 ;  /* 0x000000db08087208 */ /* 0x000fe20001800000 */
[C---:B------:R-:W-:Y:S01]  /*12190*/  FMUL R219, R3.reuse, R171 ;  /* 0x000000ab03db7220 */ /* 0x040fe20000400000 */
[----:B------:R-:W-:Y:S02]  /*121a0*/  FMUL R171, R3, R116 ;  /* 0x0000007403ab7220 */ /* 0x000fe40000400000 */
[----:B------:R-:W5:Y:S01]  /*121b0*/  LDL.LU R116, [R1+0x1b8] ;  /* 0x0001b80001747983 */ /* 0x000f620000300800 */
        /* <DEDUP_REMOVED lines=13> */
[----:B------:R-:W-:-:S04]  /*12290*/  FMUL R186, R203, 0.25 ;  /* 0x3e800000cbba7820 */ /* 0x000fc80000400000 */
[----:B------:R-:W-:Y:S01]  /*122a0*/  FSEL R141, R196, R141, P3 ;  /* 0x0000008dc48d7208 */ /* 0x000fe20001800000 */
[----:B------:R-:W-:Y:S01]  /*122b0*/  FMUL R196, R148, 0.25 ;  /* 0x3e80000094c47820 */ /* 0x000fe20000400000 */
[----:B------:R-:W-:Y:S01]  /*122c0*/  FMUL R185, R204, 0.25 ;  /* 0x3e800000ccb97820 */ /* 0x000fe20000400000 */
[----:B------:R-:W-:Y:S01]  /*122d0*/  FMUL R9, R218, 0.25 ;  /* 0x3e800000da097820 */ /* 0x000fe20000400000 */
[----:B------:R-:W-:Y:S01]  /*122e0*/  FMUL R20, R214, 0.25 ;  /* 0x3e800000d6147820 */ /* 0x000fe20000400000 */
[----:B------:R-:W-:Y:S01]  /*122f0*/  FMUL R22, R212, 0.25 ;  /* 0x3e800000d4167820 */ /* 0x000fe20000400000 */
[----:B------:R-:W-:Y:S01]  /*12300*/  FSEL R148, R196, R148, P3 ;  /* 0x00000094c4947208 */ /* 0x000fe20001800000 */
[----:B------:R-:W-:Y:S01]  /*12310*/  FMUL R188, R201, 0.25 ;  /* 0x3e800000c9bc7820 */ /* 0x000fe20000400000 */
[----:B------:R-:W-:Y:S01]  /*12320*/  FMUL R193, R197, 0.25 ;  /* 0x3e800000c5c17820 */ /* 0x000fe20000400000 */
[----:B------:R-:W-:Y:S01]  /*12330*/  FMUL R196, R149, 0.25 ;  /* 0x3e80000095c47820 */ /* 0x000fe20000400000 */
[----:B------:R-:W-:Y:S01]  /*12340*/  FSEL R186, R186, R203, P3 ;  /* 0x000000cbbaba7208 */ /* 0x000fe20001800000 */
[----:B------:R-:W-:Y:S01]  /*12350*/  @!P5 FMUL R191, R191, 16777216 ;  /* 0x4b800000bfbfd820 */ /* 0x000fe20000400000 */
[----:B------:R-:W-:Y:S01]  /*12360*/  FSEL R185, R185, R204, P3 ;  /* 0x000000ccb9b97208 */ /* 0x000fe20001800000 */
[----:B------:R-:W-:Y:S01]  /*12370*/  @!P5 FMUL R25, R25, 16777216 ;  /* 0x4b8000001919d820 */ /* 0x000fe20000400000 */
[----:B------:R-:W-:-:S02]  /*12380*/  FSEL R9, R9, R218, P3 ;  /* 0x000000da09097208 */ /* 0x000fc40001800000 */
[----:B------:R-:W-:Y:S02]  /*12390*/  FSEL R20, R20, R214, P3 ;  /* 0x000000d614147208 */ /* 0x000fe40001800000 */
[----:B------:R-:W-:Y:S02]  /*123a0*/  FSEL R22, R22, R212, P3 ;  /* 0x000000d416167208 */ /* 0x000fe40001800000 */
[----:B------:R-:W-:Y:S02]  /*123b0*/  FSEL R188, R188, R201, P3 ;  /* 0x000000c9bcbc7208 */ /* 0x000fe40001800000 */
[----:B------:R-:W-:Y:S02]  /*123c0*/  FSEL R193, R193, R197, P3 ;  /* 0x000000c5c1c17208 */ /* 0x000fe40001800000 */
[----:B------:R-:W-:Y:S01]  /*123d0*/  FSEL R149, R196, R149, P3 ;  /* 0x00000095c4957208 */ /* 0x000fe20001800000 */
[----:B------:R-:W-:Y:S01]  /*123e0*/  @!P5 FMUL R162, R162, 16777216 ;  /* 0x4b800000a2a2d820 */ /* 0x000fe20000400000 */
[----:B------:R-:W-:Y:S01]  /*123f0*/  @!P5 FMUL R170, R170, 16777216 ;  /* 0x4b800000aaaad820 */ /* 0x000fe20000400000 */
[----:B------:R-:W-:Y:S01]  /*12400*/  @!P5 FMUL R178, R178, 16777216 ;  /* 0x4b800000b2b2d820 */ /* 0x000fe20000400000 */
[----:B------:R-:W-:Y:S01]  /*12410*/  @!P5 FMUL R186, R186, 16777216 ;  /* 0x4b800000babad820 */ /* 0x000fe20000400000 */
[----:B------:R-:W-:Y:S01]  /*12420*/  @!P5 FMUL R73, R73, 16777216 ;  /* 0x4b8000004949d820 */ /* 0x000fe20000400000 */
[----:B------:R-:W-:-:S02]  /*12430*/  IMAD.MOV.U32 R16, RZ, RZ, R225 ;  /* 0x000000ffff107224 */ /* 0x000fc400078e00e1 */
[----:B------:R-:W-:Y:S01]  /*12440*/  @!P5 FMUL R181, R181, 16777216 ;  /* 0x4b800000b5b5d820 */ /* 0x000fe20000400000 */
[----:B------:R-:W-:Y:S01]  /*12450*/  @!P5 FMUL R60, R60, 16777216 ;  /* 0x4b8000003c3cd820 */ /* 0x000fe20000400000 */
[----:B------:R-:W-:Y:S01]  /*12460*/  @!P5 FMUL R68, R68, 16777216 ;  /* 0x4b8000004444d820 */ /* 0x000fe20000400000 */
[----:B------:R-:W-:Y:S01]  /*12470*/  @!P5 FMUL R64, R64, 16777216 ;  /* 0x4b8000004040d820 */ /* 0x000fe20000400000 */
[----:B------:R-:W-:Y:S01]  /*12480*/  @!P5 FMUL R69, R69, 16777216 ;  /* 0x4b8000004545d820 */ /* 0x000fe20000400000 */
[----:B------:R-:W-:Y:S01]  /*12490*/  @!P5 FMUL R65, R65, 16777216 ;  /* 0x4b8000004141d820 */ /* 0x000fe20000400000 */
[----:B------:R-:W-:Y:S01]  /*124a0*/  @!P5 FMUL R72, R72, 16777216 ;  /* 0x4b8000004848d820 */ /* 0x000fe20000400000 */
[----:B------:R-:W-:Y:S01]  /*124b0*/  @!P5 FMUL R101, R101, 16777216 ;  /* 0x4b8000006565d820 */ /* 0x000fe20000400000 */
[----:B------:R-:W-:Y:S02]  /*124c0*/  IMAD.MOV.U32 R5, RZ, RZ, R228 ;  /* 0x000000ffff057224 */ /* 0x000fe400078e00e4 */
[----:B------:R-:W-:Y:S01]  /*124d0*/  @!P5 FMUL R152, R152, 16777216 ;  /* 0x4b8000009898d820 */ /* 0x000fe20000400000 */
[----:B------:R-:W-:-:S02]  /*124e0*/  IMAD.MOV.U32 R248, RZ, RZ, R222 ;  /* 0x000000fffff87224 */ /* 0x000fc400078e00de */
[----:B------:R-:W-:Y:S01]  /*124f0*/  @!P5 FMUL R158, R158, 16777216 ;  /* 0x4b8000009e9ed820 */ /* 0x000fe20000400000 */
[----:B------:R-:W-:Y:S02]  /*12500*/  IMAD.MOV.U32 R240, RZ, RZ, R220 ;  /* 0x000000fffff07224 */ /* 0x000fe400078e00dc */
[----:B------:R-:W-:Y:S01]  /*12510*/  @!P5 FMUL R166, R166, 16777216 ;  /* 0x4b800000a6a6d820 */ /* 0x000fe20000400000 */
[----:B------:R-:W-:Y:S01]  /*12520*/  @!P5 FMUL R167, R167, 16777216 ;  /* 0x4b800000a7a7d820 */ /* 0x000fe20000400000 */
[----:B------:R-:W-:Y:S01]  /*12530*/  @!P5 FMUL R168, R168, 16777216 ;  /* 0x4b800000a8a8d820 */ /* 0x000fe20000400000 */
[----:B------:R-:W-:Y:S01]  /*12540*/  @!P5 FMUL R176, R176, 16777216 ;  /* 0x4b800000b0b0d820 */ /* 0x000fe20000400000 */
[----:B------:R-:W-:Y:S01]  /*12550*/  @!P5 FMUL R183, R183, 16777216 ;  /* 0x4b800000b7b7d820 */ /* 0x000fe20000400000 */
[----:B------:R-:W-:Y:S01]  /*12560*/  @!P5 FMUL R185, R185, 16777216 ;  /* 0x4b800000b9b9d820 */ /* 0x000fe20000400000 */
[----:B------:R-:W-:Y:S01]  /*12570*/  @!P5 FMUL R128, R128, 16777216 ;  /* 0x4b8000008080d820 */ /* 0x000fe20000400000 */
[----:B------:R-:W-:Y:S01]  /*12580*/  FMUL R235, R3, R191 ;  /* 0x000000bf03eb7220 */ /* 0x000fe20000400000 */
        /* <DEDUP_REMOVED lines=33> */
[C---:B------:R-:W-:Y:S01]  /*127a0*/  FMUL R191, R3.reuse, R25 ;  /* 0x0000001903bf7220 */ /* 0x040fe20000400000 */
[C---:B------:R-:W-:Y:S01]  /*127b0*/  FMUL R203, R3.reuse, R162 ;  /* 0x000000a203cb7220 */ /* 0x040fe20000400000 */
[C---:B------:R-:W-:Y:S01]  /*127c0*/  FMUL R212, R3.reuse, R170 ;  /* 0x000000aa03d47220 */ /* 0x040fe20000400000 */
[C---:B------:R-:W-:Y:S01]  /*127d0*/  FMUL R220, R3.reuse, R178 ;  /* 0x000000b203dc7220 */ /* 0x040fe20000400000 */
[C---:B------:R-:W-:Y:S01]  /*127e0*/  FMUL R228, R3.reuse, R186 ;  /* 0x000000ba03e47220 */ /* 0x040fe20000400000 */
[----:B------:R-:W-:Y:S01]  /*127f0*/  FMUL R7, R3, R73 ;  /* 0x0000004903077220 */ /* 0x000fe20000400000 */
[----:B------:R-:W-:-:S02]  /*12800*/  IMAD.MOV.U32 R25, RZ, RZ, R237 ;  /* 0x000000ffff197224 */ /* 0x000fc400078e00ed */
[C---:B------:R-:W-:Y:S01]  /*12810*/  FMUL R225, R3.reuse, R181 ;  /* 0x000000b503e17220 */ /* 0x040fe20000400000 */
        /* <DEDUP_REMOVED lines=14> */
[----:B------:R-:W-:Y:S01]  /*12900*/  FMUL R230, R3, R185 ;  /* 0x000000b903e67220 */ /* 0x000fe20000400000 */
[----:B------:R-:W-:Y:S01]  /*12910*/  IMAD.MOV.U32 R60, RZ, RZ, R5 ;  /* 0x000000ffff3c7224 */ /* 0x000fe200078e0005 */
[----:B------:R-:W-:Y:S01]  /*12920*/  MOV R64, R16 ;  /* 0x0000001000407202 */ /* 0x000fe20000000f00 */
[----:B------:R-:W-:-:S02]  /*12930*/  IMAD.MOV.U32 R68, RZ, RZ, R4 ;  /* 0x000000ffff447224 */ /* 0x000fc400078e0004 */
[C---:B------:R-:W-:Y:S01]  /*12940*/  FMUL R181, R3.reuse, R128 ;  /* 0x0000008003b57220 */ /* 0x040fe20000400000 */
[----:B------:R-:W-:Y:S02]  /*12950*/  IMAD.MOV.U32 R69, RZ, RZ, R17 ;  /* 0x000000ffff457224 */ /* 0x000fe400078e0011 */
[C---:B------:R-:W-:Y:S01]  /*12960*/  FMUL R8, R3.reuse, R8 ;  /* 0x0000000803087220 */ /* 0x040fe20000400000 */
[----:B------:R-:W-:Y:S02]  /*12970*/  IMAD.MOV.U32 R65, RZ, RZ, R248 ;  /* 0x000000ffff417224 */ /* 0x000fe400078e00f8 */
[C---:B------:R-:W-:Y:S01]  /*12980*/  FMUL R9, R3.reuse, R9 ;  /* 0x0000000903097220 */ /* 0x040fe20000400000 */
[----:B------:R-:W-:Y:S02]  /*12990*/  IMAD.MOV.U32 R72, RZ, RZ, R245 ;  /* 0x000000ffff487224 */ /* 0x000fe400078e00f5 */
        /* <DEDUP_REMOVED lines=42> */
[----:B------:R-:W-:-:S04]  /*12c40*/  FSEL R23, R23, R24, P1 ;  /* 0x0000001817177208 */ /* 0x000fc80000800000 */
[----:B------:R-:W-:Y:S01]  /*12c50*/  FSEL R33, R33, R68, P1 ;  /* 0x0000004421217208 */ /* 0x000fe20000800000 */
[----:B------:R-:W-:Y:S01]  /*12c60*/  FMUL R68, R37, 0.25 ;  /* 0x3e80000025447820 */ /* 0x000fe20000400000 */
[----:B------:R-:W-:-:S04]  /*12c70*/  FMUL R24, R72, 0.25 ;  /* 0x3e80000048187820 */ /* 0x000fc80000400000 */
[----:B------:R-:W-:Y:S01]  /*12c80*/  FSEL R68, R68, R37, P1 ;  /* 0x0000002544447208 */ /* 0x000fe20000800000 */
[----:B------:R-:W-:Y:S01]  /*12c90*/  FMUL R37, R64, 0.25 ;  /* 0x3e80000040257820 */ /* 0x000fe20000400000 */
[----:B------:R-:W-:Y:S01]  /*12ca0*/  FSEL R24, R24, R72, P1 ;  /* 0x0000004818187208 */ /* 0x000fe20000800000 */
[----:B------:R-:W-:-:S03]  /*12cb0*/  FMUL R72, R29, 0.25 ;  /* 0x3e8000001d487820 */ /* 0x000fc60000400000 */
        /* <DEDUP_REMOVED lines=13> */
[----:B---3--:R-:W-:Y:S01]  /*12d90*/  FMUL R45, R100, 0.25 ;  /* 0x3e800000642d7820 */ /* 0x008fe20000400000 */
[----:B------:R-:W-:Y:S01]  /*12da0*/  FSEL R36, R36, R65, P1 ;  /* 0x0000004124247208 */ /* 0x000fe20000800000 */
[----:B------:R-:W-:Y:S01]  /*12db0*/  FMUL R65, R40, 0.25 ;  /* 0x3e80000028417820 */ /* 0x000fe20000400000 */
[----:B------:R-:W-:Y:S02]  /*12dc0*/  FMUL R112, R56, 0.25 ;  /* 0x3e80000038707820 */ /* 0x000fe40000400000 */
[----:B------:R-:W-:Y:S01]  /*12dd0*/  FSEL R45, R45, R100, P1 ;  /* 0x000000642d2d7208 */ /* 0x000fe20000800000 */
[----:B------:R-:W-:Y:S01]  /*12de0*/  FMUL R100, R52, 0.25 ;  /* 0x3e80000034647820 */ /* 0x000fe20000400000 */
[----:B------:R-:W-:Y:S01]  /*12df0*/  FSEL R65, R65, R40, P1 ;  /* 0x0000002841417208 */ /* 0x000fe20000800000 */
[----:B------:R-:W-:Y:S01]  /*12e00*/  FMUL R40, R61, 0.25 ;  /* 0x3e8000003d287820 */ /* 0x000fe20000400000 */
[----:B------:R-:W-:Y:S01]  /*12e10*/  FSEL R112, R112, R56, P1 ;  /* 0x0000003870707208 */ /* 0x000fe20000800000 */
[----:B------:R-:W-:Y:S01]  /*12e20*/  FMUL R56, R26, 0.25 ;  /* 0x3e8000001a387820 */ /* 0x000fe20000400000 */
[----:B------:R-:W-:Y:S01]  /*12e30*/  FSEL R100, R100, R52, P1 ;  /* 0x0000003464647208 */ /* 0x000fe20000800000 */
[----:B----4-:R-:W-:Y:S01]  /*12e40*/  FMUL R52, R96, 0.25 ;  /* 0x3e80000060347820 */ /* 0x010fe20000400000 */
        /* <DEDUP_REMOVED lines=11> */
[----:B--2---:R-:W-:Y:S01]  /*12f00*/  FMUL R76, R92, 0.25 ;  /* 0x3e8000005c4c7820 */ /* 0x004fe20000400000 */
        /* <DEDUP_REMOVED lines=11> */
[----:B-----5:R-:W-:Y:S01]  /*12fc0*/  FMUL R80, R88, 0.25 ;  /* 0x3e80000058507820 */ /* 0x020fe20000400000 */
        /* <DEDUP_REMOVED lines=61> */
[----:B------:R-:W-:Y:S01]  /*133a0*/  FMUL R124, R63, 0.25 ;  /* 0x3e8000003f7c7820 */ /* 0x000fe20000400000 */
[----:B------:R-:W-:Y:S01]  /*133b0*/  FMUL R113, R179, 0.25 ;  /* 0x3e800000b3717820 */ /* 0x000fe20000400000 */
[----:B------:R-:W-:Y:S01]  /*133c0*/  FSEL R133, R133, R58, P1 ;  /* 0x0000003a85857208 */ /* 0x000fe20000800000 */
[----:B------:R-:W-:Y:S01]  /*133d0*/  IMAD.MOV.U32 R149, RZ, RZ, R157 ;  /* 0x000000ffff957224 */ /* 0x000fe200078e009d */
[----:B------:R-:W-:Y:S01]  /*133e0*/  FSEL R105, R105, R116, P1 ;  /* 0x0000007469697208 */ /* 0x000fe20000800000 */
[----:B------:R-:W-:Y:S01]  /*133f0*/  IMAD.MOV.U32 R58, RZ, RZ, R162 ;  /* 0x000000ffff3a7224 */ /* 0x000fe200078e00a2 */
        /* <DEDUP_REMOVED lines=15> */
[----:B------:R-:W-:-:S02]  /*134f0*/  IMAD.MOV.U32 R144, RZ, RZ, R167 ;  /* 0x000000ffff907224 */ /* 0x000fc400078e00a7 */
[----:B------:R-:W-:Y:S01]  /*13500*/  FMUL R136, R66, 0.25 ;  /* 0x3e80000042887820 */ /* 0x000fe20000400000 */
[----:B------:R-:W-:Y:S02]  /*13510*/  IMAD.MOV.U32 R63, RZ, RZ, R163 ;  /* 0x000000ffff3f7224 */ /* 0x000fe400078e00a3 */
[----:B------:R-:W-:Y:S01]  /*13520*/  FMUL R163, R82, 0.25 ;  /* 0x3e80000052a37820 */ /* 0x000fe20000400000 */
[----:B------:R-:W-:Y:S01]  /*13530*/  FMUL R167, R90, 0.25 ;  /* 0x3e8000005aa77820 */ /* 0x000fe20000400000 */
[----:B------:R-:W-:Y:S01]  /*13540*/  FMUL R179, R138, 0.25 ;  /* 0x3e8000008ab37820 */ /* 0x000fe20000400000 */
[----:B------:R-:W-:Y:S01]  /*13550*/  FSEL R116, R116, R161, P1 ;  /* 0x000000a174747208 */ /* 0x000fe20000800000 */
[----:B------:R-:W-:Y:S01]  /*13560*/  FMUL R161, R75, 0.25 ;  /* 0x3e8000004ba17820 */ /* 0x000fe20000400000 */
[----:B------:R-:W-:Y:S02]  /*13570*/  FSEL R157, R157, R67, P1 ;  /* 0x000000439d9d7208 */ /* 0x000fe40000800000 */
[----:B------:R-:W-:Y:S01]  /*13580*/  MOV R145, R165 ;  /* 0x000000a500917202 */ /* 0x000fe20000000f00 */
[----:B------:R-:W-:Y:S01]  /*13590*/  FMUL R165, R83, 0.25 ;  /* 0x3e80000053a57820 */ /* 0x000fe20000400000 */
        /* <DEDUP_REMOVED lines=8> */
[----:B------:R-:W-:Y:S01]  /*13620*/  MOV R67, R158 ;  /* 0x0000009e00437202 */ /* 0x000fe20000000f00 */
[----:B------:R-:W-:Y:S01]  /*13630*/  IMAD.MOV.U32 R148, RZ, RZ, R169 ;  /* 0x000000ffff947224 */ /* 0x000fe200078e00a9 */
[----:B------:R-:W-:Y:S01]  /*13640*/  FSEL R132, R132, R59, P1 ;  /* 0x0000003b84847208 */ /* 0x000fe20000800000 */
[----:B------:R-:W-:Y:S01]  /*13650*/  FMUL R164, R87, 0.25 ;  /* 0x3e80000057a47820 */ /* 0x000fe20000400000 */
[----:B------:R-:W-:Y:S01]  /*13660*/  FSEL R46, R57, R46, P1 ;  /* 0x0000002e392e7208 */ /* 0x000fe20000800000 */
[----:B------:R-:W-:Y:S01]  /*13670*/  IMAD.MOV.U32 R59, RZ, RZ, R168 ;  /* 0x000000ffff3b7224 */ /* 0x000fe200078e00a8 */
[----:B------:R-:W-:Y:S01]  /*13680*/  FSEL R137, R137, R71, P1 ;  /* 0x0000004789897208 */ /* 0x000fe20000800000 */
[----:B------:R-:W-:Y:S01]  /*13690*/  FMUL R169, R91, 0.25 ;  /* 0x3e8000005ba97820 */ /* 0x000fe20000400000 */
[----:B------:R-:W-:Y:S01]  /*136a0*/  @!P4 FMUL R3, R3, 16777216 ;  /* 0x4b8000000303c820 */ /* 0x000fe20000400000 */
[----:B------:R-:W-:Y:S01]  /*136b0*/  FMUL R57, R47, 0.25 ;  /* 0x3e8000002f397820 */ /* 0x000fe20000400000 */
[----:B------:R-:W-:Y:S01]  /*136c0*/  FMUL R125, R70, 0.25 ;  /* 0x3e800000467d7820 */ /* 0x000fe20000400000 */
[----:B------:R-:W-:Y:S01]  /*136d0*/  FSEL R136, R136, R66, P1 ;  /* 0x0000004288887208 */ /* 0x000fe20000800000 */
[----:B------:R-:W-:Y:S01]  /*136e0*/  IMAD.MOV.U32 R71, RZ, RZ, R173 ;  /* 0x000000ffff477224 */ /* 0x000fe200078e00ad */
[----:B------:R-:W-:Y:S01]  /*136f0*/  FSEL R163, R163, R82, P1 ;  /* 0x00000052a3a37208 */ /* 0x000fe20000800000 */
[----:B------:R-:W-:Y:S01]  /*13700*/  FMUL R168, R95, 0.25 ;  /* 0x3e8000005fa87820 */ /* 0x000fe20000400000 */
[----:B------:R-:W-:Y:S01]  /*13710*/  FSEL R167, R167, R90, P1 ;  /* 0x0000005aa7a77208 */ /* 0x000fe20000800000 */
[----:B------:R-:W-:Y:S01]  /*13720*/  IMAD.MOV.U32 R66, RZ, RZ, R171 ;  /* 0x000000ffff427224 */ /* 0x000fe200078e00ab */
[----:B------:R-:W-:Y:S01]  /*13730*/  FSEL R179, R179, R138, P1 ;  /* 0x0000008ab3b37208 */ /* 0x000fe20000800000 */
[----:B------:R-:W-:Y:S01]  /*13740*/  FMUL R173, R127, 0.25 ;  /* 0x3e8000007fad7820 */ /* 0x000fe20000400000 */
[----:B------:R-:W-:-:S02]  /*13750*/  IMAD.MOV.U32 R138, RZ, RZ, R86 ;  /* 0x000000ffff8a7224 */ /* 0x000fc400078e0056 */
[----:B------:R-:W-:Y:S01]  /*13760*/  @!P4 FMUL R23, R23, 16777216 ;  /* 0x4b8000001717c820 */ /* 0x000fe20000400000 */
[----:B------:R-:W-:Y:S01]  /*13770*/  IMAD.MOV.U32 R82, RZ, RZ, R149 ;  /* 0x000000ffff527224 */ /* 0x000fe200078e0095 */
[----:B------:R-:W-:Y:S01]  /*13780*/  FSEL R161, R161, R75, P1 ;  /* 0x0000004ba1a17208 */ /* 0x000fe20000800000 */
[----:B------:R-:W-:Y:S01]  /*13790*/  IMAD.MOV.U32 R90, RZ, RZ, R180 ;  /* 0x000000ffff5a7224 */ /* 0x000fe200078e00b4 */
[----:B------:R-:W-:Y:S01]  /*137a0*/  MOV R141, R172 ;  /* 0x000000ac008d7202 */ /* 0x000fe20000000f00 */
        /* <DEDUP_REMOVED lines=8> */
[----:B------:R-:W-:Y:S01]  /*13830*/  IMAD.MOV.U32 R83, RZ, RZ, R183 ;  /* 0x000000ffff537224 */ /* 0x000fe200078e00b7 */
[----:B------:R-:W-:Y:S01]  /*13840*/  FSEL R164, R164, R87, P1 ;  /* 0x00000057a4a47208 */ /* 0x000fe20000800000 */
[----:B------:R-:W-:Y:S01]  /*13850*/  FMUL R56, R2, R3 ;  /* 0x0000000302387220 */ /* 0x000fe20000400000 */
[----:B------:R-:W-:Y:S01]  /*13860*/  IMAD.MOV.U32 R79, RZ, RZ, R175 ;  /* 0x000000ffff4f7224 */ /* 0x000fe200078e00af */
[----:B------:R-:W-:Y:S01]  /*13870*/  FSEL R169, R169, R91, P1 ;  /* 0x0000005ba9a97208 */ /* 0x000fe20000800000 */
[----:B------:R-:W-:Y:S01]  /*13880*/  IMAD.MOV.U32 R74, RZ, RZ, R174 ;  /* 0x000000ffff4a7224 */ /* 0x000fe200078e00ae */
[----:B------:R-:W-:Y:S01]  /*13890*/  FSEL R47, R57, R47, P1 ;  /* 0x0000002f392f7208 */ /* 0x000fe20000800000 */
[----:B------:R-:W-:-:S02]  /*138a0*/  IMAD.MOV.U32 R87, RZ, RZ, R184 ;  /* 0x000000ffff577224 */ /* 0x000fc400078e00b8 */
[----:B------:R-:W-:Y:S01]  /*138b0*/  FMUL R121, R62, 0.25 ;  /* 0x3e8000003e797820 */ /* 0x000fe20000400000 */
[----:B------:R-:W-:Y:S01]  /*138c0*/  IMAD.MOV.U32 R3, RZ, RZ, R73 ;  /* 0x000000ffff037224 */ /* 0x000fe200078e0049 */
[----:B------:R-:W-:Y:S01]  /*138d0*/  FSEL R125, R125, R70, P1 ;  /* 0x000000467d7d7208 */ /* 0x000fe20000800000 */
[----:B------:R-:W-:Y:S01]  /*138e0*/  FMUL R73, R2, R23 ;  /* 0x0000001702497220 */ /* 0x000fe20000400000 */
[----:B------:R-:W-:Y:S01]  /*138f0*/  FSEL R168, R168, R95, P1 ;  /* 0x0000005fa8a87208 */ /* 0x000fe20000800000 */
[----:B------:R-:W-:Y:S02]  /*13900*/  IMAD.MOV.U32 R91, RZ, RZ, R82 ;  /* 0x000000ffff5b7224 */ /* 0x000fe400078e0052 */
[----:B------:R-:W-:Y:S01]  /*13910*/  FMUL R57, R54, 0.25 ;  /* 0x3e80000036397820 */ /* 0x000fe20000400000 */
        /* <DEDUP_REMOVED lines=8> */
[----:B------:R-:W-:-:S02]  /*139a0*/  IMAD.MOV.U32 R90, RZ, RZ, R75 ;  /* 0x000000ffff5a7224 */ /* 0x000fc400078e004b */
[----:B------:R-:W-:Y:S01]  /*139b0*/  IMAD.MOV.U32 R99, RZ, RZ, R87 ;  /* 0x000000ffff637224 */ /* 0x000fe200078e0057 */
[----:B------:R-:W-:Y:S01]  /*139c0*/  MOV R87, R74 ;  /* 0x0000004a00577202 */ /* 0x000fe20000000f00 */
[----:B------:R-:W-:Y:S01]  /*139d0*/  IMAD.MOV.U32 R83, RZ, RZ, R79 ;  /* 0x000000ffff537224 */ /* 0x000fe200078e004f */
[----:B------:R-:W-:Y:S01]  /*139e0*/  FSEL R121, R121, R62, P1 ;  /* 0x0000003e79797208 */ /* 0x000fe20000800000 */
[----:B------:R-:W-:Y:S01]  /*139f0*/  IMAD.MOV.U32 R126, RZ, RZ, R91 ;  /* 0x000000ffff7e7224 */ /* 0x000fe200078e005b */
[----:B------:R-:W-:Y:S01]  /*13a00*/  FSEL R54, R57, R54, P1 ;  /* 0x0000003639367208 */ /* 0x000fe20000800000 */
[----:B------:R-:W-:Y:S02]  /*13a10*/  IMAD.MOV.U32 R82, RZ, RZ, R66 ;  /* 0x000000ffff527224 */ /* 0x000fe400078e0042 */
[----:B------:R-:W-:Y:S02]  /*13a20*/  IMAD.MOV.U32 R91, RZ, RZ, R95 ;  /* 0x000000ffff5b7224 */ /* 0x000fe400078e005f */
[----:B------:R-:W-:Y:S01]  /*13a30*/  FMUL R57, R55, 0.25 ;  /* 0x3e80000037397820 */ /* 0x000fe20000400000 */
[----:B------:R-:W-:-:S02]  /*13a40*/  IMAD.MOV.U32 R62, RZ, RZ, R166 ;  /* 0x000000ffff3e7224 */ /* 0x000fc400078e00a6 */
[----:B------:R-:W-:Y:S01]  /*13a50*/  FMUL R166, R94, 0.25 ;  /* 0x3e8000005ea67820 */ /* 0x000fe20000400000 */
[----:B------:R-:W-:Y:S01]  /*13a60*/  IMAD.MOV.U32 R86, RZ, RZ, R70 ;  /* 0x000000ffff567224 */ /* 0x000fe200078e0046 */
[----:B------:R-:W-:Y:S01]  /*13a70*/  FSEL R170, R170, R98, P1 ;  /* 0x00000062aaaa7208 */ /* 0x000fe20000800000 */
[----:B------:R-:W-:Y:S02]  /*13a80*/  IMAD.MOV.U32 R95, RZ, RZ, R90 ;  /* 0x000000ffff5f7224 */ /* 0x000fe400078e005a */
[----:B------:R-:W-:Y:S01]  /*13a90*/  @!P4 FMUL R37, R37, 16777216 ;  /* 0x4b8000002525c820 */ /* 0x000fe20000400000 */
[----:B------:R-:W-:Y:S01]  /*13aa0*/  IMAD.MOV.U32 R70, RZ, RZ, R59 ;  /* 0x000000ffff467224 */ /* 0x000fe200078e003b */
[----:B------:R-:W-:Y:S01]  /*13ab0*/  MOV R98, R187 ;  /* 0x000000bb00627202 */ /* 0x000fe20000000f00 */
[----:B------:R-:W-:Y:S01]  /*13ac0*/  IMAD.MOV.U32 R90, RZ, RZ, R83 ;  /* 0x000000ffff5a7224 */ /* 0x000fe200078e0053 */
[----:B------:R-:W-:Y:S01]  /*13ad0*/  MOV R83, R87 ;  /* 0x0000005700537202 */ /* 0x000fe20000000f00 */
[----:B------:R-:W-:-:S02]  /*13ae0*/  IMAD.MOV.U32 R87, RZ, RZ, R82 ;  /* 0x000000ffff577224 */ /* 0x000fc400078e0052 */
[----:B------:R-:W-:Y:S01]  /*13af0*/  @!P4 FMUL R41, R41, 16777216 ;  /* 0x4b8000002929c820 */ /* 0x000fe20000400000 */
[----:B------:R-:W-:Y:S02]  /*13b00*/  IMAD.MOV.U32 R66, RZ, RZ, R63 ;  /* 0x000000ffff427224 */ /* 0x000fe400078e003f */
[----:B------:R-:W-:Y:S01]  /*13b10*/  IMAD.MOV.U32 R82, RZ, RZ, R86 ;  /* 0x000000ffff527224 */ /* 0x000fe200078e0056 */
[----:B------:R-:W-:Y:S01]  /*13b20*/  FSEL R55, R57, R55, P1 ;  /* 0x0000003739377208 */ /* 0x000fe20000800000 */
[----:B------:R-:W-:Y:S01]  /*13b30*/  IMAD.MOV.U32 R86, RZ, RZ, R70 ;  /* 0x000000ffff567224 */ /* 0x000fe200078e0046 */
[----:B------:R-:W-:Y:S01]  /*13b40*/  FSEL R166, R166, R94, P1 ;  /* 0x0000005ea6a67208 */ /* 0x000fe20000800000 */
[----:B------:R-:W-:Y:S01]  /*13b50*/  FMUL R70, R2, R37 ;  /* 0x0000002502467220 */ /* 0x000fe20000400000 */
[----:B------:R-:W-:Y:S01]  /*13b60*/  FMUL R57, R110, 0.25 ;  /* 0x3e8000006e397820 */ /* 0x000fe20000400000 */
[----:B------:R-:W-:Y:S02]  /*13b70*/  IMAD.MOV.U32 R94, RZ, RZ, R182 ;  /* 0x000000ffff5e7224 */ /* 0x000fe400078e00b6 */
[----:B------:R-:W-:-:S02]  /*13b80*/  IMAD.MOV.U32 R37, RZ, RZ, R98 ;  /* 0x000000ffff257224 */ /* 0x000fc400078e0062 */
[----:B------:R-:W-:Y:S01]  /*13b90*/  @!P4 FMUL R44, R44, 16777216 ;  /* 0x4b8000002c2cc820 */ /* 0x000fe20000400000 */
[----:B------:R-:W-:Y:S02]  /*13ba0*/  IMAD.MOV.U32 R67, RZ, RZ, R181 ;  /* 0x000000ffff437224 */ /* 0x000fe400078e00b5 */
[----:B------:R-:W-:Y:S02]  /*13bb0*/  IMAD.MOV.U32 R98, RZ, RZ, R66 ;  /* 0x000000ffff627224 */ /* 0x000fe400078e0042 */
[C---:B------:R-:W-:Y:S01]  /*13bc0*/  FMUL R66, R2.reuse, R41 ;  /* 0x0000002902427220 */ /* 0x040fe20000400000 */
[----:B------:R-:W-:Y:S01]  /*13bd0*/  MOV R41, R127 ;  /* 0x0000007f00297202 */ /* 0x000fe20000000f00 */
[----:B------:R-:W-:Y:S01]  /*13be0*/  IMAD.MOV.U32 R127, RZ, RZ, R94 ;  /* 0x000000ffff7f7224 */ /* 0x000fe200078e005e */
[----:B------:R-:W-:Y:S01]  /*13bf0*/  FSEL R110, R57, R110, P1 ;  /* 0x0000006e396e7208 */ /* 0x000fe20000800000 */
[----:B------:R-:W-:Y:S02]  /*13c00*/  IMAD.MOV.U32 R94, RZ, RZ, R67 ;  /* 0x000000ffff5e7224 */ /* 0x000fe400078e0043 */
[----:B------:R-:W-:Y:S01]  /*13c10*/  FMUL R57, R111, 0.25 ;  /* 0x3e8000006f397820 */ /* 0x000fe20000400000 */
[----:B------:R-:W-:Y:S01]  /*13c20*/  FMUL R67, R2, R44 ;  /* 0x0000002c02437220 */ /* 0x000fe20000400000 */
[----:B------:R-:W-:-:S02]  /*13c30*/  IMAD.MOV.U32 R44, RZ, RZ, R126 ;  /* 0x000000ffff2c7224 */ /* 0x000fc400078e007e */
[----:B------:R-:W-:Y:S01]  /*13c40*/  FMUL R158, R78, 0.25 ;  /* 0x3e8000004e9e7820 */ /* 0x000fe20000400000 */
[----:B------:R-:W-:Y:S02]  /*13c50*/  IMAD.MOV.U32 R126, RZ, RZ, R91 ;  /* 0x000000ffff7e7224 */ /* 0x000fe400078e005b */
[----:B------:R-:W-:Y:S01]  /*13c60*/  @!P4 FMUL R36, R36, 16777216 ;  /* 0x4b8000002424c820 */ /* 0x000fe20000400000 */
[----:B------:R-:W-:Y:S01]  /*13c70*/  IMAD.MOV.U32 R91, RZ, RZ, R95 ;  /* 0x000000ffff5b7224 */ /* 0x000fe200078e005f */
[----:B------:R-:W-:Y:S01]  /*13c80*/  FSEL R111, R57, R111, P1 ;  /* 0x0000006f396f7208 */ /* 0x000fe20000800000 */
[----:B------:R-:W-:Y:S01]  /*13c90*/  IMAD.MOV.U32 R95, RZ, RZ, R90 ;  /* 0x000000ffff5f7224 */ /* 0x000fe200078e005a */
[----:B------:R-:W-:Y:S01]  /*13ca0*/  MOV R90, R83 ;  /* 0x00000053005a7202 */ /* 0x000fe20000000f00 */
[----:B------:R-:W-:Y:S02]  /*13cb0*/  IMAD.MOV.U32 R79, RZ, RZ, R71 ;  /* 0x000000ffff4f7224 */ /* 0x000fe400078e0047 */
[----:B------:R-:W-:Y:S01]  /*13cc0*/  FMUL R57, R118, 0.25 ;  /* 0x3e80000076397820 */ /* 0x000fe20000400000 */
[----:B------:R-:W-:Y:S01]  /*13cd0*/  @!P4 FMUL R45, R45, 16777216 ;  /* 0x4b8000002d2dc820 */ /* 0x000fe20000400000 */
[----:B------:R-:W-:-:S02]  /*13ce0*/  IMAD.MOV.U32 R71, RZ, RZ, R58 ;  /* 0x000000ffff477224 */ /* 0x000fc400078e003a */
[----:B------:R-:W-:Y:S01]  /*13cf0*/  IMAD.MOV.U32 R83, RZ, RZ, R87 ;  /* 0x000000ffff537224 */ /* 0x000fe200078e0057 */
[----:B------:R-:W-:Y:S01]  /*13d00*/  FSEL R158, R158, R78, P1 ;  /* 0x0000004e9e9e7208 */ /* 0x000fe20000800000 */
[----:B------:R-:W-:Y:S02]  /*13d10*/  IMAD.MOV.U32 R63, RZ, RZ, R186 ;  /* 0x000000ffff3f7224 */ /* 0x000fe400078e00ba */
[----:B------:R-:W-:Y:S01]  /*13d20*/  @!P4 FMUL R48, R48, 16777216 ;  /* 0x4b8000003030c820 */ /* 0x000fe20000400000 */
[----:B------:R-:W-:Y:S02]  /*13d30*/  IMAD.MOV.U32 R87, RZ, RZ, R82 ;  /* 0x000000ffff577224 */ /* 0x000fe400078e0052 */
[----:B------:R-:W-:Y:S01]  /*13d40*/  FMUL R75, R2, R36 ;  /* 0x00000024024b7220 */ /* 0x000fe20000400000 */
[----:B------:R-:W-:Y:S02]  /*13d50*/  IMAD.MOV.U32 R82, RZ, RZ, R86 ;  /* 0x000000ffff527224 */ /* 0x000fe400078e0056 */
[----:B------:R-:W-:Y:S01]  /*13d60*/  FMUL R180, R143, 0.25 ;  /* 0x3e8000008fb47820 */ /* 0x000fe20000400000 */
[----:B------:R-:W-:-:S02]  /*13d70*/  IMAD.MOV.U32 R78, RZ, RZ, R177 ;  /* 0x000000ffff4e7224 */ /* 0x000fc400078e00b1 */
[----:B------:R-:W-:Y:S01]  /*13d80*/  FMUL R177, R131, 0.25 ;  /* 0x3e80000083b17820 */ /* 0x000fe20000400000 */
[----:B------:R-:W-:Y:S02]  /*13d90*/  IMAD.MOV.U32 R36, RZ, RZ, R99 ;  /* 0x000000ffff247224 */ /* 0x000fe400078e0063 */
[----:B------:R-:W-:Y:S01]  /*13da0*/  @!P4 FMUL R49, R49, 16777216 ;  /* 0x4b8000003131c820 */ /* 0x000fe20000400000 */
[----:B------:R-:W-:Y:S02]  /*13db0*/  IMAD.MOV.U32 R86, RZ, RZ, R62 ;  /* 0x000000ffff567224 */ /* 0x000fe400078e003e */
[----:B------:R-:W-:Y:S01]  /*13dc0*/  FMUL R62, R2, R45 ;  /* 0x0000002d023e7220 */ /* 0x000fe20000400000 */
[----:B------:R-:W-:Y:S01]  /*13dd0*/  IMAD.MOV.U32 R99, RZ, RZ, R71 ;  /* 0x000000ffff637224 */ /* 0x000fe200078e0047 */
[----:B------:R-:W-:Y:S01]  /*13de0*/  FSEL R118, R57, R118, P1 ;  /* 0x0000007639767208 */ /* 0x000fe20000800000 */
[----:B------:R-:W-:Y:S01]  /*13df0*/  FMUL R174, R134, 0.25 ;  /* 0x3e80000086ae7820 */ /* 0x000fe20000400000 */
[----:B------:R-:W-:Y:S01]  /*13e00*/  FMUL R175, R130, 0.25 ;  /* 0x3e80000082af7820 */ /* 0x000fe20000400000 */
[----:B------:R-:W-:-:S02]  /*13e10*/  IMAD.MOV.U32 R45, RZ, RZ, R63 ;  /* 0x000000ffff2d7224 */ /* 0x000fc400078e003f */
[----:B------:R-:W-:Y:S01]  /*13e20*/  FMUL R57, R119, 0.25 ;  /* 0x3e80000077397820 */ /* 0x000fe20000400000 */
[----:B------:R-:W-:Y:S01]  /*13e30*/  @!P4 FMUL R52, R52, 16777216 ;  /* 0x4b8000003434c820 */ /* 0x000fe20000400000 */
[----:B------:R-:W-:Y:S01]  /*13e40*/  FMUL R63, R2, R48 ;  /* 0x00000030023f7220 */ /* 0x000fe20000400000 */
[----:B------:R-:W-:Y:S02]  /*13e50*/  IMAD.MOV.U32 R129, RZ, RZ, R176 ;  /* 0x000000ffff817224 */ /* 0x000fe400078e00b0 */
[----:B------:R-:W-:Y:S01]  /*13e60*/  @!P4 FMUL R53, R53, 16777216 ;  /* 0x4b8000003535c820 */ /* 0x000fe20000400000 */
[----:B------:R-:W-:Y:S02]  /*13e70*/  IMAD.MOV.U32 R48, RZ, RZ, R98 ;  /* 0x000000ffff307224 */ /* 0x000fe400078e0062 */
[----:B------:R-:W-:Y:S01]  /*13e80*/  FMUL R176, R135, 0.25 ;  /* 0x3e80000087b07820 */ /* 0x000fe20000400000 */
[----:B------:R-:W-:Y:S01]  /*13e90*/  FMUL R178, R142, 0.25 ;  /* 0x3e8000008eb27820 */ /* 0x000fe20000400000 */
[----:B------:R-:W-:Y:S01]  /*13ea0*/  MOV R149, R185 ;  /* 0x000000b900957202 */ /* 0x000fe20000000f00 */
[----:B------:R-:W-:Y:S01]  /*13eb0*/  FMUL R184, R151, 0.25 ;  /* 0x3e80000097b87820 */ /* 0x000fe20000400000 */
[----:B------:R-:W-:Y:S01]  /*13ec0*/  @!P4 FMUL R24, R24, 16777216 ;  /* 0x4b8000001818c820 */ /* 0x000fe20000400000 */
[----:B------:R-:W-:Y:S01]  /*13ed0*/  @!P4 FMUL R108, R108, 16777216 ;  /* 0x4b8000006c6cc820 */ /* 0x000fe20000400000 */
[----:B------:R-:W-:Y:S01]  /*13ee0*/  FMUL R98, R2, R49 ;  /* 0x0000003102627220 */ /* 0x000fe20000400000 */
[----:B------:R-:W-:Y:S01]  /*13ef0*/  FSEL R177, R177, R131, P1 ;  /* 0x00000083b1b17208 */ /* 0x000fe20000800000 */
[----:B------:R-:W-:Y:S01]  /*13f00*/  @!P4 FMUL R84, R84, 16777216 ;  /* 0x4b8000005454c820 */ /* 0x000fe20000400000 */
[----:B------:R-:W-:Y:S01]  /*13f10*/  FSEL R180, R180, R143, P1 ;  /* 0x0000008fb4b47208 */ /* 0x000fe20000800000 */
[----:B------:R-:W-:Y:S01]  /*13f20*/  @!P4 FMUL R40, R40, 16777216 ;  /* 0x4b8000002828c820 */ /* 0x000fe20000400000 */
[----:B------:R-:W-:Y:S01]  /*13f30*/  MOV R49, R99 ;  /* 0x0000006300317202 */ /* 0x000fe20000000f00 */
[----:B------:R-:W-:Y:S01]  /*13f40*/  @!P4 FMUL R76, R76, 16777216 ;  /* 0x4b8000004c4cc820 */ /* 0x000fe20000400000 */
[----:B------:R-:W-:Y:S01]  /*13f50*/  FSEL R174, R174, R134, P1 ;  /* 0x00000086aeae7208 */ /* 0x000fe20000800000 */
[----:B------:R-:W-:Y:S01]  /*13f60*/  @!P4 FMUL R85, R85, 16777216 ;  /* 0x4b8000005555c820 */ /* 0x000fe20000400000 */
[----:B------:R-:W-:Y:S01]  /*13f70*/  FSEL R175, R175, R130, P1 ;  /* 0x00000082afaf7208 */ /* 0x000fe20000800000 */
[----:B------:R-:W-:Y:S01]  /*13f80*/  @!P4 FMUL R113, R113, 16777216 ;  /* 0x4b8000007171c820 */ /* 0x000fe20000400000 */
[----:B------:R-:W-:Y:S01]  /*13f90*/  @!P4 FMUL R30, R30, 16777216 ;  /* 0x4b8000001e1ec820 */ /* 0x000fe20000400000 */
[----:B------:R-:W-:Y:S01]  /*13fa0*/  @!P4 FMUL R31, R31, 16777216 ;  /* 0x4b8000001f1fc820 */ /* 0x000fe20000400000 */
[----:B------:R-:W-:Y:S01]  /*13fb0*/  FMUL R99, R2, R52 ;  /* 0x0000003402637220 */ /* 0x000fe20000400000 */
[----:B------:R-:W-:Y:S01]  /*13fc0*/  IMAD.MOV.U32 R143, RZ, RZ, R94 ;  /* 0x000000ffff8f7224 */ /* 0x000fe200078e005e */
[----:B------:R-:W-:Y:S01]  /*13fd0*/  FSEL R119, R57, R119, P1 ;  /* 0x0000007739777208 */ /* 0x000fe20000800000 */
[----:B------:R-:W-:-:S02]  /*13fe0*/  IMAD.MOV.U32 R131, RZ, RZ, R95 ;  /* 0x000000ffff837224 */ /* 0x000fc400078e005f */
[----:B------:R-:W-:Y:S01]  /*13ff0*/  @!P4 FMUL R77, R77, 16777216 ;  /* 0x4b8000004d4dc820 */ /* 0x000fe20000400000 */
[----:B------:R-:W-:Y:S01]  /*14000*/  @!P4 FMUL R104, R104, 16777216 ;  /* 0x4b8000006868c820 */ /* 0x000fe20000400000 */
[----:B------:R-:W-:Y:S01]  /*14010*/  @!P4 FMUL R117, R117, 16777216 ;  /* 0x4b8000007575c820 */ /* 0x000fe20000400000 */
[----:B------:R-:W-:Y:S02]  /*14020*/  IMAD.MOV.U32 R52, RZ, RZ, R127 ;  /* 0x000000ffff347224 */ /* 0x000fe400078e007f */
[----:B------:R-:W-:Y:S01]  /*14030*/  FMUL R94, R2, R53 ;  /* 0x00000035025e7220 */ /* 0x000fe20000400000 */
[----:B------:R-:W-:Y:S01]  /*14040*/  MOV R130, R83 ;  /* 0x0000005300827202 */ /* 0x000fe20000000f00 */
[----:B------:R-:W-:Y:S02]  /*14050*/  IMAD.MOV.U32 R134, RZ, RZ, R87 ;  /* 0x000000ffff867224 */ /* 0x000fe400078e0057 */
[----:B------:R-:W-:Y:S01]  /*14060*/  @!P4 FMUL R81, R81, 16777216 ;  /* 0x4b8000005151c820 */ /* 0x000fe20000400000 */
[----:B------:R-:W-:Y:S01]  /*14070*/  @!P4 FMUL R120, R120, 16777216 ;  /* 0x4b8000007878c820 */ /* 0x000fe20000400000 */
[----:B------:R-:W-:Y:S01]  /*14080*/  @!P4 FMUL R26, R26, 16777216 ;  /* 0x4b8000001a1ac820 */ /* 0x000fe20000400000 */
[----:B------:R-:W-:Y:S01]  /*14090*/  @!P4 FMUL R125, R125, 16777216 ;  /* 0x4b8000007d7dc820 */ /* 0x000fe20000400000 */
[----:B------:R-:W-:Y:S01]  /*140a0*/  FMUL R57, R2, R24 ;  /* 0x0000001802397220 */ /* 0x000fe20000400000 */
[----:B------:R-:W-:-:S02]  /*140b0*/  IMAD.MOV.U32 R53, RZ, RZ, R126 ;  /* 0x000000ffff357224 */ /* 0x000fc400078e007e */
[----:B------:R-:W-:Y:S01]  /*140c0*/  FMUL R83, R2, R108 ;  /* 0x0000006c02537220 */ /* 0x000fe20000400000 */
[----:B------:R-:W-:Y:S01]  /*140d0*/  IMAD.MOV.U32 R127, RZ, RZ, R82 ;  /* 0x000000ffff7f7224 */ /* 0x000fe200078e0052 */
[----:B------:R-:W-:Y:S01]  /*140e0*/  FSEL R176, R176, R135, P1 ;  /* 0x00000087b0b07208 */ /* 0x000fe20000800000 */
[----:B------:R-:W-:Y:S01]  /*140f0*/  @!P4 FMUL R80, R80, 16777216 ;  /* 0x4b8000005050c820 */ /* 0x000fe20000400000 */
[----:B------:R-:W-:Y:S01]  /*14100*/  FSEL R178, R178, R142, P1 ;  /* 0x0000008eb2b27208 */ /* 0x000fe20000800000 */
[----:B------:R-:W-:Y:S01]  /*14110*/  @!P4 FMUL R112, R112, 16777216 ;  /* 0x4b8000007070c820 */ /* 0x000fe20000400000 */
[----:B------:R-:W-:Y:S01]  /*14120*/  FSEL R184, R184, R151, P1 ;  /* 0x00000097b8b87208 */ /* 0x000fe20000800000 */
[----:B------:R-:W-:Y:S01]  /*14130*/  @!P4 FMUL R116, R116, 16777216 ;  /* 0x4b8000007474c820 */ /* 0x000fe20000400000 */
[----:B------:R-:W-:Y:S01]  /*14140*/  @!P4 FMUL R136, R136, 16777216 ;  /* 0x4b8000008888c820 */ /* 0x000fe20000400000 */
[----:B------:R-:W-:Y:S02]  /*14150*/  IMAD.MOV.U32 R126, RZ, RZ, R86 ;  /* 0x000000ffff7e7224 */ /* 0x000fe400078e0056 */
[----:B------:R-:W-:Y:S01]  /*14160*/  FMUL R87, R2, R84 ;  /* 0x0000005402577220 */ /* 0x000fe20000400000 */
[----:B------:R-:W-:-:S02]  /*14170*/  IMAD.MOV.U32 R108, RZ, RZ, R78 ;  /* 0x000000ffff6c7224 */ /* 0x000fc400078e004e */
[----:B------:R-:W-:Y:S01]  /*14180*/  FMUL R182, R150, 0.25 ;  /* 0x3e80000096b67820 */ /* 0x000fe20000400000 */
[----:B------:R-:W-:Y:S02]  /*14190*/  IMAD.MOV.U32 R24, RZ, RZ, R149 ;  /* 0x000000ffff187224 */ /* 0x000fe400078e0095 */
[----:B------:R-:W-:Y:S01]  /*141a0*/  @!P4 FMUL R109, R109, 16777216 ;  /* 0x4b8000006d6dc820 */ /* 0x000fe20000400000 */
[----:B------:R-:W-:Y:S01]  /*141b0*/  @!P4 FMUL R158, R158, 16777216 ;  /* 0x4b8000009e9ec820 */ /* 0x000fe20000400000 */
[----:B------:R-:W-:Y:S01]  /*141c0*/  @!P4 FMUL R161, R161, 16777216 ;  /* 0x4b800000a1a1c820 */ /* 0x000fe20000400000 */
        /* <DEDUP_REMOVED lines=10> */
[----:B------:R-:W-:Y:S01]  /*14270*/  MOV R113, R131 ;  /* 0x0000008300717202 */ /* 0x000fe20000000f00 */
[----:B------:R-:W-:Y:S02]  /*14280*/  IMAD.MOV.U32 R40, RZ, RZ, R134 ;  /* 0x000000ffff287224 */ /* 0x000fe400078e0086 */
[----:B------:R-:W-:Y:S01]  /*14290*/  FMUL R76, R2, R117 ;  /* 0x00000075024c7220 */ /* 0x000fe20000400000 */
[----:B------:R-:W-:-:S02]  /*142a0*/  IMAD.MOV.U32 R30, RZ, RZ, R152 ;  /* 0x000000ffff1e7224 */ /* 0x000fc400078e0098 */
[----:B------:R-:W-:Y:S01]  /*142b0*/  @!P4 FMUL R27, R27, 16777216 ;  /* 0x4b8000001b1bc820 */ /* 0x000fe20000400000 */
[----:B------:R-:W-:Y:S02]  /*142c0*/  IMAD.MOV.U32 R31, RZ, RZ, R140 ;  /* 0x000000ffff1f7224 */ /* 0x000fe400078e008c */
[C---:B------:R-:W-:Y:S01]  /*142d0*/  FMUL R86, R2.reuse, R81 ;  /* 0x0000005102567220 */ /* 0x040fe20000400000 */
[----:B------:R-:W-:Y:S02]  /*142e0*/  IMAD.MOV.U32 R104, RZ, RZ, R79 ;  /* 0x000000ffff687224 */ /* 0x000fe400078e004f */
[C---:B------:R-:W-:Y:S01]  /*142f0*/  FMUL R77, R2.reuse, R120 ;  /* 0x00000078024d7220 */ /* 0x040fe20000400000 */
[----:B------:R-:W-:Y:S02]  /*14300*/  IMAD.MOV.U32 R117, RZ, RZ, R127 ;  /* 0x000000ffff757224 */ /* 0x000fe400078e007f */
[C---:B------:R-:W-:Y:S01]  /*14310*/  FMUL R152, R2.reuse, R26 ;  /* 0x0000001a02987220 */ /* 0x040fe20000400000 */
[----:B------:R-:W-:Y:S01]  /*14320*/  FMUL R134, R2, R125 ;  /* 0x0000007d02867220 */ /* 0x000fe20000400000 */
[----:B------:R-:W-:Y:S01]  /*14330*/  @!P4 FMUL R32, R32, 16777216 ;  /* 0x4b8000002020c820 */ /* 0x000fe20000400000 */
[----:B------:R-:W-:Y:S01]  /*14340*/  @!P4 FMUL R160, R160, 16777216 ;  /* 0x4b800000a0a0c820 */ /* 0x000fe20000400000 */
[C---:B------:R-:W-:Y:S01]  /*14350*/  FMUL R91, R2.reuse, R80 ;  /* 0x00000050025b7220 */ /* 0x040fe20000400000 */
[C---:B------:R-:W-:Y:S01]  /*14360*/  FMUL R81, R2.reuse, R112 ;  /* 0x0000007002517220 */ /* 0x040fe20000400000 */
[C---:B------:R-:W-:Y:S01]  /*14370*/  FMUL R79, R2.reuse, R116 ;  /* 0x00000074024f7220 */ /* 0x040fe20000400000 */
[----:B------:R-:W-:Y:S01]  /*14380*/  IMAD.MOV.U32 R120, RZ, RZ, R126 ;  /* 0x000000ffff787224 */ /* 0x000fe200078e007e */
[----:B------:R-:W-:Y:S01]  /*14390*/  MOV R26, R128 ;  /* 0x00000080001a7202 */ /* 0x000fe20000000f00 */
[C---:B------:R-:W-:Y:S01]  /*143a0*/  FMUL R125, R2.reuse, R136 ;  /* 0x00000088027d7220 */ /* 0x040fe20000400000 */
[----:B------:R-:W-:Y:S01]  /*143b0*/  FMUL R80, R2, R109 ;  /* 0x0000006d02507220 */ /* 0x000fe20000400000 */
[----:B------:R-:W-:-:S02]  /*143c0*/  IMAD.MOV.U32 R112, RZ, RZ, R142 ;  /* 0x000000ffff707224 */ /* 0x000fc400078e008e */
[C---:B------:R-:W-:Y:S01]  /*143d0*/  FMUL R126, R2.reuse, R158 ;  /* 0x0000009e027e7220 */ /* 0x040fe20000400000 */
[----:B------:R-:W-:Y:S02]  /*143e0*/  IMAD.MOV.U32 R116, RZ, RZ, R130 ;  /* 0x000000ffff747224 */ /* 0x000fe400078e0082 */
[----:B------:R-:W-:Y:S01]  /*143f0*/  FMUL R136, R2, R161 ;  /* 0x000000a102887220 */ /* 0x000fe20000400000 */
[----:B------:R-:W-:Y:S01]  /*14400*/  FSEL R182, R182, R150, P1 ;  /* 0x00000096b6b67208 */ /* 0x000fe20000800000 */
[----:B------:R-:W-:Y:S01]  /*14410*/  @!P4 FMUL R34, R34, 16777216 ;  /* 0x4b8000002222c820 */ /* 0x000fe20000400000 */
[----:B------:R-:W-:Y:S02]  /*14420*/  IMAD.MOV.U32 R109, RZ, RZ, R143 ;  /* 0x000000ffff6d7224 */ /* 0x000fe400078e008f */
[----:B------:R-:W-:Y:S01]  /*14430*/  FMUL R150, R2, R27 ;  /* 0x0000001b02967220 */ /* 0x000fe20000400000 */
[----:B------:R-:W-:Y:S02]  /*14440*/  IMAD.MOV.U32 R161, RZ, RZ, R31 ;  /* 0x000000ffffa17224 */ /* 0x000fe400078e001f */
[----:B------:R-:W-:-:S02]  /*14450*/  IMAD.MOV.U32 R158, RZ, RZ, R30 ;  /* 0x000000ffff9e7224 */ /* 0x000fc400078e001e */
[C---:B------:R-:W-:Y:S01]  /*14460*/  FMUL R187, R2.reuse, R32 ;  /* 0x0000002002bb7220 */ /* 0x040fe20000400000 */
[----:B------:R-:W-:Y:S02]  /*14470*/  IMAD.MOV.U32 R31, RZ, RZ, R117 ;  /* 0x000000ffff1f7224 */ /* 0x000fe400078e0075 */
[C---:B------:R-:W-:Y:S01]  /*14480*/  FMUL R127, R2.reuse, R160 ;  /* 0x000000a0027f7220 */ /* 0x040fe20000400000 */
[----:B------:R-:W-:Y:S02]  /*14490*/  IMAD.MOV.U32 R30, RZ, RZ, R113 ;  /* 0x000000ffff1e7224 */ /* 0x000fe400078e0071 */
[----:B------:R-:W-:Y:S02]  /*144a0*/  IMAD.MOV.U32 R27, RZ, RZ, R120 ;  /* 0x000000ffff1b7224 */ /* 0x000fe400078e0078 */
[----:B------:R-:W-:Y:S02]  /*144b0*/  IMAD.MOV.U32 R32, RZ, RZ, R148 ;  /* 0x000000ffff207224 */ /* 0x000fe400078e0094 */
[----:B------:R-:W-:Y:S01]  /*144c0*/  FMUL R148, R2, R34 ;  /* 0x0000002202947220 */ /* 0x000fe20000400000 */
        /* <DEDUP_REMOVED lines=11> */
[----:B------:R-:W-:Y:S01]  /*14580*/  @!P4 FMUL R33, R33, 16777216 ;  /* 0x4b8000002121c820 */ /* 0x000fe20000400000 */
[----:B------:R-:W-:Y:S02]  /*14590*/  IMAD.MOV.U32 R49, RZ, RZ, R44 ;  /* 0x000000ffff317224 */ /* 0x000fe400078e002c */
[----:B------:R-:W-:Y:S02]  /*145a0*/  IMAD.MOV.U32 R30, RZ, RZ, R120 ;  /* 0x000000ffff1e7224 */ /* 0x000fe400078e0078 */
[----:B------:R-:W-:Y:S02]  /*145b0*/  IMAD.MOV.U32 R48, RZ, RZ, R41 ;  /* 0x000000ffff307224 */ /* 0x000fe400078e0029 */
[----:B------:R-:W-:Y:S02]  /*145c0*/  IMAD.MOV.U32 R45, RZ, RZ, R37 ;  /* 0x000000ffff2d7224 */ /* 0x000fe400078e0025 */
[----:B------:R-:W-:Y:S02]  /*145d0*/  IMAD.MOV.U32 R120, RZ, RZ, R117 ;  /* 0x000000ffff787224 */ /* 0x000fe400078e0075 */
[----:B------:R-:W-:-:S02]  /*145e0*/  IMAD.MOV.U32 R117, RZ, RZ, R116 ;  /* 0x000000ffff757224 */ /* 0x000fc400078e0074 */
[----:B------:R-:W-:Y:S01]  /*145f0*/  @!P4 FMUL R25, R25, 16777216 ;  /* 0x4b8000001919c820 */ /* 0x000fe20000400000 */
[----:B------:R-:W-:Y:S01]  /*14600*/  IMAD.MOV.U32 R44, RZ, RZ, R36 ;  /* 0x000000ffff2c7224 */ /* 0x000fe200078e0024 */
[----:B------:R-:W-:Y:S01]  /*14610*/  MOV R37, R3 ;  /* 0x0000000300257202 */ /* 0x000fe20000000f00 */
[----:B------:R-:W-:Y:S02]  /*14620*/  IMAD.MOV.U32 R116, RZ, RZ, R113 ;  /* 0x000000ffff747224 */ /* 0x000fe400078e0071 */
[----:B------:R-:W-:Y:S01]  /*14630*/  FMUL R74, R2, R33 ;  /* 0x00000021024a7220 */ /* 0x000fe20000400000 */
[----:B------:R-:W-:Y:S02]  /*14640*/  IMAD.MOV.U32 R41, RZ, RZ, R23 ;  /* 0x000000ffff297224 */ /* 0x000fe400078e0017 */
[----:B------:R-:W-:Y:S02]  /*14650*/  IMAD.MOV.U32 R113, RZ, RZ, R49 ;  /* 0x000000ffff717224 */ /* 0x000fe400078e0031 */
[----:B------:R-:W-:Y:S01]  /*14660*/  @!P4 FMUL R28, R28, 16777216 ;  /* 0x4b8000001c1cc820 */ /* 0x000fe20000400000 */
[----:B------:R-:W-:Y:S01]  /*14670*/  IMAD.MOV.U32 R49, RZ, RZ, R48 ;  /* 0x000000ffff317224 */ /* 0x000fe200078e0030 */
[----:B------:R-:W-:Y:S01]  /*14680*/  MOV R33, R145 ;  /* 0x0000009100217202 */ /* 0x000fe20000000f00 */
[----:B------:R-:W-:Y:S01]  /*14690*/  IMAD.MOV.U32 R36, RZ, RZ, R138 ;  /* 0x000000ffff247224 */ /* 0x000fe200078e008a */
[----:B------:R-:W-:Y:S01]  /*146a0*/  MOV R48, R45 ;  /* 0x0000002d00307202 */ /* 0x000fe20000000f00 */
[----:B------:R-:W-:Y:S01]  /*146b0*/  @!P4 FMUL R46, R46, 16777216 ;  /* 0x4b8000002e2ec820 */ /* 0x000fe20000400000 */
[----:B------:R-:W-:-:S02]  /*146c0*/  IMAD.MOV.U32 R45, RZ, RZ, R44 ;  /* 0x000000ffff2d7224 */ /* 0x000fc400078e002c */
[----:B------:R-:W-:Y:S01]  /*146d0*/  @!P4 FMUL R42, R42, 16777216 ;  /* 0x4b8000002a2ac820 */ /* 0x000fe20000400000 */
[----:B------:R-:W-:Y:S01]  /*146e0*/  @!P4 FMUL R47, R47, 16777216 ;  /* 0x4b8000002f2fc820 */ /* 0x000fe20000400000 */
[C---:B------:R-:W-:Y:S01]  /*146f0*/  FMUL R186, R2.reuse, R25 ;  /* 0x0000001902ba7220 */ /* 0x040fe20000400000 */
[----:B------:R-:W-:Y:S02]  /*14700*/  IMAD.MOV.U32 R44, RZ, RZ, R41 ;  /* 0x000000ffff2c7224 */ /* 0x000fe400078e0029 */
[----:B------:R-:W-:Y:S01]  /*14710*/  @!P4 FMUL R29, R29, 16777216 ;  /* 0x4b8000001d1dc820 */ /* 0x000fe20000400000 */
[----:B------:R-:W-:Y:S02]  /*14720*/  IMAD.MOV.U32 R25, RZ, RZ, R141 ;  /* 0x000000ffff197224 */ /* 0x000fe400078e008d */
[----:B------:R-:W-:Y:S01]  /*14730*/  @!P4 FMUL R39, R39, 16777216 ;  /* 0x4b8000002727c820 */ /* 0x000fe20000400000 */
[----:B------:R-:W-:Y:S02]  /*14740*/  IMAD.MOV.U32 R41, RZ, RZ, R37 ;  /* 0x000000ffff297224 */ /* 0x000fe400078e0025 */
[----:B------:R-:W-:Y:S01]  /*14750*/  FMUL R58, R2, R28 ;  /* 0x0000001c023a7220 */ /* 0x000fe20000400000 */
[----:B------:R-:W-:-:S02]  /*14760*/  IMAD.MOV.U32 R37, RZ, RZ, R36 ;  /* 0x000000ffff257224 */ /* 0x000fc400078e0024 */
[----:B------:R-:W-:Y:S01]  /*14770*/  @!P4 FMUL R43, R43, 16777216 ;  /* 0x4b8000002b2bc820 */ /* 0x000fe20000400000 */
[----:B------:R-:W-:Y:S02]  /*14780*/  IMAD.MOV.U32 R28, RZ, RZ, R144 ;  /* 0x000000ffff1c7224 */ /* 0x000fe400078e0090 */
[----:B------:R-:W-:Y:S01]  /*14790*/  FMUL R141, R2, R46 ;  /* 0x0000002e028d7220 */ /* 0x000fe20000400000 */
[----:B------:R-:W-:Y:S02]  /*147a0*/  IMAD.MOV.U32 R36, RZ, RZ, R33 ;  /* 0x000000ffff247224 */ /* 0x000fe400078e0021 */
[----:B------:R-:W-:Y:S01]  /*147b0*/  @!P4 FMUL R54, R54, 16777216 ;  /* 0x4b8000003636c820 */ /* 0x000fe20000400000 */
[----:B------:R-:W-:Y:S01]  /*147c0*/  @!P4 FMUL R124, R124, 16777216 ;  /* 0x4b8000007c7cc820 */ /* 0x000fe20000400000 */
[C---:B------:R-:W-:Y:S01]  /*147d0*/  FMUL R144, R2.reuse, R42 ;  /* 0x0000002a02907220 */ /* 0x040fe20000400000 */
[----:B------:R-:W-:Y:S01]  /*147e0*/  FMUL R128, R2, R47 ;  /* 0x0000002f02807220 */ /* 0x000fe20000400000 */
[----:B------:R-:W-:-:S02]  /*147f0*/  IMAD.MOV.U32 R46, RZ, RZ, R116 ;  /* 0x000000ffff2e7224 */ /* 0x000fc400078e0074 */
[----:B------:R-:W-:Y:S01]  /*14800*/  @!P4 FMUL R157, R157, 16777216 ;  /* 0x4b8000009d9dc820 */ /* 0x000fe20000400000 */
[----:B------:R-:W-:Y:S01]  /*14810*/  @!P4 FMUL R165, R165, 16777216 ;  /* 0x4b800000a5a5c820 */ /* 0x000fe20000400000 */
[----:B------:R-:W-:Y:S01]  /*14820*/  FMUL R59, R2, R29 ;  /* 0x0000001d023b7220 */ /* 0x000fe20000400000 */
[----:B------:R-:W-:Y:S01]  /*14830*/  IMAD.MOV.U32 R33, RZ, RZ, R32 ;  /* 0x000000ffff217224 */ /* 0x000fe200078e0020 */
[----:B------:R-:W-:Y:S01]  /*14840*/  MOV R47, R120 ;  /* 0x00000078002f7202 */ /* 0x000fe20000000f00 */
[----:B------:R-:W-:Y:S02]  /*14850*/  IMAD.MOV.U32 R42, RZ, RZ, R117 ;  /* 0x000000ffff2a7224 */ /* 0x000fe400078e0075 */
[----:B------:R-:W-:Y:S01]  /*14860*/  FMUL R185, R147, 0.25 ;  /* 0x3e80000093b97820 */ /* 0x000fe20000400000 */
[----:B------:R-:W-:Y:S02]  /*14870*/  IMAD.MOV.U32 R116, RZ, RZ, R45 ;  /* 0x000000ffff747224 */ /* 0x000fe400078e002d */
[----:B------:R-:W-:Y:S01]  /*14880*/  @!P4 FMUL R121, R121, 16777216 ;  /* 0x4b8000007979c820 */ /* 0x000fe20000400000 */
[----:B------:R-:W-:Y:S01]  /*14890*/  @!P4 FMUL R166, R166, 16777216 ;  /* 0x4b800000a6a6c820 */ /* 0x000fe20000400000 */
[----:B------:R-:W-:-:S02]  /*148a0*/  IMAD.MOV.U32 R29, RZ, RZ, R129 ;  /* 0x000000ffff1d7224 */ /* 0x000fc400078e0081 */
[C---:B------:R-:W-:Y:S01]  /*148b0*/  FMUL R145, R2.reuse, R39 ;  /* 0x0000002702917220 */ /* 0x040fe20000400000 */
[----:B------:R-:W-:Y:S01]  /*148c0*/  MOV R32, R25 ;  /* 0x0000001900207202 */ /* 0x000fe20000000f00 */
[----:B------:R-:W-:Y:S02]  /*148d0*/  IMAD.MOV.U32 R120, RZ, RZ, R49 ;  /* 0x000000ffff787224 */ /* 0x000fe400078e0031 */
[----:B------:R-:W-:Y:S01]  /*148e0*/  FMUL R129, R2, R43 ;  /* 0x0000002b02817220 */ /* 0x000fe20000400000 */
[----:B------:R-:W-:Y:S02]  /*148f0*/  IMAD.MOV.U32 R117, RZ, RZ, R48 ;  /* 0x000000ffff757224 */ /* 0x000fe400078e0030 */
[----:B------:R-:W-:Y:S01]  /*14900*/  @!P4 FMUL R38, R38, 16777216 ;  /* 0x4b8000002626c820 */ /* 0x000fe20000400000 */
[----:B------:R-:W-:Y:S02]  /*14910*/  IMAD.MOV.U32 R39, RZ, RZ, R113 ;  /* 0x000000ffff277224 */ /* 0x000fe400078e0071 */
[----:B------:R-:W-:Y:S01]  /*14920*/  @!P4 FMUL R164, R164, 16777216 ;  /* 0x4b800000a4a4c820 */ /* 0x000fe20000400000 */
[----:B------:R-:W-:-:S02]  /*14930*/  IMAD.MOV.U32 R48, RZ, RZ, R37 ;  /* 0x000000ffff307224 */ /* 0x000fc400078e0025 */
[C---:B------:R-:W-:Y:S01]  /*14940*/  FMUL R130, R2.reuse, R54 ;  /* 0x0000003602827220 */ /* 0x040fe20000400000 */
[----:B------:R-:W-:Y:S02]  /*14950*/  IMAD.MOV.U32 R45, RZ, RZ, R36 ;  /* 0x000000ffff2d7224 */ /* 0x000fe400078e0024 */
[C---:B------:R-:W-:Y:S01]  /*14960*/  FMUL R143, R2.reuse, R124 ;  /* 0x0000007c028f7220 */ /* 0x040fe20000400000 */
[----:B------:R-:W-:Y:S01]  /*14970*/  IMAD.MOV.U32 R43, RZ, RZ, R30 ;  /* 0x000000ffff2b7224 */ /* 0x000fe200078e001e */
[----:B------:R-:W-:Y:S01]  /*14980*/  MOV R113, R44 ;  /* 0x0000002c00717202 */ /* 0x000fe20000000f00 */
[C---:B------:R-:W-:Y:S01]  /*14990*/  FMUL R124, R2.reuse, R157 ;  /* 0x0000009d027c7220 */ /* 0x040fe20000400000 */
[----:B------:R-:W-:Y:S01]  /*149a0*/  FMUL R54, R2, R165 ;  /* 0x000000a502367220 */ /* 0x000fe20000400000 */
[----:B------:R-:W-:Y:S02]  /*149b0*/  IMAD.MOV.U32 R44, RZ, RZ, R33 ;  /* 0x000000ffff2c7224 */ /* 0x000fe400078e0021 */
[----:B------:R-:W-:Y:S01]  /*149c0*/  @!P4 FMUL R102, R102, 16777216 ;  /* 0x4b8000006666c820 */ /* 0x000fe20000400000 */
[----:B------:R-:W-:Y:S01]  /*149d0*/  @!P4 FMUL R175, R175, 16777216 ;  /* 0x4b800000afafc820 */ /* 0x000fe20000400000 */
[----:B------:R-:W-:Y:S01]  /*149e0*/  @!P4 FMUL R176, R176, 16777216 ;  /* 0x4b800000b0b0c820 */ /* 0x000fe20000400000 */
[C---:B------:R-:W-:Y:S01]  /*149f0*/  FMUL R142, R2.reuse, R121 ;  /* 0x00000079028e7220 */ /* 0x040fe20000400000 */
[----:B------:R-:W-:Y:S01]  /*14a00*/  FMUL R3, R2, R166 ;  /* 0x000000a602037220 */ /* 0x000fe20000400000 */
[----:B------:R-:W-:Y:S01]  /*14a10*/  IMAD.MOV.U32 R49, RZ, RZ, R41 ;  /* 0x000000ffff317224 */ /* 0x000fe200078e0029 */
[----:B------:R-:W-:Y:S01]  /*14a20*/  MOV R165, R116 ;  /* 0x0000007400a57202 */ /* 0x000fe20000000f00 */
[----:B------:R-:W-:Y:S01]  /*14a30*/  IMAD.MOV.U32 R157, RZ, RZ, R120 ;  /* 0x000000ffff9d7224 */ /* 0x000fe200078e0078 */
[----:B------:R-:W-:Y:S01]  /*14a40*/  FSEL R185, R185, R147, P1 ;  /* 0x00000093b9b97208 */ /* 0x000fe20000800000 */
[----:B------:R-:W-:Y:S01]  /*14a50*/  @!P4 FMUL R122, R122, 16777216 ;  /* 0x4b8000007a7ac820 */ /* 0x000fe20000400000 */
[----:B------:R-:W-:Y:S01]  /*14a60*/  @!P4 FMUL R123, R123, 16777216 ;  /* 0x4b8000007b7bc820 */ /* 0x000fe20000400000 */
[----:B------:R-:W-:-:S02]  /*14a70*/  IMAD.MOV.U32 R41, RZ, RZ, R32 ;  /* 0x000000ffff297224 */ /* 0x000fc400078e0020 */
[C---:B------:R-:W-:Y:S01]  /*14a80*/  FMUL R147, R2.reuse, R38 ;  /* 0x0000002602937220 */ /* 0x040fe20000400000 */
[----:B------:R-:W-:Y:S02]  /*14a90*/  IMAD.MOV.U32 R166, RZ, RZ, R117 ;  /* 0x000000ffffa67224 */ /* 0x000fe400078e0075 */
[C---:B------:R-:W-:Y:S01]  /*14aa0*/  FMUL R53, R2.reuse, R164 ;  /* 0x000000a402357220 */ /* 0x040fe20000400000 */
[----:B------:R-:W-:Y:S02]  /*14ab0*/  IMAD.MOV.U32 R121, RZ, RZ, R48 ;  /* 0x000000ffff797224 */ /* 0x000fe400078e0030 */
[----:B------:R-:W-:Y:S01]  /*14ac0*/  IMAD.MOV.U32 R120, RZ, RZ, R45 ;  /* 0x000000ffff787224 */ /* 0x000fe200078e002d */
[----:B------:R-:W-:Y:S01]  /*14ad0*/  MOV R164, R43 ;  /* 0x0000002b00a47202 */ /* 0x000fe20000000f00 */
[----:B------:R-:W-:Y:S02]  /*14ae0*/  IMAD.MOV.U32 R38, RZ, RZ, R26 ;  /* 0x000000ffff267224 */ /* 0x000fe400078e001a */
[----:B------:R-:W-:Y:S01]  /*14af0*/  FMUL R26, R2, R102 ;  /* 0x00000066021a7220 */ /* 0x000fe20000400000 */
[----:B------:R-:W-:-:S02]  /*14b00*/  IMAD.MOV.U32 R117, RZ, RZ, R44 ;  /* 0x000000ffff757224 */ /* 0x000fc400078e002c */
[C---:B------:R-:W-:Y:S01]  /*14b10*/  FMUL R43, R2.reuse, R175 ;  /* 0x000000af022b7220 */ /* 0x040fe20000400000 */
[C---:B------:R-:W-:Y:S01]  /*14b20*/  FMUL R44, R2.reuse, R176 ;  /* 0x000000b0022c7220 */ /* 0x040fe20000400000 */
[----:B------:R-:W-:Y:S02]  /*14b30*/  IMAD.MOV.U32 R102, RZ, RZ, R39 ;  /* 0x000000ffff667224 */ /* 0x000fe400078e0027 */
[C---:B------:R-:W-:Y:S01]  /*14b40*/  FMUL R39, R2.reuse, R122 ;  /* 0x0000007a02277220 */ /* 0x040fe20000400000 */
[----:B------:R-:W-:Y:S02]  /*14b50*/  IMAD.MOV.U32 R116, RZ, RZ, R41 ;  /* 0x000000ffff747224 */ /* 0x000fe400078e0029 */
[----:B------:R-:W-:Y:S01]  /*14b60*/  FMUL R41, R2, R123 ;  /* 0x0000007b02297220 */ /* 0x000fe20000400000 */
[----:B------:R-:W-:Y:S02]  /*14b70*/  IMAD.MOV.U32 R176, RZ, RZ, R166 ;  /* 0x000000ffffb07224 */ /* 0x000fe400078e00a6 */
[----:B------:R-:W-:-:S02]  /*14b80*/  IMAD.MOV.U32 R175, RZ, RZ, R165 ;  /* 0x000000ffffaf7224 */ /* 0x000fc400078e00a5 */
[----:B------:R-:W-:Y:S02]  /*14b90*/  IMAD.MOV.U32 R166, RZ, RZ, R121 ;  /* 0x000000ffffa67224 */ /* 0x000fe400078e0079 */
[----:B------:R-:W-:Y:S01]  /*14ba0*/  IMAD.MOV.U32 R165, RZ, RZ, R120 ;  /* 0x000000ffffa57224 */ /* 0x000fe200078e0078 */
[----:B------:R-:W-:Y:S01]  /*14bb0*/  BAR.SYNC.DEFER_BLOCKING 0x0 ;  /* 0x0000000000007b1d */ /* 0x000fe20000010000 */
[----:B------:R-:W-:Y:S02]  /*14bc0*/  F2FP.BF16.F32.PACK_AB R8, R8, R9 ;  /* 0x000000090808723e */ /* 0x000fe400000010ff */
[----:B------:R-:W-:-:S03]  /*14bd0*/  F2FP.BF16.F32.PACK_AB R9, R10, R11 ;  /* 0x0000000b0a09723e */ /* 0x000fc600000010ff */
[----:B------:R-:W0:Y:S01]  /*14be0*/  LDS.128 R120, [R19] ;  /* 0x0000000013787984 */ /* 0x000e220000000c00 */
[----:B------:R-:W-:Y:S02]  /*14bf0*/  F2FP.BF16.F32.PACK_AB R10, R56, R73 ;  /* 0x00000049380a723e */ /* 0x000fe400000010ff */
[----:B------:R-:W-:Y:S01]  /*14c00*/  F2FP.BF16.F32.PACK_AB R11, R57, R186 ;  /* 0x000000ba390b723e */ /* 0x000fe200000010ff */
[----:B------:R-:W-:Y:S01]  /*14c10*/  BAR.SYNC.DEFER_BLOCKING 0x0 ;  /* 0x0000000000007b1d */ /* 0x000fe20000010000 */
[----:B------:R-:W-:Y:S01]  /*14c20*/  FMUL R181, R139, 0.25 ;  /* 0x3e8000008bb57820 */ /* 0x000fe20000400000 */
[----:B------:R-:W-:Y:S01]  /*14c30*/  @!P4 FMUL R51, R51, 16777216 ;  /* 0x4b8000003333c820 */ /* 0x000fe20000400000 */
[----:B------:R-:W-:Y:S01]  /*14c40*/  @!P4 FMUL R55, R55, 16777216 ;  /* 0x4b8000003737c820 */ /* 0x000fe20000400000 */
[----:B------:R-:W-:Y:S01]  /*14c50*/  @!P4 FMUL R162, R162, 16777216 ;  /* 0x4b800000a2a2c820 */ /* 0x000fe20000400000 */
[----:B------:R-:W-:Y:S01]  /*14c60*/  @!P4 FMUL R163, R163, 16777216 ;  /* 0x4b800000a3a3c820 */ /* 0x000fe20000400000 */
[----:B------:R-:W-:Y:S01]  /*14c70*/  FSEL R181, R181, R139, P1 ;  /* 0x0000008bb5b57208 */ /* 0x000fe20000800000 */
[----:B------:R-:W-:Y:S01]  /*14c80*/  @!P4 FMUL R172, R172, 16777216 ;  /* 0x4b800000acacc820 */ /* 0x000fe20000400000 */
[----:B------:R-:W-:Y:S01]  /*14c90*/  FMUL R139, R2, R51 ;  /* 0x00000033028b7220 */ /* 0x000fe20000400000 */
[----:B------:R-:W-:Y:S01]  /*14ca0*/  STSM.16.M88.4 [R0], R8 ;  /* 0x0000000800007844 */ /* 0x000fe20000000200 */
[----:B------:R-:W-:Y:S01]  /*14cb0*/  @!P4 FMUL R169, R169, 16777216 ;  /* 0x4b800000a9a9c820 */ /* 0x000fe20000400000 */
[----:B------:R-:W-:-:S02]  /*14cc0*/  IMAD.MOV.U32 R51, RZ, RZ, R38 ;  /* 0x000000ffff337224 */ /* 0x000fc400078e0026 */
[----:B------:R-:W-:Y:S01]  /*14cd0*/  FMUL R131, R2, R55 ;  /* 0x0000003702837220 */ /* 0x000fe20000400000 */
[----:B------:R-:W-:Y:S01]  /*14ce0*/  @!P4 FMUL R171, R171, 16777216 ;  /* 0x4b800000ababc820 */ /* 0x000fe20000400000 */
[----:B------:R-:W-:Y:S01]  /*14cf0*/  @!P4 FMUL R173, R173, 16777216 ;  /* 0x4b800000adadc820 */ /* 0x000fe20000400000 */
[----:B------:R-:W-:Y:S01]  /*14d00*/  @!P4 FMUL R174, R174, 16777216 ;  /* 0x4b800000aeaec820 */ /* 0x000fe20000400000 */
[C---:B------:R-:W-:Y:S01]  /*14d10*/  FMUL R55, R2.reuse, R162 ;  /* 0x000000a202377220 */ /* 0x040fe20000400000 */
[----:B------:R-:W-:Y:S01]  /*14d20*/  FMUL R138, R2, R163 ;  /* 0x000000a3028a7220 */ /* 0x000fe20000400000 */
[----:B------:R-:W-:Y:S01]  /*14d30*/  @!P4 FMUL R118, R118, 16777216 ;  /* 0x4b8000007676c820 */ /* 0x000fe20000400000 */
[----:B------:R-:W-:Y:S01]  /*14d40*/  @!P4 FMUL R119, R119, 16777216 ;  /* 0x4b8000007777c820 */ /* 0x000fe20000400000 */
[C---:B------:R-:W-:Y:S01]  /*14d50*/  FMUL R38, R2.reuse, R172 ;  /* 0x000000ac02267220 */ /* 0x040fe20000400000 */
[----:B------:R-:W-:Y:S02]  /*14d60*/  IMAD.MOV.U32 R163, RZ, RZ, R113 ;  /* 0x000000ffffa37224 */ /* 0x000fe400078e0071 */
        /* <DEDUP_REMOVED lines=12> */
[----:B------:R-:W-:Y:S01]  /*14e30*/  FMUL R36, R2, R119 ;  /* 0x0000007702247220 */ /* 0x000fe20000400000 */
[----:B------:R-:W-:Y:S01]  /*14e40*/  IMAD.MOV.U32 R173, RZ, RZ, R162 ;  /* 0x000000ffffad7224 */ /* 0x000fe200078e00a2 */
[----:B------:R-:W-:Y:S01]  /*14e50*/  MOV R163, R117 ;  /* 0x0000007500a37202 */ /* 0x000fe20000000f00 */
[----:B------:R-:W-:Y:S01]  /*14e60*/  IMAD.MOV.U32 R162, RZ, RZ, R116 ;  /* 0x000000ffffa27224 */ /* 0x000fe200078e0074 */
[----:B------:R-:W-:Y:S01]  /*14e70*/  BAR.SYNC.DEFER_BLOCKING 0x0 ;  /* 0x0000000000007b1d */ /* 0x000fe20000010000 */
[----:B------:R-:W-:-:S04]  /*14e80*/  @!P4 FMUL R72, R72, 16777216 ;  /* 0x4b8000004848c820 */ /* 0x000fc80000400000 */
[----:B------:R-:W-:Y:S01]  /*14e90*/  FMUL R72, R2, R72 ;  /* 0x0000004802487220 */ /* 0x000fe20000400000 */
[----:B------:R-:W1:Y:S01]  /*14ea0*/  LDS.128 R116, [R19] ;  /* 0x0000000013747984 */ /* 0x000e620000000c00 */
[----:B------:R-:W-:Y:S02]  /*14eb0*/  F2FP.BF16.F32.PACK_AB R56, R18, R20 ;  /* 0x000000141238723e */ /* 0x000fe400000010ff */
[----:B------:R-:W-:Y:S02]  /*14ec0*/  F2FP.BF16.F32.PACK_AB R57, R21, R22 ;  /* 0x000000161539723e */ /* 0x000fe400000010ff */
        /* <DEDUP_REMOVED lines=12> */
[----:B------:R-:W-:Y:S01]  /*14f90*/  FSEL R183, R183, R146, P1 ;  /* 0x00000092b7b77208 */ /* 0x000fe20000800000 */
[----:B------:R-:W-:-:S02]  /*14fa0*/  IMAD.MOV.U32 R105, RZ, RZ, R135 ;  /* 0x000000ffff697224 */ /* 0x000fc400078e0087 */
[----:B------:R-:W-:Y:S01]  /*14fb0*/  @!P4 FMUL R168, R168, 16777216 ;  /* 0x4b800000a8a8c820 */ /* 0x000fe20000400000 */
[----:B------:R-:W-:Y:S01]  /*14fc0*/  IMAD.MOV.U32 R50, RZ, RZ, R31 ;  /* 0x000000ffff327224 */ /* 0x000fe200078e001f */
[----:B------:R2:W-:Y:S01]  /*14fd0*/  STSM.16.M88.4 [R0], R56 ;  /* 0x0000003800007844 */ /* 0x0005e20000000200 */
[----:B------:R-:W-:Y:S01]  /*14fe0*/  @!P4 FMUL R182, R182, 16777216 ;  /* 0x4b800000b6b6c820 */ /* 0x000fe20000400000 */
[C---:B------:R-:W-:Y:S01]  /*14ff0*/  FMUL R135, R2.reuse, R137 ;  /* 0x0000008902877220 */ /* 0x040fe20000400000 */
[C---:B------:R-:W-:Y:S01]  /*15000*/  FMUL R137, R2.reuse, R159 ;  /* 0x0000009f02897220 */ /* 0x040fe20000400000 */
[----:B------:R-:W-:Y:S01]  /*15010*/  FMUL R23, R2, R167 ;  /* 0x000000a702177220 */ /* 0x000fe20000400000 */
[----:B------:R-:W-:Y:S01]  /*15020*/  @!P4 FMUL R170, R170, 16777216 ;  /* 0x4b800000aaaac820 */ /* 0x000fe20000400000 */
[----:B------:R-:W-:Y:S02]  /*15030*/  IMAD.MOV.U32 R167, RZ, RZ, R28 ;  /* 0x000000ffffa77224 */ /* 0x000fe400078e001c */
[----:B------:R-:W-:Y:S01]  /*15040*/  FMUL R49, R2, R181 ;  /* 0x000000b502317220 */ /* 0x000fe20000400000 */
[----:B------:R-:W-:-:S02]  /*15050*/  IMAD.MOV.U32 R159, RZ, RZ, R47 ;  /* 0x000000ffff9f7224 */ /* 0x000fc400078e002f */
[----:B------:R-:W-:Y:S01]  /*15060*/  @!P4 FMUL R103, R103, 16777216 ;  /* 0x4b8000006767c820 */ /* 0x000fe20000400000 */
[----:B------:R-:W-:Y:S02]  /*15070*/  IMAD.MOV.U32 R28, RZ, RZ, R24 ;  /* 0x000000ffff1c7224 */ /* 0x000fe400078e0018 */
[----:B------:R-:W-:Y:S01]  /*15080*/  @!P4 FMUL R183, R183, 16777216 ;  /* 0x4b800000b7b7c820 */ /* 0x000fe20000400000 */
[----:B------:R-:W-:Y:S02]  /*15090*/  IMAD.MOV.U32 R181, RZ, RZ, R50 ;  /* 0x000000ffffb57224 */ /* 0x000fe400078e0032 */
[C---:B------:R-:W-:Y:S01]  /*150a0*/  FMUL R24, R2.reuse, R168 ;  /* 0x000000a802187220 */ /* 0x040fe20000400000 */
[----:B------:R-:W-:Y:S01]  /*150b0*/  FMUL R50, R2, R182 ;  /* 0x000000b602327220 */ /* 0x000fe20000400000 */
[----:B------:R-:W-:Y:S01]  /*150c0*/  @!P4 FMUL R35, R35, 16777216 ;  /* 0x4b8000002323c820 */ /* 0x000fe20000400000 */
[----:B------:R-:W-:Y:S02]  /*150d0*/  IMAD.MOV.U32 R168, RZ, RZ, R27 ;  /* 0x000000ffffa87224 */ /* 0x000fe400078e001b */
        /* <DEDUP_REMOVED lines=33> */
[----:B------:R-:W-:-:S02]  /*152f0*/  IMAD.MOV.U32 R164, RZ, RZ, R159 ;  /* 0x000000ffffa47224 */ /* 0x000fc400078e009f */
[----:B------:R-:W-:Y:S01]  /*15300*/  @!P4 FMUL R185, R185, 16777216 ;  /* 0x4b800000b9b9c820 */ /* 0x000fe20000400000 */
[----:B------:R-:W-:Y:S02]  /*15310*/  IMAD.MOV.U32 R170, RZ, RZ, R28 ;  /* 0x000000ffffaa7224 */ /* 0x000fe400078e001c */
[C---:B------:R-:W-:Y:S01]  /*15320*/  FMUL R28, R2.reuse, R103 ;  /* 0x00000067021c7220 */ /* 0x040fe20000400000 */
[----:B------:R-:W-:Y:S02]  /*15330*/  IMAD.MOV.U32 R159, RZ, RZ, R51 ;  /* 0x000000ffff9f7224 */ /* 0x000fe400078e0033 */
[C---:B------:R-:W-:Y:S01]  /*15340*/  FMUL R51, R2.reuse, R183 ;  /* 0x000000b702337220 */ /* 0x040fe20000400000 */
        /* <DEDUP_REMOVED lines=35> */
[----:B------:R-:W-:-:S02]  /*15580*/  IMAD.MOV.U32 R185, RZ, RZ, R113 ;  /* 0x000000ffffb97224 */ /* 0x000fc400078e0071 */
[----:B------:R-:W-:Y:S01]  /*15590*/  IMAD.MOV.U32 R186, RZ, RZ, R112 ;  /* 0x000000ffffba7224 */ /* 0x000fe200078e0070 */
[----:B------:R-:W-:Y:S01]  /*155a0*/  BAR.SYNC.DEFER_BLOCKING 0x0 ;  /* 0x0000000000007b1d */ /* 0x000fe20000010000 */
[----:B------:R-:W-:Y:S02]  /*155b0*/  F2FP.BF16.F32.PACK_AB R72, R201, R197 ;  /* 0x000000c5c948723e */ /* 0x000fe400000010ff */
[----:B------:R-:W-:-:S03]  /*155c0*/  F2FP.BF16.F32.PACK_AB R73, R198, R195 ;  /* 0x000000c3c649723e */ /* 0x000fc600000010ff */
[----:B------:R-:W3:Y:S01]  /*155d0*/  LDS.128 R112, [R19] ;  /* 0x0000000013707984 */ /* 0x000ee20000000c00 */
[----:B------:R-:W-:Y:S02]  /*155e0*/  F2FP.BF16.F32.PACK_AB R74, R74, R69 ;  /* 0x000000454a4a723e */ /* 0x000fe400000010ff */
[----:B------:R-:W-:Y:S01]  /*155f0*/  F2FP.BF16.F32.PACK_AB R75, R75, R68 ;  /* 0x000000444b4b723e */ /* 0x000fe200000010ff */
[----:B------:R-:W-:Y:S06]  /*15600*/  BAR.SYNC.DEFER_BLOCKING 0x0 ;  /* 0x0000000000007b1d */ /* 0x000fec0000010000 */
[----:B------:R-:W-:Y:S02]  /*15610*/  STSM.16.M88.4 [R0], R72 ;  /* 0x0000004800007844 */ /* 0x000fe40000000200 */
[----:B------:R-:W-:Y:S01]  /*15620*/  BAR.SYNC.DEFER_BLOCKING 0x0 ;  /* 0x0000000000007b1d */ /* 0x000fe20000010000 */
[----:B------:R-:W-:-:S02]  /*15630*/  IMAD.MOV.U32 R180, RZ, RZ, R109 ;  /* 0x000000ffffb47224 */ /* 0x000fc400078e006d */
[----:B------:R-:W-:Y:S01]  /*15640*/  IMAD.MOV.U32 R179, RZ, RZ, R108 ;  /* 0x000000ffffb37224 */ /* 0x000fe200078e006c */
[----:B------:R-:W-:Y:S02]  /*15650*/  F2FP.BF16.F32.PACK_AB R68, R202, R199 ;  /* 0x000000c7ca44723e */ /* 0x000fe400000010ff */
[----:B------:R-:W4:Y:S01]  /*15660*/  LDS.128 R108, [R19] ;  /* 0x00000000136c7984 */ /* 0x000f220000000c00 */
[----:B------:R-:W-:Y:S02]  /*15670*/  F2FP.BF16.F32.PACK_AB R69, R200, R196 ;  /* 0x000000c4c845723e */ /* 0x000fe400000010ff */
[----:B------:R-:W-:Y:S02]  /*15680*/  F2FP.BF16.F32.PACK_AB R70, R70, R65 ;  /* 0x000000414646723e */ /* 0x000fe400000010ff */
[----:B------:R-:W-:Y:S01]  /*15690*/  F2FP.BF16.F32.PACK_AB R71, R71, R64 ;  /* 0x000000404747723e */ /* 0x000fe200000010ff */
[----:B------:R-:W-:Y:S06]  /*156a0*/  BAR.SYNC.DEFER_BLOCKING 0x0 ;  /* 0x0000000000007b1d */ /* 0x000fec0000010000 */
[----:B------:R-:W-:Y:S02]  /*156b0*/  STSM.16.M88.4 [R0], R68 ;  /* 0x0000004400007844 */ /* 0x000fe40000000200 */
[----:B------:R-:W-:Y:S01]  /*156c0*/  BAR.SYNC.DEFER_BLOCKING 0x0 ;  /* 0x0000000000007b1d */ /* 0x000fe20000010000 */
[----:B------:R-:W-:Y:S01]  /*156d0*/  IMAD.MOV.U32 R178, RZ, RZ, R105 ;  /* 0x000000ffffb27224 */ /* 0x000fe200078e0069 */
[----:B------:R-:W-:-:S02]  /*156e0*/  MOV R18, R104 ;  /* 0x0000006800127202 */ /* 0x000fc40000000f00 */
[----:B------:R-:W-:Y:S02]  /*156f0*/  F2FP.BF16.F32.PACK_AB R64, R209, R205 ;  /* 0x000000cdd140723e */ /* 0x000fe400000010ff */
[----:B------:R-:W5:Y:S01]  /*15700*/  LDS.128 R104, [R19] ;  /* 0x0000000013687984 */ /* 0x000f620000000c00 */
[----:B------:R-:W-:Y:S02]  /*15710*/  F2FP.BF16.F32.PACK_AB R65, R206, R203 ;  /* 0x000000cbce41723e */ /* 0x000fe400000010ff */
[----:B------:R-:W-:Y:S02]  /*15720*/  F2FP.BF16.F32.PACK_AB R66, R66, R61 ;  /* 0x0000003d4242723e */ /* 0x000fe400000010ff */
[----:B------:R-:W-:Y:S01]  /*15730*/  F2FP.BF16.F32.PACK_AB R67, R67, R60 ;  /* 0x0000003c4343723e */ /* 0x000fe200000010ff */
[----:B------:R-:W-:Y:S06]  /*15740*/  BAR.SYNC.DEFER_BLOCKING 0x0 ;  /* 0x0000000000007b1d */ /* 0x000fec0000010000 */
[----:B------:R0:W-:Y:S01]  /*15750*/  STSM.16.M88.4 [R0], R64 ;  /* 0x0000004000007844 */ /* 0x0001e20000000200 */
[----:B------:R-:W-:Y:S01]  /*15760*/  IMAD.MOV.U32 R184, RZ, RZ, R103 ;  /* 0x000000ffffb87224 */ /* 0x000fe200078e0067 */
[----:B------:R-:W-:-:S02]  /*15770*/  MOV R177, R102 ;  /* 0x0000006600b17202 */ /* 0x000fc40000000f00 */
[----:B------:R-:W-:Y:S02]  /*15780*/  F2FP.BF16.F32.PACK_AB R62, R62, R101 ;  /* 0x000000653e3e723e */ /* 0x000fe400000010ff */
[----:B------:R-:W-:Y:S01]  /*15790*/  F2FP.BF16.F32.PACK_AB R63, R63, R100 ;  /* 0x000000643f3f723e */ /* 0x000fe200000010ff */
[----:B------:R-:W-:Y:S01]  /*157a0*/  BAR.SYNC.DEFER_BLOCKING 0x0 ;  /* 0x0000000000007b1d */ /* 0x000fe20000010000 */
[----:B------:R-:W-:Y:S02]  /*157b0*/  F2FP.BF16.F32.PACK_AB R60, R210, R207 ;  /* 0x000000cfd23c723e */ /* 0x000fe400000010ff */
[----:B------:R-:W-:-:S03]  /*157c0*/  F2FP.BF16.F32.PACK_AB R61, R208, R204 ;  /* 0x000000ccd03d723e */ /* 0x000fc600000010ff */
[----:B------:R-:W5:Y:S02]  /*157d0*/  LDS.128 R100, [R19] ;  /* 0x0000000013647984 */ /* 0x000f640000000c00 */
[----:B------:R-:W-:Y:S06]  /*157e0*/  BAR.SYNC.DEFER_BLOCKING 0x0 ;  /* 0x0000000000007b1d */ /* 0x000fec0000010000 */
[----:B------:R1:W-:Y:S01]  /*157f0*/  STSM.16.M88.4 [R0], R60 ;  /* 0x0000003c00007844 */ /* 0x0003e20000000200 */
[----:B--2---:R-:W-:Y:S02]  /*15800*/  F2FP.BF16.F32.PACK_AB R58, R98, R99 ;  /* 0x00000063623a723e */ /* 0x004fe400000010ff */
[----:B------:R-:W-:Y:S01]  /*15810*/  F2FP.BF16.F32.PACK_AB R59, R96, R97 ;  /* 0x00000061603b723e */ /* 0x000fe200000010ff */
[----:B------:R-:W-:Y:S01]  /*15820*/  BAR.SYNC.DEFER_BLOCKING 0x0 ;  /* 0x0000000000007b1d */ /* 0x000fe20000010000 */
[----:B------:R-:W-:-:S02]  /*15830*/  F2FP.BF16.F32.PACK_AB R56, R218, R214 ;  /* 0x000000d6da38723e */ /* 0x000fc400000010ff */
[----:B------:R-:W-:-:S03]  /*15840*/  F2FP.BF16.F32.PACK_AB R57, R215, R212 ;  /* 0x000000d4d739723e */ /* 0x000fc600000010ff */
[----:B------:R-:W2:Y:S02]  /*15850*/  LDS.128 R96, [R19] ;  /* 0x0000000013607984 */ /* 0x000ea40000000c00 */
[----:B------:R-:W-:Y:S06]  /*15860*/  BAR.SYNC.DEFER_BLOCKING 0x0 ;  /* 0x0000000000007b1d */ /* 0x000fec0000010000 */
[----:B------:R3:W-:Y:S01]  /*15870*/  STSM.16.M88.4 [R0], R56 ;  /* 0x0000003800007844 */ /* 0x0007e20000000200 */
[----:B------:R-:W-:Y:S02]  /*15880*/  F2FP.BF16.F32.PACK_AB R10, R94, R95 ;  /* 0x0000005f5e0a723e */ /* 0x000fe400000010ff */
[----:B------:R-:W-:Y:S01]  /*15890*/  F2FP.BF16.F32.PACK_AB R11, R92, R93 ;  /* 0x0000005d5c0b723e */ /* 0x000fe200000010ff */
[----:B------:R-:W-:Y:S01]  /*158a0*/  BAR.SYNC.DEFER_BLOCKING 0x0 ;  /* 0x0000000000007b1d */ /* 0x000fe20000010000 */
[----:B------:R-:W-:-:S02]  /*158b0*/  F2FP.BF16.F32.PACK_AB R8, R219, R216 ;  /* 0x000000d8db08723e */ /* 0x000fc400000010ff */
[----:B------:R-:W-:-:S03]  /*158c0*/  F2FP.BF16.F32.PACK_AB R9, R217, R213 ;  /* 0x000000d5d909723e */ /* 0x000fc600000010ff */
[----:B------:R-:W2:Y:S02]  /*158d0*/  LDS.128 R92, [R19] ;  /* 0x00000000135c7984 */ /* 0x000ea40000000c00 */
[----:B------:R-:W-:Y:S06]  /*158e0*/  BAR.SYNC.DEFER_BLOCKING 0x0 ;  /* 0x0000000000007b1d */ /* 0x000fec0000010000 */
[----:B------:R4:W-:Y:S01]  /*158f0*/  STSM.16.M88.4 [R0], R8 ;  /* 0x0000000800007844 */ /* 0x0009e20000000200 */
[----:B0-----:R-:W-:Y:S02]  /*15900*/  F2FP.BF16.F32.PACK_AB R66, R90, R91 ;  /* 0x0000005b5a42723e */ /* 0x001fe400000010ff */
[----:B------:R-:W-:Y:S01]  /*15910*/  F2FP.BF16.F32.PACK_AB R67, R88, R89 ;  /* 0x000000595843723e */ /* 0x000fe200000010ff */
[----:B------:R-:W-:Y:S01]  /*15920*/  BAR.SYNC.DEFER_BLOCKING 0x0 ;  /* 0x0000000000007b1d */ /* 0x000fe20000010000 */
[----:B------:R-:W-:-:S02]  /*15930*/  F2FP.BF16.F32.PACK_AB R64, R226, R222 ;  /* 0x000000dee240723e */ /* 0x000fc400000010ff */
[----:B------:R-:W-:-:S03]  /*15940*/  F2FP.BF16.F32.PACK_AB R65, R223, R220 ;  /* 0x000000dcdf41723e */ /* 0x000fc600000010ff */
[----:B------:R-:W0:Y:S02]  /*15950*/  LDS.128 R88, [R19] ;  /* 0x0000000013587984 */ /* 0x000e240000000c00 */
[----:B------:R-:W-:Y:S06]  /*15960*/  BAR.SYNC.DEFER_BLOCKING 0x0 ;  /* 0x0000000000007b1d */ /* 0x000fec0000010000 */
[----:B------:R-:W-:Y:S01]  /*15970*/  STSM.16.M88.4 [R0], R64 ;  /* 0x0000004000007844 */ /* 0x000fe20000000200 */
[----:B-1----:R-:W-:Y:S02]  /*15980*/  F2FP.BF16.F32.PACK_AB R62, R86, R87 ;  /* 0x00000057563e723e */ /* 0x002fe400000010ff */
[----:B------:R-:W-:Y:S01]  /*15990*/  F2FP.BF16.F32.PACK_AB R63, R84, R85 ;  /* 0x00000055543f723e */ /* 0x000fe200000010ff */
[----:B------:R-:W-:Y:S01]  /*159a0*/  BAR.SYNC.DEFER_BLOCKING 0x0 ;  /* 0x0000000000007b1d */ /* 0x000fe20000010000 */
[----:B------:R-:W-:-:S02]  /*159b0*/  F2FP.BF16.F32.PACK_AB R60, R227, R224 ;  /* 0x000000e0e33c723e */ /* 0x000fc400000010ff */
[----:B------:R-:W-:-:S03]  /*159c0*/  F2FP.BF16.F32.PACK_AB R61, R225, R221 ;  /* 0x000000dde13d723e */ /* 0x000fc600000010ff */
[----:B------:R-:W1:Y:S02]  /*159d0*/  LDS.128 R84, [R19] ;  /* 0x0000000013547984 */ /* 0x000e640000000c00 */
[----:B------:R-:W-:Y:S06]  /*159e0*/  BAR.SYNC.DEFER_BLOCKING 0x0 ;  /* 0x0000000000007b1d */ /* 0x000fec0000010000 */
[----:B------:R-:W-:Y:S01]  /*159f0*/  STSM.16.M88.4 [R0], R60 ;  /* 0x0000003c00007844 */ /* 0x000fe20000000200 */
[----:B---3--:R-:W-:Y:S02]  /*15a00*/  F2FP.BF16.F32.PACK_AB R58, R82, R83 ;  /* 0x00000053523a723e */ /* 0x008fe400000010ff */
[----:B------:R-:W-:Y:S01]  /*15a10*/  F2FP.BF16.F32.PACK_AB R59, R80, R81 ;  /* 0x00000051503b723e */ /* 0x000fe200000010ff */
[----:B------:R-:W-:Y:S01]  /*15a20*/  BAR.SYNC.DEFER_BLOCKING 0x0 ;  /* 0x0000000000007b1d */ /* 0x000fe20000010000 */
[----:B------:R-:W-:-:S02]  /*15a30*/  F2FP.BF16.F32.PACK_AB R56, R231, R229 ;  /* 0x000000e5e738723e */ /* 0x000fc400000010ff */
[----:B------:R-:W-:-:S03]  /*15a40*/  F2FP.BF16.F32.PACK_AB R57, R230, R228 ;  /* 0x000000e4e639723e */ /* 0x000fc600000010ff */
[----:B------:R-:W3:Y:S02]  /*15a50*/  LDS.128 R80, [R19] ;  /* 0x0000000013507984 */ /* 0x000ee40000000c00 */
[----:B------:R-:W-:Y:S06]  /*15a60*/  BAR.SYNC.DEFER_BLOCKING 0x0 ;  /* 0x0000000000007b1d */ /* 0x000fec0000010000 */
[----:B------:R-:W-:Y:S01]  /*15a70*/  STSM.16.M88.4 [R0], R56 ;  /* 0x0000003800007844 */ /* 0x000fe20000000200 */
[----:B----4-:R-:W-:Y:S02]  /*15a80*/  F2FP.BF16.F32.PACK_AB R10, R78, R79 ;  /* 0x0000004f4e0a723e */ /* 0x010fe400000010ff */
[----:B------:R-:W-:Y:S01]  /*15a90*/  F2FP.BF16.F32.PACK_AB R11, R76, R77 ;  /* 0x0000004d4c0b723e */ /* 0x000fe200000010ff */
[----:B------:R-:W-:Y:S01]  /*15aa0*/  BAR.SYNC.DEFER_BLOCKING 0x0 ;  /* 0x0000000000007b1d */ /* 0x000fe20000010000 */
[----:B------:R-:W-:-:S02]  /*15ab0*/  F2FP.BF16.F32.PACK_AB R8, R232, R188 ;  /* 0x000000bce808723e */ /* 0x000fc400000010ff */
[----:B------:R-:W-:-:S03]  /*15ac0*/  F2FP.BF16.F32.PACK_AB R9, R189, R190 ;  /* 0x000000bebd09723e */ /* 0x000fc600000010ff */
[----:B------:R-:W4:Y:S02]  /*15ad0*/  LDS.128 R76, [R19] ;  /* 0x00000000134c7984 */ /* 0x000f240000000c00 */
[----:B------:R-:W-:Y:S01]  /*15ae0*/  BAR.SYNC.DEFER_BLOCKING 0x0 ;  /* 0x0000000000007b1d */ /* 0x000fe20000010000 */
[----:B------:R-:W-:Y:S02]  /*15af0*/  IMAD.MOV.U32 R20, RZ, RZ, R185 ;  /* 0x000000ffff147224 */ /* 0x000fe400078e00b9 */
[----:B------:R-:W-:Y:S02]  /*15b00*/  IMAD.MOV.U32 R185, RZ, RZ, R183 ;  /* 0x000000ffffb97224 */ /* 0x000fe400078e00b7 */
[----:B------:R-:W-:Y:S02]  /*15b10*/  IMAD.MOV.U32 R183, RZ, RZ, R181 ;  /* 0x000000ffffb77224 */ /* 0x000fe400078e00b5 */
[----:B------:R-:W-:Y:S01]  /*15b20*/  IMAD.MOV.U32 R181, RZ, RZ, R211 ;  /* 0x000000ffffb57224 */ /* 0x000fe200078e00d3 */
[----:B------:R5:W-:Y:S01]  /*15b30*/  STSM.16.M88.4 [R0], R8 ;  /* 0x0000000800007844 */ /* 0x000be20000000200 */
[----:B------:R-:W-:Y:S01]  /*15b40*/  BAR.SYNC.DEFER_BLOCKING 0x0 ;  /* 0x0000000000007b1d */ /* 0x000fe20000010000 */
[----:B-----5:R-:W-:-:S02]  /*15b50*/  F2FP.BF16.F32.PACK_AB R11, R128, R129 ;  /* 0x00000081800b723e */ /* 0x020fc400000010ff */
[----:B------:R-:W-:Y:S01]  /*15b60*/  F2FP.BF16.F32.PACK_AB R128, R18, R251 ;  /* 0x000000fb1280723e */ /* 0x000fe200000010ff */
[----:B------:R-:W-:Y:S02]  /*15b70*/  IMAD.MOV.U32 R18, RZ, RZ, R186 ;  /* 0x000000ffff127224 */ /* 0x000fe400078e00ba */
[----:B------:R-:W-:Y:S02]  /*15b80*/  IMAD.MOV.U32 R186, RZ, RZ, R184 ;  /* 0x000000ffffba7224 */ /* 0x000fe400078e00b8 */
[----:B------:R-:W-:Y:S01]  /*15b90*/  IMAD.MOV.U32 R184, RZ, RZ, R182 ;  /* 0x000000ffffb87224 */ /* 0x000fe200078e00b6 */
[----:B------:R-:W-:Y:S02]  /*15ba0*/  MOV R182, R250 ;  /* 0x000000fa00b67202 */ /* 0x000fe40000000f00 */
[----:B------:R-:W5:Y:S04]  /*15bb0*/  LDL.LU R250, [R1+0x6e4] ;  /* 0x0006e40001fa7983 */ /* 0x000f680000300800 */
[----:B------:R-:W5:Y:S04]  /*15bc0*/  LDL.LU R211, [R1+0x6e0] ;  /* 0x0006e00001d37983 */ /* 0x000f680000300800 */
[----:B------:R-:W4:Y:S01]  /*15bd0*/  LDS.128 R72, [R19] ;  /* 0x0000000013487984 */ /* 0x000f220000000c00 */
[----:B------:R-:W-:-:S02]  /*15be0*/  F2FP.BF16.F32.PACK_AB R64, R235, R192 ;  /* 0x000000c0eb40723e */ /* 0x000fc400000010ff */
[----:B------:R-:W-:Y:S02]  /*15bf0*/  F2FP.BF16.F32.PACK_AB R65, R193, R194 ;  /* 0x000000c2c141723e */ /* 0x000fe400000010ff */
[----:B------:R-:W-:Y:S02]  /*15c00*/  F2FP.BF16.F32.PACK_AB R66, R155, R156 ;  /* 0x0000009c9b42723e */ /* 0x000fe400000010ff */
[----:B------:R-:W-:Y:S01]  /*15c10*/  F2FP.BF16.F32.PACK_AB R67, R153, R154 ;  /* 0x0000009a9943723e */ /* 0x000fe200000010ff */
[----:B------:R-:W-:Y:S06]  /*15c20*/  BAR.SYNC.DEFER_BLOCKING 0x0 ;  /* 0x0000000000007b1d */ /* 0x000fec0000010000 */
[----:B------:R-:W-:Y:S02]  /*15c30*/  STSM.16.M88.4 [R0], R64 ;  /* 0x0000004000007844 */ /* 0x000fe40000000200 */
[----:B------:R-:W-:Y:S01]  /*15c40*/  BAR.SYNC.DEFER_BLOCKING 0x0 ;  /* 0x0000000000007b1d */ /* 0x000fe20000010000 */
[----:B------:R-:W-:-:S02]  /*15c50*/  F2FP.BF16.F32.PACK_AB R60, R236, R233 ;  /* 0x000000e9ec3c723e */ /* 0x000fc400000010ff */
[----:B------:R-:W-:-:S03]  /*15c60*/  F2FP.BF16.F32.PACK_AB R61, R234, R191 ;  /* 0x000000bfea3d723e */ /* 0x000fc600000010ff */
[----:B------:R-:W4:Y:S01]  /*15c70*/  LDS.128 R68, [R19] ;  /* 0x0000000013447984 */ /* 0x000f220000000c00 */
        /* <DEDUP_REMOVED lines=10> */
[----:B------:R-:W-:Y:S01]  /*15d20*/  BAR.SYNC.DEFER_BLOCKING 0x0 ;  /* 0x0000000000007b1d */ /* 0x000fe20000010000 */
[----:B------:R-:W-:Y:S02]  /*15d30*/  F2FP.BF16.F32.PACK_AB R8, R247, R243 ;  /* 0x000000f3f708723e */ /* 0x000fe400000010ff */
[----:B------:R-:W-:Y:S02]  /*15d40*/  F2FP.BF16.F32.PACK_AB R9, R244, R239 ;  /* 0x000000eff409723e */ /* 0x000fe400000010ff */
[----:B------:R-:W-:-:S03]  /*15d50*/  F2FP.BF16.F32.PACK_AB R10, R141, R144 ;  /* 0x000000908d0a723e */ /* 0x000fc600000010ff */
[----:B------:R-:W2:Y:S01]  /*15d60*/  LDC R147, c[0x0][0x278] ;  /* 0x00009e00ff937b82 */ /* 0x000ea20000000800 */
[----:B------:R-:W-:Y:S02]  /*15d70*/  F2FP.BF16.F32.PACK_AB R129, R252, R249 ;  /* 0x000000f9fc81723e */ /* 0x000fe400000010ff */
[----:B------:R-:W-:Y:S01]  /*15d80*/  F2FP.BF16.F32.PACK_AB R130, R130, R140 ;  /* 0x0000008c8282723e */ /* 0x000fe200000010ff */
[----:B------:R-:W-:Y:S01]  /*15d90*/  STSM.16.M88.4 [R0], R56 ;  /* 0x0000003800007844 */ /* 0x000fe20000000200 */
[----:B------:R-:W-:-:S03]  /*15da0*/  F2FP.BF16.F32.PACK_AB R131, R131, R139 ;  /* 0x0000008b8383723e */ /* 0x000fc600000010ff */
[----:B------:R-:W0:Y:S08]  /*15db0*/  LDC.64 R144, c[0x0][0x228] ;  /* 0x00008a00ff907b82 */ /* 0x000e300000000a00 */
[----:B------:R-:W-:Y:S06]  /*15dc0*/  BAR.SYNC.DEFER_BLOCKING 0x0 ;  /* 0x0000000000007b1d */ /* 0x000fec0000010000 */
[----:B------:R-:W4:Y:S02]  /*15dd0*/  LDS.128 R60, [R19] ;  /* 0x00000000133c7984 */ /* 0x000f240000000c00 */
[----:B------:R-:W-:Y:S06]  /*15de0*/  BAR.SYNC.DEFER_BLOCKING 0x0 ;  /* 0x0000000000007b1d */ /* 0x000fec0000010000 */
[----:B------:R-:W-:Y:S02]  /*15df0*/  STSM.16.M88.4 [R0], R8 ;  /* 0x0000000800007844 */ /* 0x000fe40000000200 */
[----:B------:R-:W-:Y:S06]  /*15e00*/  BAR.SYNC.DEFER_BLOCKING 0x0 ;  /* 0x0000000000007b1d */ /* 0x000fec0000010000 */
[----:B------:R-:W4:Y:S02]  /*15e10*/  LDS.128 R56, [R19] ;  /* 0x0000000013387984 */ /* 0x000f240000000c00 */
[----:B------:R-:W-:Y:S06]  /*15e20*/  BAR.SYNC.DEFER_BLOCKING 0x0 ;  /* 0x0000000000007b1d */ /* 0x000fec0000010000 */
[----:B------:R-:W-:Y:S02]  /*15e30*/  STSM.16.M88.4 [R0], R128 ;  /* 0x0000008000007844 */ /* 0x000fe40000000200 */
[----:B------:R-:W-:Y:S01]  /*15e40*/  BAR.SYNC.DEFER_BLOCKING 0x0 ;  /* 0x0000000000007b1d */ /* 0x000fe20000010000 */
[----:B------:R-:W-:-:S02]  /*15e50*/  F2FP.BF16.F32.PACK_AB R140, R20, R18 ;  /* 0x00000012148c723e */ /* 0x000fc400000010ff */
[----:B------:R-:W-:-:S03]  /*15e60*/  F2FP.BF16.F32.PACK_AB R142, R142, R133 ;  /* 0x000000858e8e723e */ /* 0x000fc600000010ff */
[----:B------:R-:W4:Y:S01]  /*15e70*/  LDS.128 R8, [R19] ;  /* 0x0000000013087984 */ /* 0x000f220000000c00 */
[----:B------:R-:W-:Y:S02]  /*15e80*/  F2FP.BF16.F32.PACK_AB R143, R143, R132 ;  /* 0x000000848f8f723e */ /* 0x000fe400000010ff */
[----:B-----5:R-:W-:Y:S01]  /*15e90*/  F2FP.BF16.F32.PACK_AB R141, R211, R250 ;  /* 0x000000fad38d723e */ /* 0x020fe200000010ff */
[----:B------:R-:W-:Y:S01]  /*15ea0*/  BAR.SYNC.DEFER_BLOCKING 0x0 ;  /* 0x0000000000007b1d */ /* 0x000fe20000010000 */
[----:B------:R-:W-:Y:S02]  /*15eb0*/  IMAD.MOV.U32 R18, RZ, RZ, R186 ;  /* 0x000000ffff127224 */ /* 0x000fe400078e00ba */
[----:B------:R-:W-:Y:S01]  /*15ec0*/  IMAD.MOV.U32 R20, RZ, RZ, R185 ;  /* 0x000000ffff147224 */ /* 0x000fe200078e00b9 */
[----:B------:R-:W-:Y:S02]  /*15ed0*/  F2FP.BF16.F32.PACK_AB R133, R14, R15 ;  /* 0x0000000f0e85723e */ /* 0x000fe400000010ff */
[----:B------:R-:W-:-:S02]  /*15ee0*/  F2FP.BF16.F32.PACK_AB R134, R134, R125 ;  /* 0x0000007d8686723e */ /* 0x000fc400000010ff */
[----:B------:R-:W-:Y:S01]  /*15ef0*/  F2FP.BF16.F32.PACK_AB R135, R135, R124 ;  /* 0x0000007c8787723e */ /* 0x000fe200000010ff */
[----:B------:R-:W5:Y:S04]  /*15f00*/  LDL.LU R211, [R1+0x6dc] ;  /* 0x0006dc0001d37983 */ /* 0x000f680000300800 */
[----:B------:R-:W-:Y:S01]  /*15f10*/  STSM.16.M88.4 [R0], R140 ;  /* 0x0000008c00007844 */ /* 0x000fe20000000200 */
[----:B------:R-:W-:Y:S01]  /*15f20*/  BAR.SYNC.DEFER_BLOCKING 0x0 ;  /* 0x0000000000007b1d */ /* 0x000fe20000010000 */
[----:B------:R-:W-:-:S05]  /*15f30*/  F2FP.BF16.F32.PACK_AB R132, R20, R18 ;  /* 0x000000121484723e */ /* 0x000fca00000010ff */
[----:B------:R-:W5:Y:S02]  /*15f40*/  LDS.128 R128, [R19] ;  /* 0x0000000013807984 */ /* 0x000f640000000c00 */
[----:B------:R-:W-:Y:S06]  /*15f50*/  BAR.SYNC.DEFER_BLOCKING 0x0 ;  /* 0x0000000000007b1d */ /* 0x000fec0000010000 */
[----:B------:R-:W-:Y:S02]  /*15f60*/  STSM.16.M88.4 [R0], R132 ;  /* 0x0000008400007844 */ /* 0x000fe40000000200 */
[----:B------:R-:W-:Y:S01]  /*15f70*/  BAR.SYNC.DEFER_BLOCKING 0x0 ;  /* 0x0000000000007b1d */ /* 0x000fe20000010000 */
[----:B------:R-:W-:-:S02]  /*15f80*/  IMAD.MOV.U32 R186, RZ, RZ, R184 ;  /* 0x000000ffffba7224 */ /* 0x000fc400078e00b8 */
[----:B------:R-:W-:Y:S02]  /*15f90*/  IMAD.MOV.U32 R185, RZ, RZ, R183 ;  /* 0x000000ffffb97224 */ /* 0x000fe400078e00b7 */
[----:B------:R-:W-:-:S03]  /*15fa0*/  IMAD.MOV.U32 R18, RZ, RZ, R186 ;  /* 0x000000ffff127224 */ /* 0x000fc600078e00ba */
[----:B------:R-:W-:Y:S01]  /*15fb0*/  MOV R20, R185 ;  /* 0x000000b900147202 */ /* 0x000fe20000000f00 */
[----:B------:R-:W5:Y:S03]  /*15fc0*/  LDS.128 R132, [R19] ;  /* 0x0000000013847984 */ /* 0x000f660000000c00 */
[----:B------:R-:W-:Y:S02]  /*15fd0*/  F2FP.BF16.F32.PACK_AB R124, R20, R18 ;  /* 0x00000012147c723e */ /* 0x000fe400000010ff */
[----:B------:R-:W-:Y:S02]  /*15fe0*/  F2FP.BF16.F32.PACK_AB R125, R6, R7 ;  /* 0x00000007067d723e */ /* 0x000fe400000010ff */
[----:B------:R-:W-:Y:S02]  /*15ff0*/  F2FP.BF16.F32.PACK_AB R126, R126, R137 ;  /* 0x000000897e7e723e */ /* 0x000fe400000010ff */
[----:B------:R-:W-:Y:S01]  /*16000*/  F2FP.BF16.F32.PACK_AB R127, R127, R136 ;  /* 0x000000887f7f723e */ /* 0x000fe200000010ff */
[----:B------:R-:W-:Y:S06]  /*16010*/  BAR.SYNC.DEFER_BLOCKING 0x0 ;  /* 0x0000000000007b1d */ /* 0x000fec0000010000 */
[----:B------:R-:W-:Y:S02]  /*16020*/  STSM.16.M88.4 [R0], R124 ;  /* 0x0000007c00007844 */ /* 0x000fe40000000200 */
[----:B------:R-:W-:Y:S01]  /*16030*/  BAR.SYNC.DEFER_BLOCKING 0x0 ;  /* 0x0000000000007b1d */ /* 0x000fe20000010000 */
[----:B------:R-:W-:Y:S01]  /*16040*/  MOV R183, R181 ;  /* 0x000000b500b77202 */ /* 0x000fe20000000f00 */
[----:B------:R-:W-:-:S02]  /*16050*/  IMAD.MOV.U32 R184, RZ, RZ, R182 ;  /* 0x000000ffffb87224 */ /* 0x000fc400078e00b6 */
[----:B------:R-:W-:Y:S02]  /*16060*/  IMAD.MOV.U32 R182, RZ, RZ, R180 ;  /* 0x000000ffffb67224 */ /* 0x000fe400078e00b4 */
[----:B------:R-:W-:Y:S02]  /*16070*/  IMAD.MOV.U32 R181, RZ, RZ, R179 ;  /* 0x000000ffffb57224 */ /* 0x000fe400078e00b3 */
[----:B------:R-:W-:Y:S02]  /*16080*/  IMAD.MOV.U32 R185, RZ, RZ, R184 ;  /* 0x000000ffffb97224 */ /* 0x000fe400078e00b8 */
[----:B------:R-:W-:Y:S02]  /*16090*/  IMAD.MOV.U32 R186, RZ, RZ, R183 ;  /* 0x000000ffffba7224 */ /* 0x000fe400078e00b7 */
[----:B------:R-:W-:Y:S01]  /*160a0*/  IMAD.MOV.U32 R184, RZ, RZ, R182 ;  /* 0x000000ffffb87224 */ /* 0x000fe200078e00b6 */
[----:B------:R-:W5:Y:S01]  /*160b0*/  LDS.128 R124, [R19] ;  /* 0x00000000137c7984 */ /* 0x000f620000000c00 */
[----:B------:R-:W-:-:S02]  /*160c0*/  IMAD.MOV.U32 R183, RZ, RZ, R181 ;  /* 0x000000ffffb77224 */ /* 0x000fc400078e00b5 */
[----:B------:R-:W-:Y:S02]  /*160d0*/  IMAD.MOV.U32 R18, RZ, RZ, R186 ;  /* 0x000000ffff127224 */ /* 0x000fe400078e00ba */
[----:B------:R-:W-:Y:S01]  /*160e0*/  IMAD.MOV.U32 R20, RZ, RZ, R184 ;  /* 0x000000ffff147224 */ /* 0x000fe200078e00b8 */
[----:B------:R-:W-:Y:S02]  /*160f0*/  MOV R186, R183 ;  /* 0x000000b700ba7202 */ /* 0x000fe40000000f00 */
[----:B------:R-:W-:Y:S02]  /*16100*/  F2FP.BF16.F32.PACK_AB R138, R55, R138 ;  /* 0x0000008a378a723e */ /* 0x000fe400000010ff */
[----:B------:R-:W-:Y:S02]  /*16110*/  F2FP.BF16.F32.PACK_AB R136, R20, R18 ;  /* 0x000000121488723e */ /* 0x000fe400000010ff */
[----:B------:R-:W-:Y:S02]  /*16120*/  F2FP.BF16.F32.PACK_AB R137, R186, R185 ;  /* 0x000000b9ba89723e */ /* 0x000fe400000010ff */
[----:B------:R-:W-:Y:S01]  /*16130*/  F2FP.BF16.F32.PACK_AB R139, R53, R54 ;  /* 0x00000036358b723e */ /* 0x000fe200000010ff */
[----:B------:R-:W-:Y:S01]  /*16140*/  BAR.SYNC.DEFER_BLOCKING 0x0 ;  /* 0x0000000000007b1d */ /* 0x000fe20000010000 */
[----:B------:R-:W-:-:S02]  /*16150*/  IMAD.MOV.U32 R180, RZ, RZ, R178 ;  /* 0x000000ffffb47224 */ /* 0x000fc400078e00b2 */
[----:B------:R-:W-:Y:S01]  /*16160*/  IMAD.MOV.U32 R179, RZ, RZ, R12 ;  /* 0x000000ffffb37224 */ /* 0x000fe200078e000c */
[----:B------:R-:W-:Y:S02]  /*16170*/  F2FP.BF16.F32.PACK_AB R22, R3, R23 ;  /* 0x000000170316723e */ /* 0x000fe400000010ff */
[----:B------:R-:W-:Y:S02]  /*16180*/  F2FP.BF16.F32.PACK_AB R26, R26, R27 ;  /* 0x0000001b1a1a723e */ /* 0x000fe400000010ff */
[----:B------:R-:W1:Y:S01]  /*16190*/  LDC.64 R54, c[0x0][0x270] ;  /* 0x00009c00ff367b82 */ /* 0x000e620000000a00 */
[----:B------:R-:W-:Y:S07]  /*161a0*/  STSM.16.M88.4 [R0], R136 ;  /* 0x0000008800007844 */ /* 0x000fee0000000200 */
[----:B------:R-:W-:Y:S01]  /*161b0*/  BAR.SYNC.DEFER_BLOCKING 0x0 ;  /* 0x0000000000007b1d */ /* 0x000fe20000010000 */
[----:B------:R-:W-:-:S02]  /*161c0*/  IMAD.MOV.U32 R178, RZ, RZ, R13 ;  /* 0x000000ffffb27224 */ /* 0x000fc400078e000d */
[----:B------:R-:W-:Y:S02]  /*161d0*/  IMAD.MOV.U32 R181, RZ, RZ, R180 ;  /* 0x000000ffffb57224 */ /* 0x000fe400078e00b4 */
[----:B------:R-:W-:Y:S01]  /*161e0*/  IMAD.MOV.U32 R182, RZ, RZ, R179 ;  /* 0x000000ffffb67224 */ /* 0x000fe200078e00b3 */
[----:B------:R-:W-:Y:S01]  /*161f0*/  MOV R180, R178 ;  /* 0x000000b200b47202 */ /* 0x000fe20000000f00 */
[----:B------:R-:W-:Y:S01]  /*16200*/  IMAD.MOV.U32 R179, RZ, RZ, R177 ;  /* 0x000000ffffb37224 */ /* 0x000fe200078e00b1 */
[----:B------:R-:W3:Y:S01]  /*16210*/  LDL.LU R12, [R1+0x6d8] ;  /* 0x0006d800010c7983 */ /* 0x000ee20000300800 */
[----:B------:R-:W-:-:S03]  /*16220*/  IMAD.MOV.U32 R183, RZ, RZ, R182 ;  /* 0x000000ffffb77224 */ /* 0x000fc600078e00b6 */
[----:B------:R-:W5:Y:S01]  /*16230*/  LDS.128 R136, [R19] ;  /* 0x0000000013887984 */ /* 0x000f620000000c00 */
[----:B------:R-:W-:Y:S02]  /*16240*/  IMAD.MOV.U32 R184, RZ, RZ, R180 ;  /* 0x000000ffffb87224 */ /* 0x000fe400078e00b4 */
[----:B------:R-:W-:Y:S01]  /*16250*/  IMAD.MOV.U32 R182, RZ, RZ, R179 ;  /* 0x000000ffffb67224 */ /* 0x000fe200078e00b3 */
[----:B------:R-:W-:Y:S01]  /*16260*/  F2FP.BF16.F32.PACK_AB R23, R24, R25 ;  /* 0x000000191817723e */ /* 0x000fe200000010ff */
[----:B------:R-:W-:Y:S01]  /*16270*/  IMAD.MOV.U32 R177, RZ, RZ, R176 ;  /* 0x000000ffffb17224 */ /* 0x000fe200078e00b0 */
[----:B------:R-:W-:Y:S01]  /*16280*/  F2FP.BF16.F32.PACK_AB R20, R184, R183 ;  /* 0x000000b7b814723e */ /* 0x000fe200000010ff */
[----:B------:R-:W-:Y:S01]  /*16290*/  IMAD.MOV.U32 R178, RZ, RZ, R175 ;  /* 0x000000ffffb27224 */ /* 0x000fe200078e00af */
[----:B------:R-:W-:Y:S01]  /*162a0*/  F2FP.BF16.F32.PACK_AB R21, R182, R181 ;  /* 0x000000b5b615723e */ /* 0x000fe200000010ff */
[----:B------:R-:W-:Y:S01]  /*162b0*/  BAR.SYNC.DEFER_BLOCKING 0x0 ;  /* 0x0000000000007b1d */ /* 0x000fe20000010000 */
[----:B------:R-:W-:-:S05]  /*162c0*/  F2FP.BF16.F32.PACK_AB R27, R28, R29 ;  /* 0x0000001d1c1b723e */ /* 0x000fca00000010ff */
[----:B------:R-:W4:Y:S01]  /*162d0*/  LDL.LU R13, [R1+0x6d4] ;  /* 0x0006d400010d7983 */ /* 0x000f220000300800 */
[----:B------:R-:W-:Y:S02]  /*162e0*/  IMAD.MOV.U32 R176, RZ, RZ, R174 ;  /* 0x000000ffffb07224 */ /* 0x000fe400078e00ae */
[----:B------:R-:W-:Y:S01]  /*162f0*/  IMAD.MOV.U32 R175, RZ, RZ, R173 ;  /* 0x000000ffffaf7224 */ /* 0x000fe200078e00ad */
[----:B------:R-:W5:Y:S04]  /*16300*/  LDL.LU R14, [R1+0x6d0] ;  /* 0x0006d000010e7983 */ /* 0x000f680000300800 */
[----:B------:R-:W-:Y:S01]  /*16310*/  STSM.16.M88.4 [R0], R20 ;  /* 0x0000001400007844 */ /* 0x000fe20000000200 */
[----:B------:R-:W-:Y:S01]  /*16320*/  BAR.SYNC.DEFER_BLOCKING 0x0 ;  /* 0x0000000000007b1d */ /* 0x000fe20000010000 */
[----:B------:R-:W-:-:S02]  /*16330*/  IMAD.MOV.U32 R179, RZ, RZ, R178 ;  /* 0x000000ffffb37224 */ /* 0x000fc400078e00b2 */
[----:B------:R-:W-:Y:S02]  /*16340*/  IMAD.MOV.U32 R180, RZ, RZ, R176 ;  /* 0x000000ffffb47224 */ /* 0x000fe400078e00b0 */
[----:B------:R-:W-:Y:S01]  /*16350*/  IMAD.MOV.U32 R178, RZ, RZ, R175 ;  /* 0x000000ffffb27224 */ /* 0x000fe200078e00af */
[----:B------:R-:W-:Y:S01]  /*16360*/  MOV R174, R165 ;  /* 0x000000a500ae7202 */ /* 0x000fe20000000f00 */
[----:B------:R-:W5:Y:S04]  /*16370*/  LDL.LU R15, [R1+0x6cc] ;  /* 0x0006cc00010f7983 */ /* 0x000f680000300800 */
[----:B------:R-:W5:Y:S01]  /*16380*/  LDS.128 R20, [R19] ;  /* 0x0000000013147984 */ /* 0x000f620000000c00 */
[----:B------:R-:W-:Y:S02]  /*16390*/  F2FP.BF16.F32.PACK_AB R24, R180, R179 ;  /* 0x000000b3b418723e */ /* 0x000fe400000010ff */
[----:B------:R-:W-:Y:S01]  /*163a0*/  F2FP.BF16.F32.PACK_AB R25, R178, R177 ;  /* 0x000000b1b219723e */ /* 0x000fe200000010ff */
[----:B------:R-:W-:Y:S01]  /*163b0*/  BAR.SYNC.DEFER_BLOCKING 0x0 ;  /* 0x0000000000007b1d */ /* 0x000fe20000010000 */
[----:B------:R-:W-:-:S05]  /*163c0*/  IMAD.MOV.U32 R165, RZ, RZ, R162 ;  /* 0x000000ffffa57224 */ /* 0x000fca00078e00a2 */
[----:B------:R-:W-:Y:S02]  /*163d0*/  STSM.16.M88.4 [R0], R24 ;  /* 0x0000001800007844 */ /* 0x000fe40000000200 */
[----:B------:R-:W-:Y:S01]  /*163e0*/  BAR.SYNC.DEFER_BLOCKING 0x0 ;  /* 0x0000000000007b1d */ /* 0x000fe20000010000 */
[----:B------:R-:W-:Y:S02]  /*163f0*/  IMAD.MOV.U32 R162, RZ, RZ, R4 ;  /* 0x000000ffffa27224 */ /* 0x000fe400078e0004 */
[----:B------:R-:W-:Y:S02]  /*16400*/  IMAD.MOV.U32 R173, RZ, RZ, R166 ;  /* 0x000000ffffad7224 */ /* 0x000fe400078e00a6 */
[----:B------:R-:W-:Y:S01]  /*16410*/  IMAD.MOV.U32 R166, RZ, RZ, R163 ;  /* 0x000000ffffa67224 */ /* 0x000fe200078e00a3 */
[----:B------:R-:W3:Y:S01]  /*16420*/  LDL.LU R4, [R1+0x6c8] ;  /* 0x0006c80001047983 */ /* 0x000ee20000300800 */
[----:B------:R-:W-:-:S03]  /*16430*/  IMAD.MOV.U32 R163, RZ, RZ, R5 ;  /* 0x000000ffffa37224 */ /* 0x000fc600078e0005 */
[----:B------:R-:W4:Y:S04]  /*16440*/  LDL.LU R5, [R1+0x6c4] ;  /* 0x0006c40001057983 */ /* 0x000f280000300800 */
[----:B------:R-:W5:Y:S04]  /*16450*/  LDL.LU R6, [R1+0x6c0] ;  /* 0x0006c00001067983 */ /* 0x000f680000300800 */
[----:B------:R-:W3:Y:S04]  /*16460*/  LDL.LU R7, [R1+0x6bc] ;  /* 0x0006bc0001077983 */ /* 0x000ee80000300800 */
[----:B------:R-:W5:Y:S01]  /*16470*/  LDS.128 R24, [R19] ;  /* 0x0000000013187984 */ /* 0x000f620000000c00 */
[----:B------:R-:W-:Y:S01]  /*16480*/  MOV R175, R174 ;  /* 0x000000ae00af7202 */ /* 0x000fe20000000f00 */
[----:B------:R-:W-:-:S02]  /*16490*/  IMAD.MOV.U32 R176, RZ, RZ, R166 ;  /* 0x000000ffffb07224 */ /* 0x000fc400078e00a6 */
[----:B------:R-:W-:Y:S01]  /*164a0*/  IMAD.MOV.U32 R174, RZ, RZ, R165 ;  /* 0x000000ffffae7224 */ /* 0x000fe200078e00a5 */
[----:B------:R-:W-:Y:S02]  /*164b0*/  F2FP.BF16.F32.PACK_AB R30, R30, R31 ;  /* 0x0000001f1e1e723e */ /* 0x000fe400000010ff */
        /* <DEDUP_REMOVED lines=8> */
[----:B------:R-:W5:Y:S01]  /*16540*/  LDS.128 R28, [R19] ;  /* 0x00000000131c7984 */ /* 0x000f620000000c00 */
[----:B------:R-:W-:Y:S02]  /*16550*/  F2FP.BF16.F32.PACK_AB R33, R170, R169 ;  /* 0x000000a9aa21723e */ /* 0x000fe400000010ff */
[----:B------:R-:W-:Y:S01]  /*16560*/  F2FP.BF16.F32.PACK_AB R35, R36, R37 ;  /* 0x000000252423723e */ /* 0x000fe200000010ff */
[----:B------:R-:W-:Y:S06]  /*16570*/  BAR.SYNC.DEFER_BLOCKING 0x0 ;  /* 0x0000000000007b1d */ /* 0x000fec0000010000 */
[----:B------:R-:W-:Y:S02]  /*16580*/  STSM.16.M88.4 [R0], R32 ;  /* 0x0000002000007844 */ /* 0x000fe40000000200 */
[----:B------:R-:W-:Y:S01]  /*16590*/  BAR.SYNC.DEFER_BLOCKING 0x0 ;  /* 0x0000000000007b1d */ /* 0x000fe20000010000 */
[----:B------:R-:W-:Y:S01]  /*165a0*/  IMAD.MOV.U32 R166, RZ, RZ, R17 ;  /* 0x000000ffffa67224 */ /* 0x000fe200078e0011 */
[----:B------:R-:W-:-:S02]  /*165b0*/  F2FP.BF16.F32.PACK_AB R38, R38, R39 ;  /* 0x000000272626723e */ /* 0x000fc400000010ff */
[----:B------:R-:W-:Y:S02]  /*165c0*/  F2FP.BF16.F32.PACK_AB R36, R168, R167 ;  /* 0x000000a7a824723e */ /* 0x000fe400000010ff */
[----:B------:R-:W5:Y:S01]  /*165d0*/  LDS.128 R32, [R19] ;  /* 0x0000000013207984 */ /* 0x000f620000000c00 */
[----:B------:R-:W-:Y:S02]  /*165e0*/  F2FP.BF16.F32.PACK_AB R37, R166, R157 ;  /* 0x0000009da625723e */ /* 0x000fe400000010ff */
[----:B------:R-:W-:Y:S01]  /*165f0*/  F2FP.BF16.F32.PACK_AB R39, R40, R41 ;  /* 0x000000292827723e */ /* 0x000fe200000010ff */
[----:B------:R-:W-:Y:S01]  /*16600*/  BAR.SYNC.DEFER_BLOCKING 0x0 ;  /* 0x0000000000007b1d */ /* 0x000fe20000010000 */
[----:B------:R-:W-:Y:S01]  /*16610*/  IMAD.MOV.U32 R165, RZ, RZ, R159 ;  /* 0x000000ffffa57224 */ /* 0x000fe200078e009f */
[----:B------:R-:W-:-:S04]  /*16620*/  F2FP.BF16.F32.PACK_AB R42, R42, R43 ;  /* 0x0000002b2a2a723e */ /* 0x000fc800000010ff */
[----:B------:R-:W1:Y:S01]  /*16630*/  S2R R148, SR_CTAID.Y ;  /* 0x0000000000947919 */ /* 0x000e620000002600 */
[----:B------:R-:W-:Y:S02]  /*16640*/  F2FP.BF16.F32.PACK_AB R46, R46, R47 ;  /* 0x0000002f2e2e723e */ /* 0x000fe400000010ff */
[----:B------:R-:W-:Y:S01]  /*16650*/  F2FP.BF16.F32.PACK_AB R236, R248, R245 ;  /* 0x000000f5f8ec723e */ /* 0x000fe200000010ff */
[----:B------:R-:W5:Y:S04]  /*16660*/  LDL.LU R17, [R1+0x6b8] ;  /* 0x0006b80001117983 */ /* 0x000f680000300800 */
[----:B------:R-:W-:Y:S01]  /*16670*/  STSM.16.M88.4 [R0], R36 ;  /* 0x0000002400007844 */ /* 0x000fe20000000200 */
[----:B------:R-:W-:Y:S01]  /*16680*/  BAR.SYNC.DEFER_BLOCKING 0x0 ;  /* 0x0000000000007b1d */ /* 0x000fe20000010000 */
[----:B------:R-:W-:-:S02]  /*16690*/  F2FP.BF16.F32.PACK_AB R40, R165, R164 ;  /* 0x000000a4a528723e */ /* 0x000fc400000010ff */
[----:B------:R-:W-:-:S03]  /*166a0*/  F2FP.BF16.F32.PACK_AB R41, R163, R162 ;  /* 0x000000a2a329723e */ /* 0x000fc600000010ff */
[----:B------:R-:W5:Y:S01]  /*166b0*/  LDS.128 R140, [R19] ;  /* 0x00000000138c7984 */ /* 0x000f620000000c00 */
[----:B------:R-:W-:Y:S01]  /*166c0*/  F2FP.BF16.F32.PACK_AB R43, R44, R45 ;  /* 0x0000002d2c2b723e */ /* 0x000fe200000010ff */
[----:B------:R-:W-:Y:S06]  /*166d0*/  BAR.SYNC.DEFER_BLOCKING 0x0 ;  /* 0x0000000000007b1d */ /* 0x000fec0000010000 */
[----:B------:R-:W2:Y:S01]  /*166e0*/  S2R R166, SR_CTAID.X ;  /* 0x0000000000a67919 */ /* 0x000ea20000002500 */
[----:B------:R-:W0:Y:S01]  /*166f0*/  S2R R157, SR_TID.X ;  /* 0x00000000009d7919 */ /* 0x000e220000002100 */
[----:B------:R-:W-:Y:S01]  /*16700*/  STSM.16.M88.4 [R0], R40 ;  /* 0x0000002800007844 */ /* 0x000fe20000000200 */
[----:B------:R-:W-:Y:S01]  /*16710*/  BAR.SYNC.DEFER_BLOCKING 0x0 ;  /* 0x0000000000007b1d */ /* 0x000fe20000010000 */
[----:B-1----:R-:W-:-:S02]  /*16720*/  IMAD R18, R148, R54, RZ ;  /* 0x0000003694127224 */ /* 0x002fc400078e02ff */
[----:B--2---:R-:W-:-:S05]  /*16730*/  IMAD.SHL.U32 R166, R166, 0x40, RZ ;  /* 0x00000040a6a67824 */ /* 0x004fca00078e00ff */
[----:B0-----:R-:W-:Y:S01]  /*16740*/  LOP3.LUT R146, R166, 0x3f, R157, 0xf8, !PT ;  /* 0x0000003fa6927812 */ /* 0x001fe200078ef89d */
[----:B------:R-:W0:Y:S04]  /*16750*/  LDS.128 R36, [R19] ;  /* 0x0000000013247984 */ /* 0x000e280000000c00 */
[----:B------:R-:W-:Y:S01]  /*16760*/  IMAD R53, R146, R55, RZ ;  /* 0x0000003792357224 */ /* 0x000fe200078e02ff */
[----:B------:R-:W-:Y:S01]  /*16770*/  SHF.L.U32 R3, R18, 0x1, RZ ;  /* 0x0000000112037819 */ /* 0x000fe200000006ff */
[----:B------:R-:W-:Y:S02]  /*16780*/  IMAD.MOV.U32 R159, RZ, RZ, R16 ;  /* 0x000000ffff9f7224 */ /* 0x000fe400078e0010 */
[----:B------:R-:W-:Y:S01]  /*16790*/  IMAD.SHL.U32 R44, R53, 0x2, RZ ;  /* 0x00000002352c7824 */ /* 0x000fe200078e00ff */
[----:B------:R-:W-:-:S02]  /*167a0*/  F2FP.BF16.F32.PACK_AB R47, R48, R49 ;  /* 0x00000031302f723e */ /* 0x000fc400000010ff */
[----:B------:R-:W-:Y:S02]  /*167b0*/  SHF.R.U32.HI R149, RZ, 0x6, R157 ;  /* 0x00000006ff957819 */ /* 0x000fe4000001169d */
[----:B------:R-:W-:Y:S02]  /*167c0*/  F2FP.BF16.F32.PACK_AB R237, R240, R237 ;  /* 0x000000edf0ed723e */ /* 0x000fe400000010ff */
[----:B------:R-:W-:Y:S02]  /*167d0*/  F2FP.BF16.F32.PACK_AB R238, R50, R51 ;  /* 0x0000003332ee723e */ /* 0x000fe400000010ff */
[----:B------:R-:W-:Y:S01]  /*167e0*/  F2FP.BF16.F32.PACK_AB R239, R52, R2 ;  /* 0x0000000234ef723e */ /* 0x000fe200000010ff */
[----:B------:R-:W-:Y:S01]  /*167f0*/  BAR.SYNC.DEFER_BLOCKING 0x0 ;  /* 0x0000000000007b1d */ /* 0x000fe20000010000 */
[----:B------:R-:W-:Y:S02]  /*16800*/  IADD3 R3, P1, P3, R44, R144, R3 ;  /* 0x000000902c037210 */ /* 0x000fe40007b3e003 */
[----:B------:R-:W-:-:S02]  /*16810*/  F2FP.BF16.F32.PACK_AB R44, R161, R160 ;  /* 0x000000a0a12c723e */ /* 0x000fc400000010ff */
[----:B------:R-:W-:Y:S01]  /*16820*/  F2FP.BF16.F32.PACK_AB R45, R159, R158 ;  /* 0x0000009e9f2d723e */ /* 0x000fe200000010ff */
[----:B------:R-:W-:Y:S01]  /*16830*/  IMAD.HI R18, R18, 0x2, RZ ;  /* 0x0000000212127827 */ /* 0x000fe200078e02ff */
[----:B------:R-:W2:Y:S01]  /*16840*/  LDL.LU R16, [R1+0x6b4] ;  /* 0x0006b40001107983 */ /* 0x000ea20000300800 */
[----:B------:R-:W-:Y:S02]  /*16850*/  SGXT.U32 R149, R149, 0x1 ;  /* 0x000000019595781a */ /* 0x000fe40000000000 */
[----:B------:R-:W-:Y:S01]  /*16860*/  IMAD.HI R53, R53, 0x2, RZ ;  /* 0x0000000235357827 */ /* 0x000fe200078e02ff */
[----:B------:R-:W2:Y:S04]  /*16870*/  LDL.LU R158, [R1+0x200] ;  /* 0x00020000019e7983 */ /* 0x000ea80000300800 */
[----:B------:R1:W-:Y:S01]  /*16880*/  STSM.16.M88.4 [R0], R44 ;  /* 0x0000002c00007844 */ /* 0x0003e20000000200 */
[----:B------:R-:W-:Y:S01]  /*16890*/  BAR.SYNC.DEFER_BLOCKING 0x0 ;  /* 0x0000000000007b1d */ /* 0x000fe20000010000 */
[----:B------:R-:W-:Y:S01]  /*168a0*/  IMAD R49, R149, R147, RZ ;  /* 0x0000009395317224 */ /* 0x000fe200078e02ff */
[----:B------:R-:W-:-:S04]  /*168b0*/  IADD3.X R18, R53, R145, R18, P1, P3 ;  /* 0x0000009135127210 */ /* 0x000fc80000fe6412 */
[----:B------:R-:W2:Y:S04]  /*168c0*/  LDL.LU R157, [R1+0x208] ;  /* 0x00020800019d7983 */ /* 0x000ea80000300800 */
[----:B------:R-:W0:Y:S01]  /*168d0*/  LDS.128 R40, [R19] ;  /* 0x0000000013287984 */ /* 0x000e220000000c00 */
[----:B------:R-:W-:Y:S01]  /*168e0*/  IMAD R53, R147, 0x2, R49 ;  /* 0x0000000293357824 */ /* 0x000fe200078e0231 */
[----:B---3--:R-:W-:Y:S01]  /*168f0*/  PRMT R55, R7, 0x7632, R55 ;  /* 0x0000763207377816 */ /* 0x008fe20000000037 */
[----:B------:R-:W3:Y:S08]  /*16900*/  LDC R145, c[0x0][0x278] ;  /* 0x00009e00ff917b82 */ /* 0x000ef00000000800 */
[----:B------:R-:W-:Y:S01]  /*16910*/  BAR.SYNC.DEFER_BLOCKING 0x0 ;  /* 0x0000000000007b1d */ /* 0x000fe20000010000 */
[----:B------:R-:W-:Y:S01]  /*16920*/  IMAD R54, R147, 0x2, R53 ;  /* 0x0000000293367824 */ /* 0x000fe200078e0235 */
[----:B------:R-:W-:-:S03]  /*16930*/  LEA R48, P1, R49, R3, 0x1 ;  /* 0x0000000331307211 */ /* 0x000fc600078208ff */
[----:B------:R-:W-:Y:S01]  /*16940*/  IMAD R2, R147, 0x2, R54 ;  /* 0x0000000293027824 */ /* 0x000fe200078e0236 */
[-C--:B------:R-:W-:Y:S01]  /*16950*/  LEA.HI.X.SX32 R49, R49, R18.reuse, 0x1, P1 ;  /* 0x0000001231317211 */ /* 0x080fe200008f0eff */
[----:B------:R0:W-:Y:S01]  /*16960*/  STSM.16.M88.4 [R0], R236 ;  /* 0x000000ec00007844 */ /* 0x0001e20000000200 */
[----:B------:R-:W-:Y:S02]  /*16970*/  BAR.SYNC.DEFER_BLOCKING 0x0 ;  /* 0x0000000000007b1d */ /* 0x000fe40000010000 */
[CC--:B-1----:R-:W-:Y:S01]  /*16980*/  LEA R44, P1, R2.reuse, R3.reuse, 0x1 ;  /* 0x00000003022c7211 */ /* 0x0c2fe200078208ff */
[----:B------:R-:W-:Y:S01]  /*16990*/  IMAD R47, R147, 0x2, R2 ;  /* 0x00000002932f7824 */ /* 0x000fe200078e0202 */
[-C--:B------:R-:W-:Y:S02]  /*169a0*/  LEA R50, P3, R53, R3.reuse, 0x1 ;  /* 0x0000000335327211 */ /* 0x080fe400078608ff */
[----:B------:R-:W-:Y:S02]  /*169b0*/  LEA.HI.X.SX32 R45, R2, R18, 0x1, P1 ;  /* 0x00000012022d7211 */ /* 0x000fe400008f0eff */
[----:B------:R-:W-:-:S02]  /*169c0*/  LEA R46, P1, R47, R3, 0x1 ;  /* 0x000000032f2e7211 */ /* 0x000fc400078208ff */
[C---:B------:R-:W-:Y:S01]  /*169d0*/  LEA R52, P4, R54.reuse, R3, 0x1 ;  /* 0x0000000336347211 */ /* 0x040fe200078808ff */
[----:B0-----:R-:W-:Y:S01]  /*169e0*/  IMAD R0, R147, 0x2, R47 ;  /* 0x0000000293007824 */ /* 0x001fe200078e022f */
[-C--:B------:R-:W-:Y:S02]  /*169f0*/  LEA.HI.X.SX32 R51, R53, R18.reuse, 0x1, P3 ;  /* 0x0000001235337211 */ /* 0x080fe400018f0eff */
[----:B------:R-:W-:Y:S02]  /*16a00*/  LEA.HI.X.SX32 R47, R47, R18, 0x1, P1 ;  /* 0x000000122f2f7211 */ /* 0x000fe400008f0eff */
[----:B------:R-:W-:Y:S02]  /*16a10*/  LEA R2, R147, R0, 0x1 ;  /* 0x0000000093027211 */ /* 0x000fe400078e08ff */
[----:B------:R-:W-:Y:S01]  /*16a20*/  LEA.HI.X.SX32 R53, R54, R18, 0x1, P4 ;  /* 0x0000001236357211 */ /* 0x000fe200020f0eff */
[----:B------:R0:W-:Y:S04]  /*16a30*/  STG.E.U16 desc[UR60][R48.64], R4 ;  /* 0x0000000430007986 */ /* 0x0001e8000c10153c */
[----:B----4-:R1:W-:Y:S01]  /*16a40*/  STG.E.U16 desc[UR60][R50.64], R5 ;  /* 0x0000000532007986 */ /* 0x0103e2000c10153c */
[----:B0-----:R-:W-:-:S02]  /*16a50*/  PRMT R49, R4, 0x7632, R49 ;  /* 0x0000763204317816 */ /* 0x001fc40000000031 */
[CC--:B------:R-:W-:Y:S02]  /*16a60*/  LEA R4, P1, R0.reuse, R3.reuse, 0x1 ;  /* 0x0000000300047211 */ /* 0x0c0fe400078208ff */
[----:B-1----:R-:W-:Y:S02]  /*16a70*/  PRMT R51, R5, 0x7632, R51 ;  /* 0x0000763205337816 */ /* 0x002fe40000000033 */
[-C--:B------:R-:W-:Y:S01]  /*16a80*/  LEA.HI.X.SX32 R5, R0, R18.reuse, 0x1, P1 ;  /* 0x0000001200057211 */ /* 0x080fe200008f0eff */
[C---:B------:R-:W-:Y:S01]  /*16a90*/  IMAD R0, R147.reuse, 0x2, R2 ;  /* 0x0000000293007824 */ /* 0x040fe200078e0202 */
[-C--:B------:R-:W-:Y:S01]  /*16aa0*/  LEA R48, P1, R2, R3.reuse, 0x1 ;  /* 0x0000000302307211 */ /* 0x080fe200078208ff */
[----:B-----5:R0:W-:Y:S04]  /*16ab0*/  STG.E.U16 desc[UR60][R52.64], R6 ;  /* 0x0000000634007986 */ /* 0x0201e8000c10153c */
[----:B------:R-:W-:Y:S04]  /*16ac0*/  STG.E.U16 desc[UR60][R44.64], R7 ;  /* 0x000000072c007986 */ /* 0x000fe8000c10153c */
[----:B------:R1:W-:Y:S04]  /*16ad0*/  STG.E.U16 desc[UR60][R46.64], R49 ;  /* 0x000000312e007986 */ /* 0x0003e8000c10153c */
[----:B------:R4:W-:Y:S01]  /*16ae0*/  STG.E.U16 desc[UR60][R4.64], R51 ;  /* 0x0000003304007986 */ /* 0x0009e2000c10153c */
[----:B------:R-:W-:Y:S01]  /*16af0*/  PRMT R54, R6, 0x7632, R54 ;  /* 0x0000763206367816 */ /* 0x000fe20000000036 */
[----:B0-----:R-:W0:Y:S01]  /*16b00*/  LDC R53, c[0x0][0x278] ;  /* 0x00009e00ff357b82 */ /* 0x001e220000000800 */
[----:B-1----:R-:W-:Y:S01]  /*16b10*/  LEA.HI.X.SX32 R49, R2, R18, 0x1, P1 ;  /* 0x0000001202317211 */ /* 0x002fe200008f0eff */
[----:B------:R-:W-:Y:S01]  /*16b20*/  IMAD R2, R147, 0x2, R0 ;  /* 0x0000000293027824 */ /* 0x000fe200078e0200 */
[----:B------:R-:W-:-:S04]  /*16b30*/  LEA R50, P1, R0, R3, 0x1 ;  /* 0x0000000300327211 */ /* 0x000fc800078208ff */
[----:B----4-:R-:W-:Y:S01]  /*16b40*/  LEA.HI.X.SX32 R51, R0, R18, 0x1, P1 ;  /* 0x0000001200337211 */ /* 0x010fe200008f0eff */
[----:B------:R-:W-:Y:S01]  /*16b50*/  IMAD R0, R147, 0x2, R2 ;  /* 0x0000000293007824 */ /* 0x000fe200078e0202 */
[----:B------:R-:W-:-:S03]  /*16b60*/  LEA R6, P1, R2, R3, 0x1 ;  /* 0x0000000302067211 */ /* 0x000fc600078208ff */
[C---:B------:R-:W-:Y:S01]  /*16b70*/  IMAD R52, R147.reuse, 0x2, R0 ;  /* 0x0000000293347824 */ /* 0x040fe200078e0200 */
[-C--:B------:R-:W-:Y:S01]  /*16b80*/  LEA.HI.X.SX32 R7, R2, R18.reuse, 0x1, P1 ;  /* 0x0000001202077211 */ /* 0x080fe200008f0eff */
[----:B------:R1:W-:Y:S03]  /*16b90*/  STG.E.U16 desc[UR60][R48.64], R54 ;  /* 0x0000003630007986 */ /* 0x0003e6000c10153c */
[-C--:B------:R-:W-:Y:S02]  /*16ba0*/  LEA R46, P1, R52, R3.reuse, 0x1 ;  /* 0x00000003342e7211 */ /* 0x080fe400078208ff */
[-C--:B------:R-:W-:Y:S02]  /*16bb0*/  LEA R44, P3, R0, R3.reuse, 0x1 ;  /* 0x00000003002c7211 */ /* 0x080fe400078608ff */
[-C--:B------:R-:W-:Y:S01]  /*16bc0*/  LEA.HI.X.SX32 R47, R52, R18.reuse, 0x1, P1 ;  /* 0x00000012342f7211 */ /* 0x080fe200008f0eff */
[C---:B------:R-:W-:Y:S01]  /*16bd0*/  IMAD R52, R147.reuse, 0x2, R52 ;  /* 0x0000000293347824 */ /* 0x040fe200078e0234 */
[----:B-1----:R-:W1:Y:S01]  /*16be0*/  LDC R49, c[0x0][0x278] ;  /* 0x00009e00ff317b82 */ /* 0x002e620000000800 */
[----:B------:R4:W-:Y:S01]  /*16bf0*/  STG.E.U16 desc[UR60][R50.64], R55 ;  /* 0x0000003732007986 */ /* 0x0009e2000c10153c */
[-C--:B------:R-:W-:Y:S01]  /*16c00*/  LEA.HI.X.SX32 R45, R0, R18.reuse, 0x1, P3 ;  /* 0x00000012002d7211 */ /* 0x080fe200018f0eff */
[----:B------:R-:W-:Y:S01]  /*16c10*/  IMAD R0, R147, 0x2, R52 ;  /* 0x0000000293007824 */ /* 0x000fe200078e0234 */
[C---:B------:R-:W-:Y:S01]  /*16c20*/  LEA R4, P1, R52.reuse, R3, 0x1 ;  /* 0x0000000334047211 */ /* 0x040fe200078208ff */
[----:B------:R5:W-:Y:S03]  /*16c30*/  STG.E.U16 desc[UR60][R6.64], R12 ;  /* 0x0000000c06007986 */ /* 0x000be6000c10153c */
[----:B----4-:R-:W4:Y:S01]  /*16c40*/  LDC R51, c[0x0][0x278] ;  /* 0x00009e00ff337b82 */ /* 0x010f220000000800 */
[----:B------:R-:W-:-:S02]  /*16c50*/  LEA.HI.X.SX32 R5, R52, R18, 0x1, P1 ;  /* 0x0000001234057211 */ /* 0x000fc400008f0eff */
[----:B------:R-:W-:Y:S02]  /*16c60*/  LEA R2, R147, R0, 0x1 ;  /* 0x0000000093027211 */ /* 0x000fe400078e08ff */
[----:B-----5:R-:W-:-:S03]  /*16c70*/  LEA R6, P1, R0, R3, 0x1 ;  /* 0x0000000300067211 */ /* 0x020fc600078208ff */
[----:B------:R-:W5:Y:S01]  /*16c80*/  LDC R55, c[0x0][0x278] ;  /* 0x00009e00ff377b82 */ /* 0x000f620000000800 */
[----:B------:R3:W-:Y:S01]  /*16c90*/  STG.E.U16 desc[UR60][R44.64], R13 ;  /* 0x0000000d2c007986 */ /* 0x0007e2000c10153c */
[----:B------:R-:W-:Y:S01]  /*16ca0*/  LEA.HI.X.SX32 R7, R0, R18, 0x1, P1 ;  /* 0x0000001200077211 */ /* 0x000fe200008f0eff */
[----:B0-----:R-:W-:Y:S02]  /*16cb0*/  IMAD R0, R53, 0x2, R2 ;  /* 0x0000000235007824 */ /* 0x001fe400078e0202 */
[----:B------:R0:W-:Y:S03]  /*16cc0*/  STG.E.U16 desc[UR60][R46.64], R14 ;  /* 0x0000000e2e007986 */ /* 0x0001e6000c10153c */
[----:B------:R-:W2:Y:S01]  /*16cd0*/  LDC R53, c[0x0][0x278] ;  /* 0x00009e00ff357b82 */ /* 0x000ea20000000800 */
[----:B---3--:R-:W-:Y:S02]  /*16ce0*/  PRMT R45, R12, 0x7632, R45 ;  /* 0x000076320c2d7816 */ /* 0x008fe4000000002d */
[----:B------:R-:W-:Y:S01]  /*16cf0*/  LEA R12, P1, R2, R3, 0x1 ;  /* 0x00000003020c7211 */ /* 0x000fe200078208ff */
[----:B------:R3:W-:Y:S01]  /*16d00*/  STG.E.U16 desc[UR60][R4.64], R15 ;  /* 0x0000000f04007986 */ /* 0x0007e2000c10153c */
[----:B0-----:R-:W-:-:S02]  /*16d10*/  PRMT R47, R13, 0x7632, R47 ;  /* 0x000076320d2f7816 */ /* 0x001fc4000000002f */
[----:B------:R-:W-:Y:S02]  /*16d20*/  PRMT R50, R15, 0x7632, R50 ;  /* 0x000076320f327816 */ /* 0x000fe40000000032 */
[-C--:B------:R-:W-:Y:S01]  /*16d30*/  LEA.HI.X.SX32 R13, R2, R18.reuse, 0x1, P1 ;  /* 0x00000012020d7211 */ /* 0x080fe200008f0eff */
[----:B-1----:R-:W-:Y:S01]  /*16d40*/  IMAD R2, R49, 0x2, R0 ;  /* 0x0000000231027824 */ /* 0x002fe200078e0200 */
[-C--:B------:R-:W-:Y:S01]  /*16d50*/  LEA R44, P1, R0, R3.reuse, 0x1 ;  /* 0x00000003002c7211 */ /* 0x080fe200078208ff */
[----:B------:R0:W-:Y:S01]  /*16d60*/  STG.E.U16 desc[UR60][R6.64], R45 ;  /* 0x0000002d06007986 */ /* 0x0001e2000c10153c */
[----:B------:R-:W-:Y:S01]  /*16d70*/  PRMT R48, R14, 0x7632, R48 ;  /* 0x000076320e307816 */ /* 0x000fe20000000030 */
[----:B------:R-:W1:Y:S08]  /*16d80*/  LDC R49, c[0x0][0x278] ;  /* 0x00009e00ff317b82 */ /* 0x000e700000000800 */
[----:B---3--:R-:W3:Y:S01]  /*16d90*/  LDC R15, c[0x0][0x278] ;  /* 0x00009e00ff0f7b82 */ /* 0x008ee20000000800 */
[-C--:B0-----:R-:W-:Y:S01]  /*16da0*/  LEA.HI.X.SX32 R45, R0, R18.reuse, 0x1, P1 ;  /* 0x00000012002d7211 */ /* 0x081fe200008f0eff */
[----:B----4-:R-:W-:Y:S01]  /*16db0*/  IMAD R0, R51, 0x2, R2 ;  /* 0x0000000233007824 */ /* 0x010fe200078e0202 */
[C---:B------:R-:W-:Y:S01]  /*16dc0*/  LEA R46, P1, R2.reuse, R3, 0x1 ;  /* 0x00000003022e7211 */ /* 0x040fe200078208ff */
[----:B------:R0:W-:Y:S04]  /*16dd0*/  STG.E.U16 desc[UR60][R12.64], R47 ;  /* 0x0000002f0c007986 */ /* 0x0001e8000c10153c */
[----:B------:R-:W4:Y:S01]  /*16de0*/  LDC R51, c[0x0][0x278] ;  /* 0x00009e00ff337b82 */ /* 0x000f220000000800 */
[----:B------:R2:W-:Y:S01]  /*16df0*/  STG.E.U16 desc[UR60][R44.64], R48 ;  /* 0x000000302c007986 */ /* 0x0005e2000c10153c */
[----:B0-----:R-:W-:Y:S01]  /*16e00*/  LEA.HI.X.SX32 R47, R2, R18, 0x1, P1 ;  /* 0x00000012022f7211 */ /* 0x001fe200008f0eff */
[----:B-----5:R-:W-:-:S05]  /*16e10*/  IMAD R2, R55, 0x2, R0 ;  /* 0x0000000237027824 */ /* 0x020fca00078e0200 */
[----:B--2---:R-:W0:Y:S01]  /*16e20*/  LDC R45, c[0x0][0x278] ;  /* 0x00009e00ff2d7b82 */ /* 0x004e220000000800 */
[-C--:B------:R-:W-:Y:S01]  /*16e30*/  LEA R4, P1, R0, R3.reuse, 0x1 ;  /* 0x0000000300047211 */ /* 0x080fe200078208ff */
[----:B------:R-:W-:Y:S01]  /*16e40*/  IMAD R14, R145, 0x2, R2 ;  /* 0x00000002910e7824 */ /* 0x000fe200078e0202 */
[-C--:B------:R-:W-:Y:S01]  /*16e50*/  LEA R6, P3, R2, R3.reuse, 0x1 ;  /* 0x0000000302067211 */ /* 0x080fe200078608ff */
[----:B------:R2:W-:Y:S01]  /*16e60*/  STG.E.U16 desc[UR60][R46.64], R50 ;  /* 0x000000322e007986 */ /* 0x0005e2000c10153c */
[-C--:B------:R-:W-:Y:S01]  /*16e70*/  LEA.HI.X.SX32 R5, R0, R18.reuse, 0x1, P1 ;  /* 0x0000001200057211 */ /* 0x080fe200008f0eff */
[----:B------:R-:W-:Y:S01]  /*16e80*/  IMAD R0, R53, 0x2, R14 ;  /* 0x0000000235007824 */ /* 0x000fe200078e020e */
[----:B------:R-:W-:Y:S01]  /*16e90*/  LEA R12, P1, R14, R3, 0x1 ;  /* 0x000000030e0c7211 */ /* 0x000fe200078208ff */
[----:B------:R-:W5:Y:S01]  /*16ea0*/  LDC R53, c[0x0][0x278] ;  /* 0x00009e00ff357b82 */ /* 0x000f620000000800 */
[-C--:B------:R-:W-:Y:S02]  /*16eb0*/  LEA.HI.X.SX32 R7, R2, R18.reuse, 0x1, P3 ;  /* 0x0000001202077211 */ /* 0x080fe400018f0eff */
[----:B------:R-:W-:-:S05]  /*16ec0*/  LEA.HI.X.SX32 R13, R14, R18, 0x1, P1 ;  /* 0x000000120e0d7211 */ /* 0x000fca00008f0eff */
[----:B--2---:R-:W2:Y:S01]  /*16ed0*/  LDC R47, c[0x0][0x278] ;  /* 0x00009e00ff2f7b82 */ /* 0x004ea20000000800 */
[C---:B------:R-:W-:Y:S02]  /*16ee0*/  LEA R14, P1, R0.reuse, R3, 0x1 ;  /* 0x00000003000e7211 */ /* 0x040fe400078208ff */
[----:B---3--:R-:W-:Y:S01]  /*16ef0*/  LEA R2, R15, R0, 0x1 ;  /* 0x000000000f027211 */ /* 0x008fe200078e08ff */
[----:B------:R3:W-:Y:S01]  /*16f00*/  STG.E.U16 desc[UR60][R4.64], R120 ;  /* 0x0000007804007986 */ /* 0x0007e2000c10153c */
[----:B------:R-:W-:-:S03]  /*16f10*/  LEA.HI.X.SX32 R15, R0, R18, 0x1, P1 ;  /* 0x00000012000f7211 */ /* 0x000fc600008f0eff */
[----:B-1----:R-:W-:Y:S01]  /*16f20*/  IMAD R0, R49, 0x2, R2 ;  /* 0x0000000231007824 */ /* 0x002fe200078e0202 */
[----:B------:R-:W1:Y:S01]  /*16f30*/  LDC R55, c[0x0][0x278] ;  /* 0x00009e00ff377b82 */ /* 0x000e620000000800 */
[----:B------:R4:W-:Y:S01]  /*16f40*/  STG.E.U16 desc[UR60][R6.64], R121 ;  /* 0x0000007906007986 */ /* 0x0009e2000c10153c */
[----:B---3--:R-:W-:-:S06]  /*16f50*/  LEA R4, P1, R2, R3, 0x1 ;  /* 0x0000000302047211 */ /* 0x008fcc00078208ff */
[----:B------:R-:W3:Y:S01]  /*16f60*/  LDC R49, c[0x0][0x278] ;  /* 0x00009e00ff317b82 */ /* 0x000ee20000000800 */
[-C--:B------:R-:W-:Y:S01]  /*16f70*/  LEA.HI.X.SX32 R5, R2, R18.reuse, 0x1, P1 ;  /* 0x0000001202057211 */ /* 0x080fe200008f0eff */
[----:B0-----:R-:W-:Y:S01]  /*16f80*/  IMAD R2, R45, 0x2, R0 ;  /* 0x000000022d027824 */ /* 0x001fe200078e0200 */
[C---:B----4-:R-:W-:Y:S01]  /*16f90*/  LEA R6, P1, R0.reuse, R3, 0x1 ;  /* 0x0000000300067211 */ /* 0x050fe200078208ff */
[----:B------:R0:W-:Y:S03]  /*16fa0*/  STG.E.U16 desc[UR60][R12.64], R122 ;  /* 0x0000007a0c007986 */ /* 0x0001e6000c10153c */
[----:B------:R-:W-:Y:S01]  /*16fb0*/  LEA.HI.X.SX32 R7, R0, R18, 0x1, P1 ;  /* 0x0000001200077211 */ /* 0x000fe200008f0eff */
[----:B------:R-:W-:Y:S01]  /*16fc0*/  IMAD R0, R51, 0x2, R2 ;  /* 0x0000000233007824 */ /* 0x000fe200078e0202 */
[----:B------:R-:W-:Y:S01]  /*16fd0*/  STG.E.U16 desc[UR60][R14.64], R123 ;  /* 0x0000007b0e007986 */ /* 0x000fe2000c10153c */
[----:B------:R-:W4:Y:S01]  /*16fe0*/  LDC R51, c[0x0][0x278] ;  /* 0x00009e00ff337b82 */ /* 0x000f220000000800 */
[----:B0-----:R-:W-:-:S02]  /*16ff0*/  PRMT R13, R120, 0x7632, R13 ;  /* 0x00007632780d7816 */ /* 0x001fc4000000000d */
[----:B------:R-:W-:-:S03]  /*17000*/  LEA R12, P1, R2, R3, 0x1 ;  /* 0x00000003020c7211 */ /* 0x000fc600078208ff */
[----:B------:R0:W-:Y:S01]  /*17010*/  STG.E.U16 desc[UR60][R4.64], R13 ;  /* 0x0000000d04007986 */ /* 0x0001e2000c10153c */
[----:B------:R-:W-:Y:S02]  /*17020*/  PRMT R48, R121, 0x7632, R48 ;  /* 0x0000763279307816 */ /* 0x000fe40000000030 */
[-C--:B0-----:R-:W-:Y:S01]  /*17030*/  LEA.HI.X.SX32 R13, R2, R18.reuse, 0x1, P1 ;  /* 0x00000012020d7211 */ /* 0x081fe200008f0eff */
[----:B--2---:R-:W-:Y:S01]  /*17040*/  IMAD R2, R47, 0x2, R0 ;  /* 0x000000022f027824 */ /* 0x004fe200078e0200 */
[CC--:B------:R-:W-:Y:S01]  /*17050*/  LEA R44, P1, R0.reuse, R3.reuse, 0x1 ;  /* 0x00000003002c7211 */ /* 0x0c0fe200078208ff */
[----:B------:R-:W0:Y:S03]  /*17060*/  LDC R47, c[0x0][0x278] ;  /* 0x00009e00ff2f7b82 */ /* 0x000e260000000800 */
[----:B------:R-:W-:Y:S01]  /*17070*/  LEA.HI.X.SX32 R45, R0, R18, 0x1, P1 ;  /* 0x00000012002d7211 */ /* 0x000fe200008f0eff */
[----:B-----5:R-:W-:Y:S01]  /*17080*/  IMAD R0, R53, 0x2, R2 ;  /* 0x0000000235007824 */ /* 0x020fe200078e0202 */
[----:B------:R-:W-:-:S03]  /*17090*/  LEA R4, P1, R2, R3, 0x1 ;  /* 0x0000000302047211 */ /* 0x000fc600078208ff */
[----:B---3--:R-:W-:Y:S01]  /*170a0*/  IMAD R46, R49, 0x2, R0 ;  /* 0x00000002312e7824 */ /* 0x008fe200078e0200 */
[----:B------:R2:W-:Y:S01]  /*170b0*/  STG.E.U16 desc[UR60][R6.64], R48 ;  /* 0x0000003006007986 */ /* 0x0005e2000c10153c */
[----:B------:R-:W3:Y:S01]  /*170c0*/  LDC R49, c[0x0][0x278] ;  /* 0x00009e00ff317b82 */ /* 0x000ee20000000800 */
[----:B------:R-:W-:Y:S02]  /*170d0*/  LEA.HI.X.SX32 R5, R2, R18, 0x1, P1 ;  /* 0x0000001202057211 */ /* 0x000fe400008f0eff */
[----:B------:R-:W-:Y:S02]  /*170e0*/  PRMT R50, R122, 0x7632, R50 ;  /* 0x000076327a327816 */ /* 0x000fe40000000032 */
[----:B------:R-:W-:-:S03]  /*170f0*/  PRMT R52, R123, 0x7632, R52 ;  /* 0x000076327b347816 */ /* 0x000fc60000000034 */
[----:B------:R-:W5:Y:S01]  /*17100*/  LDC R53, c[0x0][0x278] ;  /* 0x00009e00ff357b82 */ /* 0x000f620000000800 */
[-C--:B--2---:R-:W-:Y:S01]  /*17110*/  LEA R6, P1, R46, R3.reuse, 0x1 ;  /* 0x000000032e067211 */ /* 0x084fe200078208ff */
[----:B------:R2:W-:Y:S01]  /*17120*/  STG.E.U16 desc[UR60][R12.64], R50 ;  /* 0x000000320c007986 */ /* 0x0005e2000c10153c */
[----:B------:R-:W-:Y:S02]  /*17130*/  LEA R14, P3, R0, R3, 0x1 ;  /* 0x00000003000e7211 */ /* 0x000fe400078608ff */
[----:B------:R-:W-:Y:S01]  /*17140*/  LEA.HI.X.SX32 R7, R46, R18, 0x1, P1 ;  /* 0x000000122e077211 */ /* 0x000fe200008f0eff */
[----:B------:R4:W-:Y:S01]  /*17150*/  STG.E.U16 desc[UR60][R44.64], R52 ;  /* 0x000000342c007986 */ /* 0x0009e2000c10153c */
[----:B-1----:R-:W-:Y:S02]  /*17160*/  LEA R46, R55, R46, 0x1 ;  /* 0x0000002e372e7211 */ /* 0x002fe400078e08ff */
[----:B------:R-:W-:-:S03]  /*17170*/  LEA.HI.X.SX32 R15, R0, R18, 0x1, P3 ;  /* 0x00000012000f7211 */ /* 0x000fc600018f0eff */
[----:B0-----:R-:W-:Y:S01]  /*17180*/  IMAD R0, R47, 0x2, R46 ;  /* 0x000000022f007824 */ /* 0x001fe200078e022e */
[CC--:B--2---:R-:W-:Y:S01]  /*17190*/  LEA R12, P1, R46.reuse, R3.reuse, 0x1 ;  /* 0x000000032e0c7211 */ /* 0x0c4fe200078208ff */
[----:B------:R-:W0:Y:S01]  /*171a0*/  LDC R47, c[0x0][0x278] ;  /* 0x00009e00ff2f7b82 */ /* 0x000e220000000800 */
[----:B------:R1:W-:Y:S07]  /*171b0*/  STG.E.U16 desc[UR60][R4.64], R116 ;  /* 0x0000007404007986 */ /* 0x0003ee000c10153c */
[----:B----4-:R-:W2:Y:S01]  /*171c0*/  LDC R45, c[0x0][0x278] ;  /* 0x00009e00ff2d7b82 */ /* 0x010ea20000000800 */
[-C--:B------:R-:W-:Y:S01]  /*171d0*/  LEA.HI.X.SX32 R13, R46, R18.reuse, 0x1, P1 ;  /* 0x000000122e0d7211 */ /* 0x080fe200008f0eff */
[----:B------:R-:W-:Y:S01]  /*171e0*/  IMAD R2, R51, 0x2, R0 ;  /* 0x0000000233027824 */ /* 0x000fe200078e0200 */
[C---:B-1----:R-:W-:Y:S01]  /*171f0*/  LEA R4, P1, R0.reuse, R3, 0x1 ;  /* 0x0000000300047211 */ /* 0x042fe200078208ff */
[----:B------:R1:W-:Y:S04]  /*17200*/  STG.E.U16 desc[UR60][R14.64], R117 ;  /* 0x000000750e007986 */ /* 0x0003e8000c10153c */
[----:B------:R-:W4:Y:S01]  /*17210*/  LDC R51, c[0x0][0x278] ;  /* 0x00009e00ff337b82 */ /* 0x000f220000000800 */
[----:B------:R-:W-:Y:S01]  /*17220*/  LEA.HI.X.SX32 R5, R0, R18, 0x1, P1 ;  /* 0x0000001200057211 */ /* 0x000fe200008f0eff */
[----:B------:R5:W-:Y:S01]  /*17230*/  STG.E.U16 desc[UR60][R6.64], R118 ;  /* 0x0000007606007986 */ /* 0x000be2000c10153c */
[----:B---3--:R-:W-:-:S03]  /*17240*/  IMAD R0, R49, 0x2, R2 ;  /* 0x0000000231007824 */ /* 0x008fc600078e0202 */
[----:B------:R-:W-:Y:S02]  /*17250*/  STG.E.U16 desc[UR60][R12.64], R119 ;  /* 0x000000770c007986 */ /* 0x000fe4000c10153c */
[----:B------:R-:W3:Y:S01]  /*17260*/  LDC R49, c[0x0][0x278] ;  /* 0x00009e00ff317b82 */ /* 0x000ee20000000800 */
[----:B-1----:R-:W-:Y:S02]  /*17270*/  PRMT R15, R116, 0x7632, R15 ;  /* 0x00007632740f7816 */ /* 0x002fe4000000000f */
[----:B-----5:R-:W-:-:S04]  /*17280*/  LEA R6, P1, R2, R3, 0x1 ;  /* 0x0000000302067211 */ /* 0x020fc800078208ff */
[-C--:B------:R-:W-:Y:S01]  /*17290*/  LEA.HI.X.SX32 R7, R2, R18.reuse, 0x1, P1 ;  /* 0x0000001202077211 */ /* 0x080fe200008f0eff */
[----:B------:R-:W-:Y:S01]  /*172a0*/  IMAD R2, R53, 0x2, R0 ;  /* 0x0000000235027824 */ /* 0x000fe200078e0200 */
[CC--:B------:R-:W-:Y:S01]  /*172b0*/  LEA R14, P1, R0.reuse, R3.reuse, 0x1 ;  /* 0x00000003000e7211 */ /* 0x0c0fe200078208ff */
[----:B------:R1:W-:Y:S01]  /*172c0*/  STG.E.U16 desc[UR60][R4.64], R15 ;  /* 0x0000000f04007986 */ /* 0x0003e2000c10153c */
[----:B------:R-:W5:Y:S01]  /*172d0*/  LDC R53, c[0x0][0x278] ;  /* 0x00009e00ff357b82 */ /* 0x000f620000000800 */
[----:B------:R-:W-:Y:S02]  /*172e0*/  PRMT R48, R117, 0x7632, R48 ;  /* 0x0000763275307816 */ /* 0x000fe40000000030 */
[----:B-1----:R-:W-:Y:S01]  /*172f0*/  LEA.HI.X.SX32 R15, R0, R18, 0x1, P1 ;  /* 0x00000012000f7211 */ /* 0x002fe200008f0eff */
[----:B--2---:R-:W-:Y:S01]  /*17300*/  IMAD R0, R45, 0x2, R2 ;  /* 0x000000022d007824 */ /* 0x004fe200078e0202 */
[----:B------:R-:W-:-:S04]  /*17310*/  LEA R44, P1, R2, R3, 0x1 ;  /* 0x00000003022c7211 */ /* 0x000fc800078208ff */
[----:B------:R-:W-:Y:S01]  /*17320*/  LEA.HI.X.SX32 R45, R2, R18, 0x1, P1 ;  /* 0x00000012022d7211 */ /* 0x000fe200008f0eff */
[----:B0-----:R-:W-:Y:S01]  /*17330*/  IMAD R2, R47, 0x2, R0 ;  /* 0x000000022f027824 */ /* 0x001fe200078e0200 */
[C---:B------:R-:W-:Y:S01]  /*17340*/  LEA R4, P1, R0.reuse, R3, 0x1 ;  /* 0x0000000300047211 */ /* 0x040fe200078208ff */
[----:B------:R-:W0:Y:S03]  /*17350*/  LDC R47, c[0x0][0x278] ;  /* 0x00009e00ff2f7b82 */ /* 0x000e260000000800 */
[----:B----4-:R-:W-:Y:S01]  /*17360*/  LEA R46, R51, R2, 0x1 ;  /* 0x00000002332e7211 */ /* 0x010fe200078e08ff */
[----:B------:R1:W-:Y:S01]  /*17370*/  STG.E.U16 desc[UR60][R6.64], R48 ;  /* 0x0000003006007986 */ /* 0x0003e2000c10153c */
[----:B------:R-:W-:-:S03]  /*17380*/  LEA.HI.X.SX32 R5, R0, R18, 0x1, P1 ;  /* 0x0000001200057211 */ /* 0x000fc600008f0eff */
[----:B------:R-:W2:Y:S01]  /*17390*/  LDC R51, c[0x0][0x278] ;  /* 0x00009e00ff337b82 */ /* 0x000ea20000000800 */
[----:B------:R-:W-:Y:S02]  /*173a0*/  PRMT R50, R118, 0x7632, R50 ;  /* 0x0000763276327816 */ /* 0x000fe40000000032 */
[----:B------:R-:W-:Y:S02]  /*173b0*/  PRMT R52, R119, 0x7632, R52 ;  /* 0x0000763277347816 */ /* 0x000fe40000000034 */
[----:B-1----:R-:W-:-:S04]  /*173c0*/  LEA R6, P1, R46, R3, 0x1 ;  /* 0x000000032e067211 */ /* 0x002fc800078208ff */
[----:B------:R-:W-:Y:S01]  /*173d0*/  LEA.HI.X.SX32 R7, R46, R18, 0x1, P1 ;  /* 0x000000122e077211 */ /* 0x000fe200008f0eff */
[----:B---3--:R-:W-:Y:S02]  /*173e0*/  IMAD R46, R49, 0x2, R46 ;  /* 0x00000002312e7824 */ /* 0x008fe400078e022e */
[----:B------:R-:W1:Y:S01]  /*173f0*/  LDC R49, c[0x0][0x278] ;  /* 0x00009e00ff317b82 */ /* 0x000e620000000800 */
[----:B------:R3:W-:Y:S04]  /*17400*/  STG.E.U16 desc[UR60][R14.64], R50 ;  /* 0x000000320e007986 */ /* 0x0007e8000c10153c */
[----:B------:R4:W-:Y:S01]  /*17410*/  STG.E.U16 desc[UR60][R44.64], R52 ;  /* 0x000000342c007986 */ /* 0x0009e2000c10153c */
[----:B------:R-:W-:Y:S01]  /*17420*/  LEA R12, P3, R2, R3, 0x1 ;  /* 0x00000003020c7211 */ /* 0x000fe200078608ff */
[----:B-----5:R-:W-:-:S02]  /*17430*/  IMAD R0, R53, 0x2, R46 ;  /* 0x0000000235007824 */ /* 0x020fc400078e022e */
[----:B------:R-:W5:Y:S01]  /*17440*/  LDC R53, c[0x0][0x278] ;  /* 0x00009e00ff357b82 */ /* 0x000f620000000800 */
[----:B------:R-:W-:Y:S02]  /*17450*/  LEA.HI.X.SX32 R13, R2, R18, 0x1, P3 ;  /* 0x00000012020d7211 */ /* 0x000fe400018f0eff */
[----:B---3--:R-:W-:-:S05]  /*17460*/  LEA R14, P1, R46, R3, 0x1 ;  /* 0x000000032e0e7211 */ /* 0x008fca00078208ff */
[----:B----4-:R-:W3:Y:S01]  /*17470*/  LDC R45, c[0x0][0x278] ;  /* 0x00009e00ff2d7b82 */ /* 0x010ee20000000800 */
[----:B------:R4:W-:Y:S01]  /*17480*/  STG.E.U16 desc[UR60][R4.64], R112 ;  /* 0x0000007004007986 */ /* 0x0009e2000c10153c */
[----:B------:R-:W-:Y:S01]  /*17490*/  LEA.HI.X.SX32 R15, R46, R18, 0x1, P1 ;  /* 0x000000122e0f7211 */ /* 0x000fe200008f0eff */
[----:B0-----:R-:W-:Y:S02]  /*174a0*/  IMAD R2, R47, 0x2, R0 ;  /* 0x000000022f027824 */ /* 0x001fe400078e0200 */
[----:B------:R0:W-:Y:S03]  /*174b0*/  STG.E.U16 desc[UR60][R12.64], R113 ;  /* 0x000000710c007986 */ /* 0x0001e6000c10153c */
[----:B------:R-:W5:Y:S01]  /*174c0*/  LDC R47, c[0x0][0x278] ;  /* 0x00009e00ff2f7b82 */ /* 0x000f620000000800 */
[----:B------:R0:W-:Y:S01]  /*174d0*/  STG.E.U16 desc[UR60][R6.64], R114 ;  /* 0x0000007206007986 */ /* 0x0001e2000c10153c */
[----:B----4-:R-:W-:-:S04]  /*174e0*/  LEA R4, P1, R0, R3, 0x1 ;  /* 0x0000000300047211 */ /* 0x010fc800078208ff */
[-C--:B------:R-:W-:Y:S01]  /*174f0*/  LEA.HI.X.SX32 R5, R0, R18.reuse, 0x1, P1 ;  /* 0x0000001200057211 */ /* 0x080fe200008f0eff */
[----:B--2---:R-:W-:Y:S01]  /*17500*/  IMAD R0, R51, 0x2, R2 ;  /* 0x0000000233007824 */ /* 0x004fe200078e0202 */
[----:B0-----:R-:W-:Y:S01]  /*17510*/  PRMT R13, R112, 0x7632, R13 ;  /* 0x00007632700d7816 */ /* 0x001fe2000000000d */
[----:B------:R-:W0:Y:S01]  /*17520*/  LDC R51, c[0x0][0x278] ;  /* 0x00009e00ff337b82 */ /* 0x000e220000000800 */
[CC--:B------:R-:W-:Y:S01]  /*17530*/  LEA R6, P1, R2.reuse, R3.reuse, 0x1 ;  /* 0x0000000302067211 */ /* 0x0c0fe200078208ff */
[----:B------:R-:W-:Y:S03]  /*17540*/  STG.E.U16 desc[UR60][R14.64], R115 ;  /* 0x000000730e007986 */ /* 0x000fe6000c10153c */
[----:B------:R-:W-:Y:S01]  /*17550*/  LEA.HI.X.SX32 R7, R2, R18, 0x1, P1 ;  /* 0x0000001202077211 */ /* 0x000fe200008f0eff */
[----:B-1----:R-:W-:Y:S01]  /*17560*/  IMAD R2, R49, 0x2, R0 ;  /* 0x0000000231027824 */ /* 0x002fe200078e0200 */
[----:B------:R-:W-:Y:S01]  /*17570*/  LEA R12, P1, R0, R3, 0x1 ;  /* 0x00000003000c7211 */ /* 0x000fe200078208ff */
[----:B------:R1:W-:Y:S01]  /*17580*/  STG.E.U16 desc[UR60][R4.64], R13 ;  /* 0x0000000d04007986 */ /* 0x0003e2000c10153c */
[----:B------:R-:W2:Y:S01]  /*17590*/  LDC R49, c[0x0][0x278] ;  /* 0x00009e00ff317b82 */ /* 0x000ea20000000800 */
[----:B------:R-:W-:-:S02]  /*175a0*/  PRMT R48, R113, 0x7632, R48 ;  /* 0x0000763271307816 */ /* 0x000fc40000000030 */
[----:B-1----:R-:W-:Y:S01]  /*175b0*/  LEA.HI.X.SX32 R13, R0, R18, 0x1, P1 ;  /* 0x00000012000d7211 */ /* 0x002fe200008f0eff */
[----:B---3--:R-:W-:Y:S01]  /*175c0*/  IMAD R0, R45, 0x2, R2 ;  /* 0x000000022d007824 */ /* 0x008fe200078e0202 */
[----:B------:R-:W-:-:S04]  /*175d0*/  LEA R44, P1, R2, R3, 0x1 ;  /* 0x00000003022c7211 */ /* 0x000fc800078208ff */
[----:B------:R-:W-:Y:S02]  /*175e0*/  LEA.HI.X.SX32 R45, R2, R18, 0x1, P1 ;  /* 0x00000012022d7211 */ /* 0x000fe400008f0eff */
[----:B-----5:R-:W-:Y:S02]  /*175f0*/  LEA R2, R53, R0, 0x1 ;  /* 0x0000000035027211 */ /* 0x020fe400078e08ff */
[----:B------:R-:W1:Y:S01]  /*17600*/  LDC R53, c[0x0][0x278] ;  /* 0x00009e00ff357b82 */ /* 0x000e620000000800 */
[C---:B------:R-:W-:Y:S02]  /*17610*/  LEA R4, P1, R0.reuse, R3, 0x1 ;  /* 0x0000000300047211 */ /* 0x040fe400078208ff */
[----:B------:R-:W-:Y:S01]  /*17620*/  IMAD R46, R47, 0x2, R2 ;  /* 0x000000022f2e7824 */ /* 0x000fe200078e0202 */
[----:B------:R3:W-:Y:S01]  /*17630*/  STG.E.U16 desc[UR60][R6.64], R48 ;  /* 0x0000003006007986 */ /* 0x0007e2000c10153c */
[----:B------:R-:W-:-:S03]  /*17640*/  LEA.HI.X.SX32 R5, R0, R18, 0x1, P1 ;  /* 0x0000001200057211 */ /* 0x000fc600008f0eff */
[----:B------:R-:W4:Y:S01]  /*17650*/  LDC R47, c[0x0][0x278] ;  /* 0x00009e00ff2f7b82 */ /* 0x000f220000000800 */
[----:B------:R-:W-:Y:S02]  /*17660*/  PRMT R50, R114, 0x7632, R50 ;  /* 0x0000763272327816 */ /* 0x000fe40000000032 */
[----:B------:R-:W-:Y:S02]  /*17670*/  PRMT R52, R115, 0x7632, R52 ;  /* 0x0000763273347816 */ /* 0x000fe40000000034 */
[----:B---3--:R-:W-:-:S04]  /*17680*/  LEA R6, P1, R46, R3, 0x1 ;  /* 0x000000032e067211 */ /* 0x008fc800078208ff */
[----:B------:R-:W-:Y:S01]  /*17690*/  LEA.HI.X.SX32 R7, R46, R18, 0x1, P1 ;  /* 0x000000122e077211 */ /* 0x000fe200008f0eff */
[----:B0-----:R-:W-:Y:S02]  /*176a0*/  IMAD R46, R51, 0x2, R46 ;  /* 0x00000002332e7824 */ /* 0x001fe400078e022e */
[----:B------:R-:W0:Y:S01]  /*176b0*/  LDC R51, c[0x0][0x278] ;  /* 0x00009e00ff337b82 */ /* 0x000e220000000800 */
[----:B------:R3:W-:Y:S04]  /*176c0*/  STG.E.U16 desc[UR60][R12.64], R50 ;  /* 0x000000320c007986 */ /* 0x0007e8000c10153c */
[----:B------:R5:W-:Y:S01]  /*176d0*/  STG.E.U16 desc[UR60][R44.64], R52 ;  /* 0x000000342c007986 */ /* 0x000be2000c10153c */
[----:B------:R-:W-:Y:S01]  /*176e0*/  LEA R14, P3, R2, R3, 0x1 ;  /* 0x00000003020e7211 */ /* 0x000fe200078608ff */
[----:B--2---:R-:W-:-:S02]  /*176f0*/  IMAD R0, R49, 0x2, R46 ;  /* 0x0000000231007824 */ /* 0x004fc400078e022e */
[----:B------:R-:W2:Y:S01]  /*17700*/  LDC R49, c[0x0][0x278] ;  /* 0x00009e00ff317b82 */ /* 0x000ea20000000800 */
[----:B------:R-:W-:Y:S02]  /*17710*/  LEA.HI.X.SX32 R15, R2, R18, 0x1, P3 ;  /* 0x00000012020f7211 */ /* 0x000fe400018f0eff */
[----:B---3--:R-:W-:-:S05]  /*17720*/  LEA R12, P1, R46, R3, 0x1 ;  /* 0x000000032e0c7211 */ /* 0x008fca00078208ff */
[----:B-----5:R-:W3:Y:S01]  /*17730*/  LDC R45, c[0x0][0x278] ;  /* 0x00009e00ff2d7b82 */ /* 0x020ee20000000800 */
[----:B------:R5:W-:Y:S01]  /*17740*/  STG.E.U16 desc[UR60][R4.64], R108 ;  /* 0x0000006c04007986 */ /* 0x000be2000c10153c */
[----:B------:R-:W-:Y:S01]  /*17750*/  LEA.HI.X.SX32 R13, R46, R18, 0x1, P1 ;  /* 0x000000122e0d7211 */ /* 0x000fe200008f0eff */
[----:B-1----:R-:W-:Y:S02]  /*17760*/  IMAD R2, R53, 0x2, R0 ;  /* 0x0000000235027824 */ /* 0x002fe400078e0200 */
[----:B------:R1:W-:Y:S03]  /*17770*/  STG.E.U16 desc[UR60][R14.64], R109 ;  /* 0x0000006d0e007986 */ /* 0x0003e6000c10153c */
[----:B------:R-:W2:Y:S01]  /*17780*/  LDC R53, c[0x0][0x278] ;  /* 0x00009e00ff357b82 */ /* 0x000ea20000000800 */
[----:B------:R1:W-:Y:S01]  /*17790*/  STG.E.U16 desc[UR60][R6.64], R110 ;  /* 0x0000006e06007986 */ /* 0x0003e2000c10153c */
[----:B-----5:R-:W-:-:S04]  /*177a0*/  LEA R4, P1, R0, R3, 0x1 ;  /* 0x0000000300047211 */ /* 0x020fc800078208ff */
[-C--:B------:R-:W-:Y:S01]  /*177b0*/  LEA.HI.X.SX32 R5, R0, R18.reuse, 0x1, P1 ;  /* 0x0000001200057211 */ /* 0x080fe200008f0eff */
[----:B----4-:R-:W-:Y:S01]  /*177c0*/  IMAD R0, R47, 0x2, R2 ;  /* 0x000000022f007824 */ /* 0x010fe200078e0202 */
[----:B-1----:R-:W-:Y:S01]  /*177d0*/  PRMT R15, R108, 0x7632, R15 ;  /* 0x000076326c0f7816 */ /* 0x002fe2000000000f */
[----:B------:R-:W1:Y:S01]  /*177e0*/  LDC R47, c[0x0][0x278] ;  /* 0x00009e00ff2f7b82 */ /* 0x000e620000000800 */
[CC--:B------:R-:W-:Y:S01]  /*177f0*/  LEA R6, P1, R2.reuse, R3.reuse, 0x1 ;  /* 0x0000000302067211 */ /* 0x0c0fe200078208ff */
[----:B------:R-:W-:Y:S03]  /*17800*/  STG.E.U16 desc[UR60][R12.64], R111 ;  /* 0x0000006f0c007986 */ /* 0x000fe6000c10153c */
[----:B------:R-:W-:Y:S01]  /*17810*/  LEA.HI.X.SX32 R7, R2, R18, 0x1, P1 ;  /* 0x0000001202077211 */ /* 0x000fe200008f0eff */
[----:B0-----:R-:W-:Y:S01]  /*17820*/  IMAD R2, R51, 0x2, R0 ;  /* 0x0000000233027824 */ /* 0x001fe200078e0200 */
[----:B------:R-:W-:Y:S01]  /*17830*/  LEA R14, P1, R0, R3, 0x1 ;  /* 0x00000003000e7211 */ /* 0x000fe200078208ff */
[----:B------:R0:W-:Y:S01]  /*17840*/  STG.E.U16 desc[UR60][R4.64], R15 ;  /* 0x0000000f04007986 */ /* 0x0001e2000c10153c */
[----:B------:R-:W4:Y:S01]  /*17850*/  LDC R51, c[0x0][0x278] ;  /* 0x00009e00ff337b82 */ /* 0x000f220000000800 */
[----:B------:R-:W-:-:S02]  /*17860*/  PRMT R48, R109, 0x7632, R48 ;  /* 0x000076326d307816 */ /* 0x000fc40000000030 */
[----:B0-----:R-:W-:Y:S02]  /*17870*/  LEA.HI.X.SX32 R15, R0, R18, 0x1, P1 ;  /* 0x00000012000f7211 */ /* 0x001fe400008f0eff */
[C---:B------:R-:W-:Y:S02]  /*17880*/  LEA R44, P1, R2.reuse, R3, 0x1 ;  /* 0x00000003022c7211 */ /* 0x040fe400078208ff */
[----:B---3--:R-:W-:Y:S02]  /*17890*/  LEA R0, R45, R2, 0x1 ;  /* 0x000000022d007211 */ /* 0x008fe400078e08ff */
[----:B------:R-:W-:-:S03]  /*178a0*/  LEA.HI.X.SX32 R45, R2, R18, 0x1, P1 ;  /* 0x00000012022d7211 */ /* 0x000fc600008f0eff */
[----:B--2---:R-:W-:Y:S01]  /*178b0*/  IMAD R2, R49, 0x2, R0 ;  /* 0x0000000231027824 */ /* 0x004fe200078e0200 */
[C---:B------:R-:W-:Y:S01]  /*178c0*/  LEA R4, P1, R0.reuse, R3, 0x1 ;  /* 0x0000000300047211 */ /* 0x040fe200078208ff */
[----:B------:R-:W0:Y:S02]  /*178d0*/  LDC R49, c[0x0][0x278] ;  /* 0x00009e00ff317b82 */ /* 0x000e240000000800 */
[----:B------:R-:W-:Y:S01]  /*178e0*/  IMAD R46, R53, 0x2, R2 ;  /* 0x00000002352e7824 */ /* 0x000fe200078e0202 */
[----:B------:R2:W-:Y:S01]  /*178f0*/  STG.E.U16 desc[UR60][R6.64], R48 ;  /* 0x0000003006007986 */ /* 0x0005e2000c10153c */
[----:B------:R-:W-:-:S04]  /*17900*/  LEA.HI.X.SX32 R5, R0, R18, 0x1, P1 ;  /* 0x0000001200057211 */ /* 0x000fc800008f0eff */
[----:B------:R-:W3:Y:S01]  /*17910*/  LDC R53, c[0x0][0x278] ;  /* 0x00009e00ff357b82 */ /* 0x000ee20000000800 */
[----:B------:R-:W-:Y:S02]  /*17920*/  PRMT R50, R110, 0x7632, R50 ;  /* 0x000076326e327816 */ /* 0x000fe40000000032 */
[CC--:B--2---:R-:W-:Y:S02]  /*17930*/  LEA R6, P1, R46.reuse, R3.reuse, 0x1 ;  /* 0x000000032e067211 */ /* 0x0c4fe400078208ff */
[----:B------:R-:W-:Y:S02]  /*17940*/  PRMT R52, R111, 0x7632, R52 ;  /* 0x000076326f347816 */ /* 0x000fe40000000034 */
[----:B------:R-:W-:Y:S01]  /*17950*/  LEA.HI.X.SX32 R7, R46, R18, 0x1, P1 ;  /* 0x000000122e077211 */ /* 0x000fe200008f0eff */
[----:B-1----:R-:W-:Y:S02]  /*17960*/  IMAD R46, R47, 0x2, R46 ;  /* 0x000000022f2e7824 */ /* 0x002fe400078e022e */
[----:B------:R-:W1:Y:S01]  /*17970*/  LDC R47, c[0x0][0x278] ;  /* 0x00009e00ff2f7b82 */ /* 0x000e620000000800 */
[----:B------:R2:W-:Y:S01]  /*17980*/  STG.E.U16 desc[UR60][R14.64], R50 ;  /* 0x000000320e007986 */ /* 0x0005e2000c10153c */
[----:B------:R-:W-:-:S03]  /*17990*/  LEA R12, P3, R2, R3, 0x1 ;  /* 0x00000003020c7211 */ /* 0x000fc600078608ff */
[----:B------:R5:W-:Y:S01]  /*179a0*/  STG.E.U16 desc[UR60][R44.64], R52 ;  /* 0x000000342c007986 */ /* 0x000be2000c10153c */
[----:B----4-:R-:W-:Y:S02]  /*179b0*/  IMAD R0, R51, 0x2, R46 ;  /* 0x0000000233007824 */ /* 0x010fe400078e022e */
[----:B------:R-:W4:Y:S01]  /*179c0*/  LDC R51, c[0x0][0x278] ;  /* 0x00009e00ff337b82 */ /* 0x000f220000000800 */
[----:B------:R-:W-:Y:S02]  /*179d0*/  LEA.HI.X.SX32 R13, R2, R18, 0x1, P3 ;  /* 0x00000012020d7211 */ /* 0x000fe400018f0eff */
[----:B--2---:R-:W-:-:S05]  /*179e0*/  LEA R14, P1, R46, R3, 0x1 ;  /* 0x000000032e0e7211 */ /* 0x004fca00078208ff */
[----:B-----5:R-:W2:Y:S01]  /*179f0*/  LDC R45, c[0x0][0x278] ;  /* 0x00009e00ff2d7b82 */ /* 0x020ea20000000800 */
[----:B------:R5:W-:Y:S01]  /*17a00*/  STG.E.U16 desc[UR60][R4.64], R104 ;  /* 0x0000006804007986 */ /* 0x000be2000c10153c */
[----:B------:R-:W-:Y:S01]  /*17a10*/  LEA.HI.X.SX32 R15, R46, R18, 0x1, P1 ;  /* 0x000000122e0f7211 */ /* 0x000fe200008f0eff */
[----:B0-----:R-:W-:Y:S02]  /*17a20*/  IMAD R2, R49, 0x2, R0 ;  /* 0x0000000231027824 */ /* 0x001fe400078e0200 */
[----:B------:R0:W-:Y:S03]  /*17a30*/  STG.E.U16 desc[UR60][R12.64], R105 ;  /* 0x000000690c007986 */ /* 0x0001e6000c10153c */
[----:B------:R-:W4:Y:S01]  /*17a40*/  LDC R49, c[0x0][0x278] ;  /* 0x00009e00ff317b82 */ /* 0x000f220000000800 */
[----:B------:R0:W-:Y:S01]  /*17a50*/  STG.E.U16 desc[UR60][R6.64], R106 ;  /* 0x0000006a06007986 */ /* 0x0001e2000c10153c */
[----:B-----5:R-:W-:-:S04]  /*17a60*/  LEA R4, P1, R0, R3, 0x1 ;  /* 0x0000000300047211 */ /* 0x020fc800078208ff */
[-C--:B------:R-:W-:Y:S01]  /*17a70*/  LEA.HI.X.SX32 R5, R0, R18.reuse, 0x1, P1 ;  /* 0x0000001200057211 */ /* 0x080fe200008f0eff */
[----:B---3--:R-:W-:Y:S01]  /*17a80*/  IMAD R0, R53, 0x2, R2 ;  /* 0x0000000235007824 */ /* 0x008fe200078e0202 */
[----:B0-----:R-:W-:Y:S01]  /*17a90*/  PRMT R13, R104, 0x7632, R13 ;  /* 0x00007632680d7816 */ /* 0x001fe2000000000d */
[----:B------:R-:W0:Y:S01]  /*17aa0*/  LDC R53, c[0x0][0x278] ;  /* 0x00009e00ff357b82 */ /* 0x000e220000000800 */
[CC--:B------:R-:W-:Y:S01]  /*17ab0*/  LEA R6, P1, R2.reuse, R3.reuse, 0x1 ;  /* 0x0000000302067211 */ /* 0x0c0fe200078208ff */
[----:B------:R-:W-:Y:S03]  /*17ac0*/  STG.E.U16 desc[UR60][R14.64], R107 ;  /* 0x0000006b0e007986 */ /* 0x000fe6000c10153c */
[----:B------:R-:W-:Y:S02]  /*17ad0*/  LEA.HI.X.SX32 R7, R2, R18, 0x1, P1 ;  /* 0x0000001202077211 */ /* 0x000fe400008f0eff */
[----:B------:R-:W-:-:S02]  /*17ae0*/  LEA R12, P1, R0, R3, 0x1 ;  /* 0x00000003000c7211 */ /* 0x000fc400078208ff */
[----:B-1----:R-:W-:Y:S01]  /*17af0*/  LEA R2, R47, R0, 0x1 ;  /* 0x000000002f027211 */ /* 0x002fe200078e08ff */
[----:B------:R1:W-:Y:S01]  /*17b00*/  STG.E.U16 desc[UR60][R4.64], R13 ;  /* 0x0000000d04007986 */ /* 0x0003e2000c10153c */
[----:B------:R-:W3:Y:S01]  /*17b10*/  LDC R47, c[0x0][0x278] ;  /* 0x00009e00ff2f7b82 */ /* 0x000ee20000000800 */
[----:B------:R-:W-:Y:S02]  /*17b20*/  PRMT R48, R105, 0x7632, R48 ;  /* 0x0000763269307816 */ /* 0x000fe40000000030 */
[----:B-1----:R-:W-:Y:S01]  /*17b30*/  LEA.HI.X.SX32 R13, R0, R18, 0x1, P1 ;  /* 0x00000012000d7211 */ /* 0x002fe200008f0eff */
[----:B--2---:R-:W-:Y:S01]  /*17b40*/  IMAD R0, R45, 0x2, R2 ;  /* 0x000000022d007824 */ /* 0x004fe200078e0202 */
[----:B------:R-:W-:-:S04]  /*17b50*/  LEA R44, P1, R2, R3, 0x1 ;  /* 0x00000003022c7211 */ /* 0x000fc800078208ff */
[-C--:B------:R-:W-:Y:S01]  /*17b60*/  LEA.HI.X.SX32 R45, R2, R18.reuse, 0x1, P1 ;  /* 0x00000012022d7211 */ /* 0x080fe200008f0eff */
[----:B----4-:R-:W-:Y:S01]  /*17b70*/  IMAD R2, R51, 0x2, R0 ;  /* 0x0000000233027824 */ /* 0x010fe200078e0200 */
[C---:B------:R-:W-:Y:S01]  /*17b80*/  LEA R4, P1, R0.reuse, R3, 0x1 ;  /* 0x0000000300047211 */ /* 0x040fe200078208ff */
[----:B------:R-:W1:Y:S02]  /*17b90*/  LDC R51, c[0x0][0x278] ;  /* 0x00009e00ff337b82 */ /* 0x000e640000000800 */
[----:B------:R-:W-:Y:S01]  /*17ba0*/  IMAD R46, R49, 0x2, R2 ;  /* 0x00000002312e7824 */ /* 0x000fe200078e0202 */
[----:B------:R2:W-:Y:S01]  /*17bb0*/  STG.E.U16 desc[UR60][R6.64], R48 ;  /* 0x0000003006007986 */ /* 0x0005e2000c10153c */
[----:B------:R-:W-:-:S04]  /*17bc0*/  LEA.HI.X.SX32 R5, R0, R18, 0x1, P1 ;  /* 0x0000001200057211 */ /* 0x000fc800008f0eff */
[----:B------:R-:W4:Y:S01]  /*17bd0*/  LDC R49, c[0x0][0x278] ;  /* 0x00009e00ff317b82 */ /* 0x000f220000000800 */
[----:B------:R-:W-:Y:S02]  /*17be0*/  PRMT R50, R106, 0x7632, R50 ;  /* 0x000076326a327816 */ /* 0x000fe40000000032 */
[CC--:B--2---:R-:W-:Y:S02]  /*17bf0*/  LEA R6, P1, R46.reuse, R3.reuse, 0x1 ;  /* 0x000000032e067211 */ /* 0x0c4fe400078208ff */
[----:B------:R-:W-:Y:S02]  /*17c00*/  PRMT R52, R107, 0x7632, R52 ;  /* 0x000076326b347816 */ /* 0x000fe40000000034 */
[----:B------:R-:W-:Y:S01]  /*17c10*/  LEA.HI.X.SX32 R7, R46, R18, 0x1, P1 ;  /* 0x000000122e077211 */ /* 0x000fe200008f0eff */
[----:B0-----:R-:W-:Y:S02]  /*17c20*/  IMAD R46, R53, 0x2, R46 ;  /* 0x00000002352e7824 */ /* 0x001fe400078e022e */
[----:B------:R-:W0:Y:S01]  /*17c30*/  LDC R53, c[0x0][0x278] ;  /* 0x00009e00ff357b82 */ /* 0x000e220000000800 */
[----:B------:R2:W-:Y:S01]  /*17c40*/  STG.E.U16 desc[UR60][R12.64], R50 ;  /* 0x000000320c007986 */ /* 0x0005e2000c10153c */
[----:B------:R-:W-:-:S03]  /*17c50*/  LEA R14, P3, R2, R3, 0x1 ;  /* 0x00000003020e7211 */ /* 0x000fc600078608ff */
[----:B------:R5:W-:Y:S01]  /*17c60*/  STG.E.U16 desc[UR60][R44.64], R52 ;  /* 0x000000342c007986 */ /* 0x000be2000c10153c */
[----:B---3--:R-:W-:Y:S02]  /*17c70*/  IMAD R0, R47, 0x2, R46 ;  /* 0x000000022f007824 */ /* 0x008fe400078e022e */
[----:B------:R-:W3:Y:S01]  /*17c80*/  LDC R47, c[0x0][0x278] ;  /* 0x00009e00ff2f7b82 */ /* 0x000ee20000000800 */
[----:B------:R-:W-:Y:S02]  /*17c90*/  LEA.HI.X.SX32 R15, R2, R18, 0x1, P3 ;  /* 0x00000012020f7211 */ /* 0x000fe400018f0eff */
[----:B--2---:R-:W-:-:S05]  /*17ca0*/  LEA R12, P1, R46, R3, 0x1 ;  /* 0x000000032e0c7211 */ /* 0x004fca00078208ff */
[----:B-----5:R-:W2:Y:S01]  /*17cb0*/  LDC R45, c[0x0][0x278] ;  /* 0x00009e00ff2d7b82 */ /* 0x020ea20000000800 */
[----:B------:R5:W-:Y:S01]  /*17cc0*/  STG.E.U16 desc[UR60][R4.64], R100 ;  /* 0x0000006404007986 */ /* 0x000be2000c10153c */
[----:B------:R-:W-:Y:S01]  /*17cd0*/  LEA.HI.X.SX32 R13, R46, R18, 0x1, P1 ;  /* 0x000000122e0d7211 */ /* 0x000fe200008f0eff */
[----:B-1----:R-:W-:Y:S02]  /*17ce0*/  IMAD R2, R51, 0x2, R0 ;  /* 0x0000000233027824 */ /* 0x002fe400078e0200 */
[----:B------:R-:W-:Y:S03]  /*17cf0*/  STG.E.U16 desc[UR60][R14.64], R101 ;  /* 0x000000650e007986 */ /* 0x000fe6000c10153c */
[----:B------:R-:W1:Y:S01]  /*17d00*/  LDC R51, c[0x0][0x278] ;  /* 0x00009e00ff337b82 */ /* 0x000e620000000800 */
[----:B------:R0:W-:Y:S01]  /*17d10*/  STG.E.U16 desc[UR60][R6.64], R102 ;  /* 0x0000006606007986 */ /* 0x0001e2000c10153c */
[----:B-----5:R-:W-:-:S04]  /*17d20*/  LEA R4, P1, R0, R3, 0x1 ;  /* 0x0000000300047211 */ /* 0x020fc800078208ff */
[----:B------:R-:W-:Y:S02]  /*17d30*/  LEA.HI.X.SX32 R5, R0, R18, 0x1, P1 ;  /* 0x0000001200057211 */ /* 0x000fe400008f0eff */
[----:B----4-:R-:W-:Y:S02]  /*17d40*/  LEA R0, R49, R2, 0x1 ;  /* 0x0000000231007211 */ /* 0x010fe400078e08ff */
[-C--:B0-----:R-:W-:Y:S01]  /*17d50*/  LEA R6, P1, R2, R3.reuse, 0x1 ;  /* 0x0000000302067211 */ /* 0x081fe200078208ff */
[----:B------:R-:W0:Y:S01]  /*17d60*/  LDC R49, c[0x0][0x278] ;  /* 0x00009e00ff317b82 */ /* 0x000e220000000800 */
[----:B------:R-:W-:Y:S02]  /*17d70*/  PRMT R15, R100, 0x7632, R15 ;  /* 0x00007632640f7816 */ /* 0x000fe4000000000f */
[----:B------:R-:W-:Y:S01]  /*17d80*/  LEA.HI.X.SX32 R7, R2, R18, 0x1, P1 ;  /* 0x0000001202077211 */ /* 0x000fe200008f0eff */
[----:B------:R-:W-:Y:S01]  /*17d90*/  IMAD R2, R53, 0x2, R0 ;  /* 0x0000000235027824 */ /* 0x000fe200078e0200 */
[----:B------:R-:W-:Y:S01]  /*17da0*/  LEA R14, P1, R0, R3, 0x1 ;  /* 0x00000003000e7211 */ /* 0x000fe200078208ff */
[----:B------:R-:W-:Y:S02]  /*17db0*/  STG.E.U16 desc[UR60][R12.64], R103 ;  /* 0x000000670c007986 */ /* 0x000fe4000c10153c */
[----:B------:R-:W4:Y:S02]  /*17dc0*/  LDC R53, c[0x0][0x278] ;  /* 0x00009e00ff357b82 */ /* 0x000f240000000800 */
[----:B------:R5:W-:Y:S01]  /*17dd0*/  STG.E.U16 desc[UR60][R4.64], R15 ;  /* 0x0000000f04007986 */ /* 0x000be2000c10153c */
[----:B------:R-:W-:-:S02]  /*17de0*/  PRMT R48, R101, 0x7632, R48 ;  /* 0x0000763265307816 */ /* 0x000fc40000000030 */
[----:B-----5:R-:W-:Y:S01]  /*17df0*/  LEA.HI.X.SX32 R15, R0, R18, 0x1, P1 ;  /* 0x00000012000f7211 */ /* 0x020fe200008f0eff */
[----:B--2---:R-:W-:Y:S01]  /*17e00*/  IMAD R0, R45, 0x2, R2 ;  /* 0x000000022d007824 */ /* 0x004fe200078e0202 */
[----:B------:R-:W-:-:S04]  /*17e10*/  LEA R44, P1, R2, R3, 0x1 ;  /* 0x00000003022c7211 */ /* 0x000fc800078208ff */
[-C--:B------:R-:W-:Y:S01]  /*17e20*/  LEA.HI.X.SX32 R45, R2, R18.reuse, 0x1, P1 ;  /* 0x00000012022d7211 */ /* 0x080fe200008f0eff */
[----:B---3--:R-:W-:Y:S01]  /*17e30*/  IMAD R2, R47, 0x2, R0 ;  /* 0x000000022f027824 */ /* 0x008fe200078e0200 */
[C---:B------:R-:W-:Y:S01]  /*17e40*/  LEA R4, P1, R0.reuse, R3, 0x1 ;  /* 0x0000000300047211 */ /* 0x040fe200078208ff */
[----:B------:R-:W2:Y:S02]  /*17e50*/  LDC R47, c[0x0][0x278] ;  /* 0x00009e00ff2f7b82 */ /* 0x000ea40000000800 */
[----:B-1----:R-:W-:Y:S01]  /*17e60*/  IMAD R46, R51, 0x2, R2 ;  /* 0x00000002332e7824 */ /* 0x002fe200078e0202 */
[----:B------:R1:W-:Y:S01]  /*17e70*/  STG.E.U16 desc[UR60][R6.64], R48 ;  /* 0x0000003006007986 */ /* 0x0003e2000c10153c */
[----:B------:R-:W-:-:S04]  /*17e80*/  LEA.HI.X.SX32 R5, R0, R18, 0x1, P1 ;  /* 0x0000001200057211 */ /* 0x000fc800008f0eff */
[----:B------:R-:W3:Y:S01]  /*17e90*/  LDC R51, c[0x0][0x278] ;  /* 0x00009e00ff337b82 */ /* 0x000ee20000000800 */
[----:B------:R-:W-:Y:S02]  /*17ea0*/  PRMT R50, R102, 0x7632, R50 ;  /* 0x0000763266327816 */ /* 0x000fe40000000032 */
[CC--:B-1----:R-:W-:Y:S02]  /*17eb0*/  LEA R6, P1, R46.reuse, R3.reuse, 0x1 ;  /* 0x000000032e067211 */ /* 0x0c2fe400078208ff */
[----:B------:R-:W-:Y:S02]  /*17ec0*/  PRMT R52, R103, 0x7632, R52 ;  /* 0x0000763267347816 */ /* 0x000fe40000000034 */
[----:B------:R-:W-:Y:S01]  /*17ed0*/  LEA.HI.X.SX32 R7, R46, R18, 0x1, P1 ;  /* 0x000000122e077211 */ /* 0x000fe200008f0eff */
[----:B0-----:R-:W-:Y:S02]  /*17ee0*/  IMAD R46, R49, 0x2, R46 ;  /* 0x00000002312e7824 */ /* 0x001fe400078e022e */
[----:B------:R-:W0:Y:S01]  /*17ef0*/  LDC R49, c[0x0][0x278] ;  /* 0x00009e00ff317b82 */ /* 0x000e220000000800 */
[----:B------:R1:W-:Y:S01]  /*17f00*/  STG.E.U16 desc[UR60][R14.64], R50 ;  /* 0x000000320e007986 */ /* 0x0003e2000c10153c */
[----:B------:R-:W-:-:S03]  /*17f10*/  LEA R12, P3, R2, R3, 0x1 ;  /* 0x00000003020c7211 */ /* 0x000fc600078608ff */
[----:B------:R5:W-:Y:S01]  /*17f20*/  STG.E.U16 desc[UR60][R44.64], R52 ;  /* 0x000000342c007986 */ /* 0x000be2000c10153c */
[----:B----4-:R-:W-:Y:S02]  /*17f30*/  IMAD R0, R53, 0x2, R46 ;  /* 0x0000000235007824 */ /* 0x010fe400078e022e */
[----:B------:R-:W4:Y:S01]  /*17f40*/  LDC R53, c[0x0][0x278] ;  /* 0x00009e00ff357b82 */ /* 0x000f220000000800 */
[----:B------:R-:W-:Y:S02]  /*17f50*/  LEA.HI.X.SX32 R13, R2, R18, 0x1, P3 ;  /* 0x00000012020d7211 */ /* 0x000fe400018f0eff */
[----:B-1----:R-:W-:-:S05]  /*17f60*/  LEA R14, P1, R46, R3, 0x1 ;  /* 0x000000032e0e7211 */ /* 0x002fca00078208ff */
[----:B-----5:R-:W1:Y:S01]  /*17f70*/  LDC R45, c[0x0][0x278] ;  /* 0x00009e00ff2d7b82 */ /* 0x020e620000000800 */
[----:B------:R5:W-:Y:S01]  /*17f80*/  STG.E.U16 desc[UR60][R4.64], R96 ;  /* 0x0000006004007986 */ /* 0x000be2000c10153c */
[----:B------:R-:W-:Y:S02]  /*17f90*/  LEA.HI.X.SX32 R15, R46, R18, 0x1, P1 ;  /* 0x000000122e0f7211 */ /* 0x000fe400008f0eff */
[----:B--2---:R-:W-:Y:S01]  /*17fa0*/  LEA R2, R47, R0, 0x1 ;  /* 0x000000002f027211 */ /* 0x004fe200078e08ff */
[----:B------:R2:W-:Y:S03]  /*17fb0*/  STG.E.U16 desc[UR60][R12.64], R97 ;  /* 0x000000610c007986 */ /* 0x0005e6000c10153c */
[----:B------:R-:W4:Y:S01]  /*17fc0*/  LDC R47, c[0x0][0x278] ;  /* 0x00009e00ff2f7b82 */ /* 0x000f220000000800 */
[----:B------:R2:W-:Y:S01]  /*17fd0*/  STG.E.U16 desc[UR60][R6.64], R98 ;  /* 0x0000006206007986 */ /* 0x0005e2000c10153c */
[----:B-----5:R-:W-:-:S04]  /*17fe0*/  LEA R4, P1, R0, R3, 0x1 ;  /* 0x0000000300047211 */ /* 0x020fc800078208ff */
[-C--:B------:R-:W-:Y:S01]  /*17ff0*/  LEA.HI.X.SX32 R5, R0, R18.reuse, 0x1, P1 ;  /* 0x0000001200057211 */ /* 0x080fe200008f0eff */
[----:B---3--:R-:W-:Y:S01]  /*18000*/  IMAD R0, R51, 0x2, R2 ;  /* 0x0000000233007824 */ /* 0x008fe200078e0202 */
[----:B--2---:R-:W-:Y:S01]  /*18010*/  PRMT R13, R96, 0x7632, R13 ;  /* 0x00007632600d7816 */ /* 0x004fe2000000000d */
[----:B------:R-:W2:Y:S01]  /*18020*/  LDC R51, c[0x0][0x278] ;  /* 0x00009e00ff337b82 */ /* 0x000ea20000000800 */
[CC--:B------:R-:W-:Y:S01]  /*18030*/  LEA R6, P1, R2.reuse, R3.reuse, 0x1 ;  /* 0x0000000302067211 */ /* 0x0c0fe200078208ff */
[----:B------:R-:W-:Y:S03]  /*18040*/  STG.E.U16 desc[UR60][R14.64], R99 ;  /* 0x000000630e007986 */ /* 0x000fe6000c10153c */
[----:B------:R-:W-:Y:S01]  /*18050*/  LEA.HI.X.SX32 R7, R2, R18, 0x1, P1 ;  /* 0x0000001202077211 */ /* 0x000fe200008f0eff */
[----:B0-----:R-:W-:Y:S01]  /*18060*/  IMAD R2, R49, 0x2, R0 ;  /* 0x0000000231027824 */ /* 0x001fe200078e0200 */
[----:B------:R-:W-:Y:S01]  /*18070*/  LEA R12, P1, R0, R3, 0x1 ;  /* 0x00000003000c7211 */ /* 0x000fe200078208ff */
[----:B------:R0:W-:Y:S01]  /*18080*/  STG.E.U16 desc[UR60][R4.64], R13 ;  /* 0x0000000d04007986 */ /* 0x0001e2000c10153c */
[----:B------:R-:W3:Y:S01]  /*18090*/  LDC R49, c[0x0][0x278] ;  /* 0x00009e00ff317b82 */ /* 0x000ee20000000800 */
[----:B------:R-:W-:-:S02]  /*180a0*/  PRMT R48, R97, 0x7632, R48 ;  /* 0x0000763261307816 */ /* 0x000fc40000000030 */
[----:B0-----:R-:W-:Y:S01]  /*180b0*/  LEA.HI.X.SX32 R13, R0, R18, 0x1, P1 ;  /* 0x00000012000d7211 */ /* 0x001fe200008f0eff */
[----:B-1----:R-:W-:Y:S01]  /*180c0*/  IMAD R0, R45, 0x2, R2 ;  /* 0x000000022d007824 */ /* 0x002fe200078e0202 */
[----:B------:R-:W-:-:S04]  /*180d0*/  LEA R44, P1, R2, R3, 0x1 ;  /* 0x00000003022c7211 */ /* 0x000fc800078208ff */
[-C--:B------:R-:W-:Y:S01]  /*180e0*/  LEA.HI.X.SX32 R45, R2, R18.reuse, 0x1, P1 ;  /* 0x00000012022d7211 */ /* 0x080fe200008f0eff */
[----:B----4-:R-:W-:Y:S01]  /*180f0*/  IMAD R2, R53, 0x2, R0 ;  /* 0x0000000235027824 */ /* 0x010fe200078e0200 */
[C---:B------:R-:W-:Y:S01]  /*18100*/  LEA R4, P1, R0.reuse, R3, 0x1 ;  /* 0x0000000300047211 */ /* 0x040fe200078208ff */
[----:B------:R-:W0:Y:S02]  /*18110*/  LDC R53, c[0x0][0x278] ;  /* 0x00009e00ff357b82 */ /* 0x000e240000000800 */
[----:B------:R-:W-:Y:S01]  /*18120*/  IMAD R46, R47, 0x2, R2 ;  /* 0x000000022f2e7824 */ /* 0x000fe200078e0202 */
[----:B------:R1:W-:Y:S01]  /*18130*/  STG.E.U16 desc[UR60][R6.64], R48 ;  /* 0x0000003006007986 */ /* 0x0003e2000c10153c */
[----:B------:R-:W-:-:S04]  /*18140*/  LEA.HI.X.SX32 R5, R0, R18, 0x1, P1 ;  /* 0x0000001200057211 */ /* 0x000fc800008f0eff */
[----:B------:R-:W4:Y:S01]  /*18150*/  LDC R47, c[0x0][0x278] ;  /* 0x00009e00ff2f7b82 */ /* 0x000f220000000800 */
[----:B------:R-:W-:Y:S02]  /*18160*/  PRMT R50, R98, 0x7632, R50 ;  /* 0x0000763262327816 */ /* 0x000fe40000000032 */
[CC--:B-1----:R-:W-:Y:S02]  /*18170*/  LEA R6, P1, R46.reuse, R3.reuse, 0x1 ;  /* 0x000000032e067211 */ /* 0x0c2fe400078208ff */
[----:B------:R-:W-:Y:S02]  /*18180*/  PRMT R52, R99, 0x7632, R52 ;  /* 0x0000763263347816 */ /* 0x000fe40000000034 */
[----:B------:R-:W-:Y:S01]  /*18190*/  LEA.HI.X.SX32 R7, R46, R18, 0x1, P1 ;  /* 0x000000122e077211 */ /* 0x000fe200008f0eff */
[----:B--2---:R-:W-:Y:S02]  /*181a0*/  IMAD R46, R51, 0x2, R46 ;  /* 0x00000002332e7824 */ /* 0x004fe400078e022e */
[----:B------:R-:W1:Y:S01]  /*181b0*/  LDC R51, c[0x0][0x278] ;  /* 0x00009e00ff337b82 */ /* 0x000e620000000800 */
[----:B------:R2:W-:Y:S01]  /*181c0*/  STG.E.U16 desc[UR60][R12.64], R50 ;  /* 0x000000320c007986 */ /* 0x0005e2000c10153c */
[----:B------:R-:W-:-:S03]  /*181d0*/  LEA R14, P3, R2, R3, 0x1 ;  /* 0x00000003020e7211 */ /* 0x000fc600078608ff */
[----:B------:R5:W-:Y:S01]  /*181e0*/  STG.E.U16 desc[UR60][R44.64], R52 ;  /* 0x000000342c007986 */ /* 0x000be2000c10153c */
[----:B---3--:R-:W-:Y:S02]  /*181f0*/  LEA R0, R49, R46, 0x1 ;  /* 0x0000002e31007211 */ /* 0x008fe400078e08ff */
[----:B------:R-:W3:Y:S01]  /*18200*/  LDC R49, c[0x0][0x278] ;  /* 0x00009e00ff317b82 */ /* 0x000ee20000000800 */
[----:B------:R-:W-:Y:S02]  /*18210*/  LEA.HI.X.SX32 R15, R2, R18, 0x1, P3 ;  /* 0x00000012020f7211 */ /* 0x000fe400018f0eff */
[----:B--2---:R-:W-:-:S05]  /*18220*/  LEA R12, P1, R46, R3, 0x1 ;  /* 0x000000032e0c7211 */ /* 0x004fca00078208ff */
[----:B-----5:R-:W2:Y:S01]  /*18230*/  LDC R45, c[0x0][0x278] ;  /* 0x00009e00ff2d7b82 */ /* 0x020ea20000000800 */
[----:B------:R5:W-:Y:S01]  /*18240*/  STG.E.U16 desc[UR60][R4.64], R92 ;  /* 0x0000005c04007986 */ /* 0x000be2000c10153c */
[----:B------:R-:W-:Y:S01]  /*18250*/  LEA.HI.X.SX32 R13, R46, R18, 0x1, P1 ;  /* 0x000000122e0d7211 */ /* 0x000fe200008f0eff */
[----:B0-----:R-:W-:Y:S02]  /*18260*/  IMAD R2, R53, 0x2, R0 ;  /* 0x0000000235027824 */ /* 0x001fe400078e0200 */
[----:B------:R0:W-:Y:S03]  /*18270*/  STG.E.U16 desc[UR60][R14.64], R93 ;  /* 0x0000005d0e007986 */ /* 0x0001e6000c10153c */
[----:B------:R-:W3:Y:S01]  /*18280*/  LDC R53, c[0x0][0x278] ;  /* 0x00009e00ff357b82 */ /* 0x000ee20000000800 */
[----:B------:R0:W-:Y:S01]  /*18290*/  STG.E.U16 desc[UR60][R6.64], R94 ;  /* 0x0000005e06007986 */ /* 0x0001e2000c10153c */
[----:B-----5:R-:W-:-:S04]  /*182a0*/  LEA R4, P1, R0, R3, 0x1 ;  /* 0x0000000300047211 */ /* 0x020fc800078208ff */
[-C--:B------:R-:W-:Y:S01]  /*182b0*/  LEA.HI.X.SX32 R5, R0, R18.reuse, 0x1, P1 ;  /* 0x0000001200057211 */ /* 0x080fe200008f0eff */
[----:B----4-:R-:W-:Y:S01]  /*182c0*/  IMAD R0, R47, 0x2, R2 ;  /* 0x000000022f007824 */ /* 0x010fe200078e0202 */
        /* <DEDUP_REMOVED lines=8> */
[----:B------:R-:W4:Y:S01]  /*18350*/  LDC R51, c[0x0][0x278] ;  /* 0x00009e00ff337b82 */ /* 0x000f220000000800 */
[----:B------:R-:W-:-:S02]  /*18360*/  PRMT R48, R93, 0x7632, R48 ;  /* 0x000076325d307816 */ /* 0x000fc40000000030 */
[----:B-1----:R-:W-:Y:S01]  /*18370*/  LEA.HI.X.SX32 R15, R0, R18, 0x1, P1 ;  /* 0x00000012000f7211 */ /* 0x002fe200008f0eff */
[----:B--2---:R-:W-:Y:S01]  /*18380*/  IMAD R0, R45, 0x2, R2 ;  /* 0x000000022d007824 */ /* 0x004fe200078e0202 */
[----:B------:R-:W-:-:S04]  /*18390*/  LEA R44, P1, R2, R3, 0x1 ;  /* 0x00000003022c7211 */ /* 0x000fc800078208ff */
[-C--:B------:R-:W-:Y:S01]  /*183a0*/  LEA.HI.X.SX32 R45, R2, R18.reuse, 0x1, P1 ;  /* 0x00000012022d7211 */ /* 0x080fe200008f0eff */
[----:B---3--:R-:W-:Y:S01]  /*183b0*/  IMAD R2, R49, 0x2, R0 ;  /* 0x0000000231027824 */ /* 0x008fe200078e0200 */
[C---:B------:R-:W-:Y:S01]  /*183c0*/  LEA R4, P1, R0.reuse, R3, 0x1 ;  /* 0x0000000300047211 */ /* 0x040fe200078208ff */
[----:B------:R-:W1:Y:S02]  /*183d0*/  LDC R49, c[0x0][0x278] ;  /* 0x00009e00ff317b82 */ /* 0x000e640000000800 */
[----:B------:R-:W-:Y:S01]  /*183e0*/  IMAD R46, R53, 0x2, R2 ;  /* 0x00000002352e7824 */ /* 0x000fe200078e0202 */
[----:B------:R2:W-:Y:S01]  /*183f0*/  STG.E.U16 desc[UR60][R6.64], R48 ;  /* 0x0000003006007986 */ /* 0x0005e2000c10153c */
[----:B------:R-:W-:-:S04]  /*18400*/  LEA.HI.X.SX32 R5, R0, R18, 0x1, P1 ;  /* 0x0000001200057211 */ /* 0x000fc800008f0eff */
[----:B------:R-:W3:Y:S01]  /*18410*/  LDC R53, c[0x0][0x278] ;  /* 0x00009e00ff357b82 */ /* 0x000ee20000000800 */
[----:B------:R-:W-:Y:S02]  /*18420*/  PRMT R50, R94, 0x7632, R50 ;  /* 0x000076325e327816 */ /* 0x000fe40000000032 */
[CC--:B--2---:R-:W-:Y:S02]  /*18430*/  LEA R6, P1, R46.reuse, R3.reuse, 0x1 ;  /* 0x000000032e067211 */ /* 0x0c4fe400078208ff */
[----:B------:R-:W-:Y:S02]  /*18440*/  PRMT R52, R95, 0x7632, R52 ;  /* 0x000076325f347816 */ /* 0x000fe40000000034 */
[----:B------:R-:W-:Y:S02]  /*18450*/  LEA.HI.X.SX32 R7, R46, R18, 0x1, P1 ;  /* 0x000000122e077211 */ /* 0x000fe400008f0eff */
[----:B0-----:R-:W-:Y:S02]  /*18460*/  LEA R46, R47, R46, 0x1 ;  /* 0x0000002e2f2e7211 */ /* 0x001fe400078e08ff */
[----:B------:R-:W0:Y:S01]  /*18470*/  LDC R47, c[0x0][0x278] ;  /* 0x00009e00ff2f7b82 */ /* 0x000e220000000800 */
        /* <DEDUP_REMOVED lines=10> */
[----:B-1----:R-:W-:Y:S02]  /*18520*/  IMAD R2, R49, 0x2, R0 ;  /* 0x0000000231027824 */ /* 0x002fe400078e0200 */
[----:B------:R1:W-:Y:S03]  /*18530*/  STG.E.U16 desc[UR60][R12.64], R89 ;  /* 0x000000590c007986 */ /* 0x0003e6000c10153c */
[----:B------:R-:W4:Y:S01]  /*18540*/  LDC R49, c[0x0][0x278] ;  /* 0x00009e00ff317b82 */ /* 0x000f220000000800 */
[----:B------:R1:W-:Y:S01]  /*18550*/  STG.E.U16 desc[UR60][R6.64], R90 ;  /* 0x0000005a06007986 */ /* 0x0003e2000c10153c */
[----:B-----5:R-:W-:-:S04]  /*18560*/  LEA R4, P1, R0, R3, 0x1 ;  /* 0x0000000300047211 */ /* 0x020fc800078208ff */
[-C--:B------:R-:W-:Y:S01]  /*18570*/  LEA.HI.X.SX32 R5, R0, R18.reuse, 0x1, P1 ;  /* 0x0000001200057211 */ /* 0x080fe200008f0eff */
[----:B---3--:R-:W-:Y:S01]  /*18580*/  IMAD R0, R53, 0x2, R2 ;  /* 0x0000000235007824 */ /* 0x008fe200078e0202 */
        /* <DEDUP_REMOVED lines=11> */
[----:B--2---:R-:W-:Y:S01]  /*18640*/  IMAD R0, R45, 0x2, R2 ;  /* 0x000000022d007824 */ /* 0x004fe200078e0202 */
[----:B------:R-:W-:-:S04]  /*18650*/  LEA R44, P1, R2, R3, 0x1 ;  /* 0x00000003022c7211 */ /* 0x000fc800078208ff */
[----:B------:R-:W-:Y:S01]  /*18660*/  LEA.HI.X.SX32 R45, R2, R18, 0x1, P1 ;  /* 0x00000012022d7211 */ /* 0x000fe200008f0eff */
[----:B----4-:R-:W-:Y:S01]  /*18670*/  IMAD R2, R51, 0x2, R0 ;  /* 0x0000000233027824 */ /* 0x010fe200078e0200 */
[C---:B------:R-:W-:Y:S01]  /*18680*/  LEA R4, P1, R0.reuse, R3, 0x1 ;  /* 0x0000000300047211 */ /* 0x040fe200078208ff */
[----:B------:R-:W0:Y:S03]  /*18690*/  LDC R51, c[0x0][0x278] ;  /* 0x00009e00ff337b82 */ /* 0x000e260000000800 */
[----:B------:R-:W-:Y:S01]  /*186a0*/  LEA R46, R49, R2, 0x1 ;  /* 0x00000002312e7211 */ /* 0x000fe200078e08ff */
[----:B------:R2:W-:Y:S01]  /*186b0*/  STG.E.U16 desc[UR60][R6.64], R48 ;  /* 0x0000003006007986 */ /* 0x0005e2000c10153c */
[----:B------:R-:W-:-:S03]  /*186c0*/  LEA.HI.X.SX32 R5, R0, R18, 0x1, P1 ;  /* 0x0000001200057211 */ /* 0x000fc600008f0eff */
[----:B------:R-:W4:Y:S01]  /*186d0*/  LDC R49, c[0x0][0x278] ;  /* 0x00009e00ff317b82 */ /* 0x000f220000000800 */
[----:B------:R-:W-:Y:S02]  /*186e0*/  PRMT R50, R90, 0x7632, R50 ;  /* 0x000076325a327816 */ /* 0x000fe40000000032 */
[----:B------:R-:W-:Y:S02]  /*186f0*/  PRMT R52, R91, 0x7632, R52 ;  /* 0x000076325b347816 */ /* 0x000fe40000000034 */
[----:B--2---:R-:W-:-:S04]  /*18700*/  LEA R6, P1, R46, R3, 0x1 ;  /* 0x000000032e067211 */ /* 0x004fc800078208ff */
[----:B------:R-:W-:Y:S01]  /*18710*/  LEA.HI.X.SX32 R7, R46, R18, 0x1, P1 ;  /* 0x000000122e077211 */ /* 0x000fe200008f0eff */
[----:B-1----:R-:W-:Y:S02]  /*18720*/  IMAD R46, R53, 0x2, R46 ;  /* 0x00000002352e7824 */ /* 0x002fe400078e022e */
[----:B------:R-:W1:Y:S01]  /*18730*/  LDC R53, c[0x0][0x278] ;  /* 0x00009e00ff357b82 */ /* 0x000e620000000800 */
[----:B------:R2:W-:Y:S04]  /*18740*/  STG.E.U16 desc[UR60][R12.64], R50 ;  /* 0x000000320c007986 */ /* 0x0005e8000c10153c */
[----:B------:R5:W-:Y:S01]  /*18750*/  STG.E.U16 desc[UR60][R44.64], R52 ;  /* 0x000000342c007986 */ /* 0x000be2000c10153c */
[----:B------:R-:W-:Y:S01]  /*18760*/  LEA R14, P3, R2, R3, 0x1 ;  /* 0x00000003020e7211 */ /* 0x000fe200078608ff */
[----:B---3--:R-:W-:-:S02]  /*18770*/  IMAD R0, R47, 0x2, R46 ;  /* 0x000000022f007824 */ /* 0x008fc400078e022e */
        /* <DEDUP_REMOVED lines=26> */
[----:B------:R-:W-:Y:S02]  /*18920*/  LEA.HI.X.SX32 R45, R2, R18, 0x1, P1 ;  /* 0x00000012022d7211 */ /* 0x000fe400008f0eff */
[----:B---3--:R-:W-:Y:S02]  /*18930*/  LEA R2, R47, R0, 0x1 ;  /* 0x000000002f027211 */ /* 0x008fe400078e08ff */
[----:B------:R-:W1:Y:S01]  /*18940*/  LDC R47, c[0x0][0x278] ;  /* 0x00009e00ff2f7b82 */ /* 0x000e620000000800 */
[C---:B------:R-:W-:Y:S02]  /*18950*/  LEA R4, P1, R0.reuse, R3, 0x1 ;  /* 0x0000000300047211 */ /* 0x040fe400078208ff */
[----:B------:R-:W-:Y:S01]  /*18960*/  IMAD R46, R51, 0x2, R2 ;  /* 0x00000002332e7824 */ /* 0x000fe200078e0202 */
[----:B------:R2:W-:Y:S01]  /*18970*/  STG.E.U16 desc[UR60][R6.64], R48 ;  /* 0x0000003006007986 */ /* 0x0005e2000c10153c */
[----:B------:R-:W-:-:S03]  /*18980*/  LEA.HI.X.SX32 R5, R0, R18, 0x1, P1 ;  /* 0x0000001200057211 */ /* 0x000fc600008f0eff */
[----:B------:R-:W3:Y:S01]  /*18990*/  LDC R51, c[0x0][0x278] ;  /* 0x00009e00ff337b82 */ /* 0x000ee20000000800 */
[----:B------:R-:W-:Y:S02]  /*189a0*/  PRMT R50, R86, 0x7632, R50 ;  /* 0x0000763256327816 */ /* 0x000fe40000000032 */
[----:B------:R-:W-:Y:S02]  /*189b0*/  PRMT R52, R87, 0x7632, R52 ;  /* 0x0000763257347816 */ /* 0x000fe40000000034 */
[----:B--2---:R-:W-:-:S04]  /*189c0*/  LEA R6, P1, R46, R3, 0x1 ;  /* 0x000000032e067211 */ /* 0x004fc800078208ff */
[----:B------:R-:W-:Y:S01]  /*189d0*/  LEA.HI.X.SX32 R7, R46, R18, 0x1, P1 ;  /* 0x000000122e077211 */ /* 0x000fe200008f0eff */
[----:B0-----:R-:W-:Y:S02]  /*189e0*/  IMAD R46, R49, 0x2, R46 ;  /* 0x00000002312e7824 */ /* 0x001fe400078e022e */
[----:B------:R-:W0:Y:S01]  /*189f0*/  LDC R49, c[0x0][0x278] ;  /* 0x00009e00ff317b82 */ /* 0x000e220000000800 */
[----:B------:R2:W-:Y:S04]  /*18a00*/  STG.E.U16 desc[UR60][R14.64], R50 ;  /* 0x000000320e007986 */ /* 0x0005e8000c10153c */
[----:B------:R5:W-:Y:S01]  /*18a10*/  STG.E.U16 desc[UR60][R44.64], R52 ;  /* 0x000000342c007986 */ /* 0x000be2000c10153c */
[----:B------:R-:W-:Y:S01]  /*18a20*/  LEA R12, P3, R2, R3, 0x1 ;  /* 0x00000003020c7211 */ /* 0x000fe200078608ff */
[----:B----4-:R-:W-:-:S02]  /*18a30*/  IMAD R0, R53, 0x2, R46 ;  /* 0x0000000235007824 */ /* 0x010fc400078e022e */
        /* <DEDUP_REMOVED lines=23> */
[----:B0-----:R-:W-:Y:S02]  /*18bb0*/  LEA.HI.X.SX32 R13, R0, R18, 0x1, P1 ;  /* 0x00000012000d7211 */ /* 0x001fe400008f0eff */
[C---:B------:R-:W-:Y:S02]  /*18bc0*/  LEA R44, P1, R2.reuse, R3, 0x1 ;  /* 0x00000003022c7211 */ /* 0x040fe400078208ff */
[----:B--2---:R-:W-:Y:S02]  /*18bd0*/  LEA R0, R45, R2, 0x1 ;  /* 0x000000022d007211 */ /* 0x004fe400078e08ff */
[----:B------:R-:W-:-:S03]  /*18be0*/  LEA.HI.X.SX32 R45, R2, R18, 0x1, P1 ;  /* 0x00000012022d7211 */ /* 0x000fc600008f0eff */
        /* <DEDUP_REMOVED lines=38> */
[----:B------:R-:W4:Y:S01]  /*18e50*/  LDC R51, c[0x0][0x278] ;  /* 0x00009e00ff337b82 */ /* 0x000f220000000800 */
[----:B------:R-:W-:Y:S02]  /*18e60*/  PRMT R48, R77, 0x7632, R48 ;  /* 0x000076324d307816 */ /* 0x000fe40000000030 */
        /* <DEDUP_REMOVED lines=33> */
[----:B---3--:R-:W-:Y:S02]  /*19080*/  LEA R0, R53, R2, 0x1 ;  /* 0x0000000235007211 */ /* 0x008fe400078e08ff */
[-C--:B0-----:R-:W-:Y:S01]  /*19090*/  LEA R6, P1, R2, R3.reuse, 0x1 ;  /* 0x0000000302067211 */ /* 0x081fe200078208ff */
[----:B------:R-:W0:Y:S01]  /*190a0*/  LDC R53, c[0x0][0x278] ;  /* 0x00009e00ff357b82 */ /* 0x000e220000000800 */
[----:B------:R-:W-:Y:S02]  /*190b0*/  PRMT R13, R72, 0x7632, R13 ;  /* 0x00007632480d7816 */ /* 0x000fe4000000000d */
[----:B------:R-:W-:Y:S01]  /*190c0*/  LEA.HI.X.SX32 R7, R2, R18, 0x1, P1 ;  /* 0x0000001202077211 */ /* 0x000fe200008f0eff */
[----:B------:R-:W-:Y:S01]  /*190d0*/  IMAD R2, R47, 0x2, R0 ;  /* 0x000000022f027824 */ /* 0x000fe200078e0200 */
[----:B------:R-:W-:Y:S01]  /*190e0*/  LEA R12, P1, R0, R3, 0x1 ;  /* 0x00000003000c7211 */ /* 0x000fe200078208ff */
[----:B------:R-:W-:Y:S02]  /*190f0*/  STG.E.U16 desc[UR60][R14.64], R75 ;  /* 0x0000004b0e007986 */ /* 0x000fe4000c10153c */
[----:B------:R-:W3:Y:S02]  /*19100*/  LDC R47, c[0x0][0x278] ;  /* 0x00009e00ff2f7b82 */ /* 0x000ee40000000800 */
[----:B------:R5:W-:Y:S01]  /*19110*/  STG.E.U16 desc[UR60][R4.64], R13 ;  /* 0x0000000d04007986 */ /* 0x000be2000c10153c */
[----:B------:R-:W-:-:S02]  /*19120*/  PRMT R48, R73, 0x7632, R48 ;  /* 0x0000763249307816 */ /* 0x000fc40000000030 */
[----:B-----5:R-:W-:Y:S01]  /*19130*/  LEA.HI.X.SX32 R13, R0, R18, 0x1, P1 ;  /* 0x00000012000d7211 */ /* 0x020fe200008f0eff */
[----:B--2---:R-:W-:Y:S01]  /*19140*/  IMAD R0, R45, 0x2, R2 ;  /* 0x000000022d007824 */ /* 0x004fe200078e0202 */
[----:B------:R-:W-:-:S04]  /*19150*/  LEA R44, P1, R2, R3, 0x1 ;  /* 0x00000003022c7211 */ /* 0x000fc800078208ff */
[-C--:B------:R-:W-:Y:S01]  /*19160*/  LEA.HI.X.SX32 R45, R2, R18.reuse, 0x1, P1 ;  /* 0x00000012022d7211 */ /* 0x080fe200008f0eff */
[----:B----4-:R-:W-:Y:S01]  /*19170*/  IMAD R2, R51, 0x2, R0 ;  /* 0x0000000233027824 */ /* 0x010fe200078e0200 */
[C---:B------:R-:W-:Y:S01]  /*19180*/  LEA R4, P1, R0.reuse, R3, 0x1 ;  /* 0x0000000300047211 */ /* 0x040fe200078208ff */
[----:B------:R-:W2:Y:S02]  /*19190*/  LDC R51, c[0x0][0x278] ;  /* 0x00009e00ff337b82 */ /* 0x000ea40000000800 */
[----:B-1----:R-:W-:Y:S01]  /*191a0*/  IMAD R46, R49, 0x2, R2 ;  /* 0x00000002312e7824 */ /* 0x002fe200078e0202 */
[----:B------:R1:W-:Y:S01]  /*191b0*/  STG.E.U16 desc[UR60][R6.64], R48 ;  /* 0x0000003006007986 */ /* 0x0003e2000c10153c */
[----:B------:R-:W-:-:S04]  /*191c0*/  LEA.HI.X.SX32 R5, R0, R18, 0x1, P1 ;  /* 0x0000001200057211 */ /* 0x000fc800008f0eff */
[----:B------:R-:W4:Y:S01]  /*191d0*/  LDC R49, c[0x0][0x278] ;  /* 0x00009e00ff317b82 */ /* 0x000f220000000800 */
        /* <DEDUP_REMOVED lines=12> */
[----:B-1----:R-:W-:-:S05]  /*192a0*/  LEA R12, P1, R46, R3, 0x1 ;  /* 0x000000032e0c7211 */ /* 0x002fca00078208ff */
[----:B-----5:R-:W1:Y:S01]  /*192b0*/  LDC R45, c[0x0][0x278] ;  /* 0x00009e00ff2d7b82 */ /* 0x020e620000000800 */
[----:B------:R5:W-:Y:S01]  /*192c0*/  STG.E.U16 desc[UR60][R4.64], R68 ;  /* 0x0000004404007986 */ /* 0x000be2000c10153c */
[----:B------:R-:W-:Y:S02]  /*192d0*/  LEA.HI.X.SX32 R13, R46, R18, 0x1, P1 ;  /* 0x000000122e0d7211 */ /* 0x000fe400008f0eff */
[----:B--2---:R-:W-:Y:S01]  /*192e0*/  LEA R2, R51, R0, 0x1 ;  /* 0x0000000033027211 */ /* 0x004fe200078e08ff */
[----:B------:R2:W-:Y:S03]  /*192f0*/  STG.E.U16 desc[UR60][R14.64], R69 ;  /* 0x000000450e007986 */ /* 0x0005e6000c10153c */
[----:B------:R-:W3:Y:S01]  /*19300*/  LDC R51, c[0x0][0x278] ;  /* 0x00009e00ff337b82 */ /* 0x000ee20000000800 */
[----:B------:R2:W-:Y:S01]  /*19310*/  STG.E.U16 desc[UR60][R6.64], R70 ;  /* 0x0000004606007986 */ /* 0x0005e2000c10153c */
[----:B-----5:R-:W-:-:S04]  /*19320*/  LEA R4, P1, R0, R3, 0x1 ;  /* 0x0000000300047211 */ /* 0x020fc800078208ff */
[-C--:B------:R-:W-:Y:S01]  /*19330*/  LEA.HI.X.SX32 R5, R0, R18.reuse, 0x1, P1 ;  /* 0x0000001200057211 */ /* 0x080fe200008f0eff */
[----:B----4-:R-:W-:Y:S01]  /*19340*/  IMAD R0, R49, 0x2, R2 ;  /* 0x0000000231007824 */ /* 0x010fe200078e0202 */
        /* <DEDUP_REMOVED lines=10> */
[----:B0-----:R-:W-:Y:S01]  /*193f0*/  LEA.HI.X.SX32 R15, R0, R18, 0x1, P1 ;  /* 0x00000012000f7211 */ /* 0x001fe200008f0eff */
[----:B-1----:R-:W-:Y:S01]  /*19400*/  IMAD R0, R45, 0x2, R2 ;  /* 0x000000022d007824 */ /* 0x002fe200078e0202 */
[----:B------:R-:W-:-:S04]  /*19410*/  LEA R44, P1, R2, R3, 0x1 ;  /* 0x00000003022c7211 */ /* 0x000fc800078208ff */
[-C--:B------:R-:W-:Y:S01]  /*19420*/  LEA.HI.X.SX32 R45, R2, R18.reuse, 0x1, P1 ;  /* 0x00000012022d7211 */ /* 0x080fe200008f0eff */
[----:B---3--:R-:W-:Y:S01]  /*19430*/  IMAD R2, R47, 0x2, R0 ;  /* 0x000000022f027824 */ /* 0x008fe200078e0200 */
[C---:B------:R-:W-:Y:S01]  /*19440*/  LEA R4, P1, R0.reuse, R3, 0x1 ;  /* 0x0000000300047211 */ /* 0x040fe200078208ff */
[----:B------:R-:W0:Y:S02]  /*19450*/  LDC R47, c[0x0][0x278] ;  /* 0x00009e00ff2f7b82 */ /* 0x000e240000000800 */
[----:B------:R-:W-:Y:S01]  /*19460*/  IMAD R46, R51, 0x2, R2 ;  /* 0x00000002332e7824 */ /* 0x000fe200078e0202 */
[----:B------:R1:W-:Y:S01]  /*19470*/  STG.E.U16 desc[UR60][R6.64], R48 ;  /* 0x0000003006007986 */ /* 0x0003e2000c10153c */
[----:B------:R-:W-:-:S04]  /*19480*/  LEA.HI.X.SX32 R5, R0, R18, 0x1, P1 ;  /* 0x0000001200057211 */ /* 0x000fc800008f0eff */
[----:B------:R-:W3:Y:S01]  /*19490*/  LDC R51, c[0x0][0x278] ;  /* 0x00009e00ff337b82 */ /* 0x000ee20000000800 */
        /* <DEDUP_REMOVED lines=9> */
[----:B----4-:R-:W-:Y:S02]  /*19530*/  LEA R0, R53, R46, 0x1 ;  /* 0x0000002e35007211 */ /* 0x010fe400078e08ff */
        /* <DEDUP_REMOVED lines=21> */
[----:B------:R-:W3:Y:S01]  /*19690*/  LDC R49, c[0x0][0x278] ;  /* 0x00009e00ff317b82 */ /* 0x000ee20000000800 */
[----:B------:R-:W-:-:S02]  /*196a0*/  PRMT R48, R65, 0x7632, R48 ;  /* 0x0000763241307816 */ /* 0x000fc40000000030 */
        /* <DEDUP_REMOVED lines=14> */
[----:B------:R-:W-:Y:S02]  /*19790*/  LEA.HI.X.SX32 R7, R46, R18, 0x1, P1 ;  /* 0x000000122e077211 */ /* 0x000fe400008f0eff */
[----:B0-----:R-:W-:Y:S02]  /*197a0*/  LEA R46, R51, R46, 0x1 ;  /* 0x0000002e332e7211 */ /* 0x001fe400078e08ff */
[----:B------:R-:W0:Y:S01]  /*197b0*/  LDC R51, c[0x0][0x278] ;  /* 0x00009e00ff337b82 */ /* 0x000e220000000800 */
        /* <DEDUP_REMOVED lines=10> */
[----:B-1----:R-:W-:Y:S02]  /*19860*/  IMAD R2, R53, 0x2, R0 ;  /* 0x0000000235027824 */ /* 0x002fe400078e0200 */
[----:B------:R1:W-:Y:S03]  /*19870*/  STG.E.U16 desc[UR60][R14.64], R61 ;  /* 0x0000003d0e007986 */ /* 0x0003e6000c10153c */
[----:B------:R-:W3:Y:S01]  /*19880*/  LDC R53, c[0x0][0x278] ;  /* 0x00009e00ff357b82 */ /* 0x000ee20000000800 */
        /* <DEDUP_REMOVED lines=15> */
[----:B--2---:R-:W-:Y:S01]  /*19980*/  IMAD R0, R45, 0x2, R2 ;  /* 0x000000022d007824 */ /* 0x004fe200078e0202 */
[----:B------:R-:W-:-:S04]  /*19990*/  LEA R44, P1, R2, R3, 0x1 ;  /* 0x00000003022c7211 */ /* 0x000fc800078208ff */
[----:B------:R-:W-:Y:S02]  /*199a0*/  LEA.HI.X.SX32 R45, R2, R18, 0x1, P1 ;  /* 0x00000012022d7211 */ /* 0x000fe400008f0eff */
[----:B---3--:R-:W-:Y:S02]  /*199b0*/  LEA R2, R49, R0, 0x1 ;  /* 0x0000000031027211 */ /* 0x008fe400078e08ff */
[----:B------:R-:W0:Y:S01]  /*199c0*/  LDC R49, c[0x0][0x278] ;  /* 0x00009e00ff317b82 */ /* 0x000e220000000800 */
        /* <DEDUP_REMOVED lines=64> */
[----:B------:R-:W-:Y:S02]  /*19dd0*/  LEA.HI.X.SX32 R13, R46, R18, 0x1, P1 ;  /* 0x000000122e0d7211 */ /* 0x000fe400008f0eff */
[----:B-1----:R-:W-:Y:S01]  /*19de0*/  LEA R2, R51, R0, 0x1 ;  /* 0x0000000033027211 */ /* 0x002fe200078e08ff */
[----:B------:R1:W-:Y:S03]  /*19df0*/  STG.E.U16 desc[UR60][R14.64], R9 ;  /* 0x000000090e007986 */ /* 0x0003e6000c10153c */
[----:B------:R-:W3:Y:S01]  /*19e00*/  LDC R51, c[0x0][0x278] ;  /* 0x00009e00ff337b82 */ /* 0x000ee20000000800 */
[----:B------:R1:W-:Y:S01]  /*19e10*/  STG.E.U16 desc[UR60][R6.64], R10 ;  /* 0x0000000a06007986 */ /* 0x0003e2000c10153c */
[----:B-----5:R-:W-:-:S04]  /*19e20*/  LEA R4, P1, R0, R3, 0x1 ;  /* 0x0000000300047211 */ /* 0x020fc800078208ff */
[----:B------:R-:W-:Y:S01]  /*19e30*/  LEA.HI.X.SX32 R5, R0, R18, 0x1, P1 ;  /* 0x0000001200057211 */ /* 0x000fe200008f0eff */
[----:B----4-:R-:W-:Y:S01]  /*19e40*/  IMAD R0, R49, 0x2, R2 ;  /* 0x0000000231007824 */ /* 0x010fe200078e0202 */
[----:B-1----:R-:W-:Y:S01]  /*19e50*/  PRMT R15, R8, 0x7632, R15 ;  /* 0x00007632080f7816 */ /* 0x002fe2000000000f */
[----:B------:R-:W1:Y:S01]  /*19e60*/  LDC R49, c[0x0][0x278] ;  /* 0x00009e00ff317b82 */ /* 0x000e620000000800 */
[----:B------:R-:W-:-:S04]  /*19e70*/  LEA R6, P1, R2, R3, 0x1 ;  /* 0x0000000302067211 */ /* 0x000fc800078208ff */
[-C--:B------:R-:W-:Y:S01]  /*19e80*/  LEA.HI.X.SX32 R7, R2, R18.reuse, 0x1, P1 ;  /* 0x0000001202077211 */ /* 0x080fe200008f0eff */
[----:B0-----:R-:W-:Y:S01]  /*19e90*/  IMAD R2, R53, 0x2, R0 ;  /* 0x0000000235027824 */ /* 0x001fe200078e0200 */
[CC--:B------:R-:W-:Y:S02]  /*19ea0*/  LEA R8, P1, R0.reuse, R3.reuse, 0x1 ;  /* 0x0000000300087211 */ /* 0x0c0fe400078208ff */
[----:B------:R-:W-:Y:S02]  /*19eb0*/  PRMT R44, R9, 0x7632, R44 ;  /* 0x00007632092c7816 */ /* 0x000fe4000000002c */
[-C--:B------:R-:W-:Y:S01]  /*19ec0*/  LEA.HI.X.SX32 R9, R0, R18.reuse, 0x1, P1 ;  /* 0x0000001200097211 */ /* 0x080fe200008f0eff */
[----:B--2---:R-:W-:Y:S01]  /*19ed0*/  IMAD R0, R45, 0x2, R2 ;  /* 0x000000022d007824 */ /* 0x004fe200078e0202 */
[CC--:B------:R-:W-:Y:S01]  /*19ee0*/  LEA R14, P1, R2.reuse, R3.reuse, 0x1 ;  /* 0x00000003020e7211 */ /* 0x0c0fe200078208ff */
[----:B------:R0:W-:Y:S01]  /*19ef0*/  STG.E.U16 desc[UR60][R12.64], R11 ;  /* 0x0000000b0c007986 */ /* 0x0001e2000c10153c */
[----:B------:R-:W2:Y:S03]  /*19f00*/  LDC R45, c[0x0][0x278] ;  /* 0x00009e00ff2d7b82 */ /* 0x000ea60000000800 */
[----:B------:R4:W-:Y:S05]  /*19f10*/  STG.E.U16 desc[UR60][R4.64], R15 ;  /* 0x0000000f04007986 */ /* 0x0009ea000c10153c */
[----:B0-----:R-:W0:Y:S01]  /*19f20*/  LDC R13, c[0x0][0x278] ;  /* 0x00009e00ff0d7b82 */ /* 0x001e220000000800 */
[-C--:B----4-:R-:W-:Y:S01]  /*19f30*/  LEA.HI.X.SX32 R15, R2, R18.reuse, 0x1, P1 ;  /* 0x00000012020f7211 */ /* 0x090fe200008f0eff */
[----:B---3--:R-:W-:Y:S01]  /*19f40*/  IMAD R2, R47, 0x2, R0 ;  /* 0x000000022f027824 */ /* 0x008fe200078e0200 */
[C---:B------:R-:W-:Y:S01]  /*19f50*/  LEA R4, P1, R0.reuse, R3, 0x1 ;  /* 0x0000000300047211 */ /* 0x040fe200078208ff */
[----:B------:R3:W-:Y:S04]  /*19f60*/  STG.E.U16 desc[UR60][R6.64], R44 ;  /* 0x0000002c06007986 */ /* 0x0007e8000c10153c */
[----:B------:R-:W4:Y:S01]  /*19f70*/  LDC R47, c[0x0][0x278] ;  /* 0x00009e00ff2f7b82 */ /* 0x000f220000000800 */
[----:B------:R-:W-:Y:S01]  /*19f80*/  IMAD R12, R51, 0x2, R2 ;  /* 0x00000002330c7824 */ /* 0x000fe200078e0202 */
[----:B------:R-:W-:-:S02]  /*19f90*/  LEA.HI.X.SX32 R5, R0, R18, 0x1, P1 ;  /* 0x0000001200057211 */ /* 0x000fc400008f0eff */
[----:B------:R-:W-:Y:S02]  /*19fa0*/  PRMT R48, R10, 0x7632, R48 ;  /* 0x000076320a307816 */ /* 0x000fe40000000030 */
[----:B------:R-:W-:Y:S02]  /*19fb0*/  PRMT R46, R11, 0x7632, R46 ;  /* 0x000076320b2e7816 */ /* 0x000fe4000000002e */
[----:B------:R-:W5:Y:S01]  /*19fc0*/  LDC R51, c[0x0][0x278] ;  /* 0x00009e00ff337b82 */ /* 0x000f620000000800 */
[----:B---3--:R-:W-:-:S04]  /*19fd0*/  LEA R6, P1, R12, R3, 0x1 ;  /* 0x000000030c067211 */ /* 0x008fc800078208ff */
[----:B------:R-:W-:Y:S02]  /*19fe0*/  LEA.HI.X.SX32 R7, R12, R18, 0x1, P1 ;  /* 0x000000120c077211 */ /* 0x000fe400008f0eff */
[----:B-1----:R-:W-:Y:S02]  /*19ff0*/  LEA R12, R49, R12, 0x1 ;  /* 0x0000000c310c7211 */ /* 0x002fe400078e08ff */
[----:B------:R-:W1:Y:S01]  /*1a000*/  LDC R49, c[0x0][0x278] ;  /* 0x00009e00ff317b82 */ /* 0x000e620000000800 */
[----:B------:R3:W-:Y:S01]  /*1a010*/  STG.E.U16 desc[UR60][R8.64], R48 ;  /* 0x0000003008007986 */ /* 0x0007e2000c10153c */
[----:B------:R-:W-:-:S03]  /*1a020*/  LEA R10, P3, R2, R3, 0x1 ;  /* 0x00000003020a7211 */ /* 0x000fc600078608ff */
[----:B------:R2:W-:Y:S01]  /*1a030*/  STG.E.U16 desc[UR60][R14.64], R46 ;  /* 0x0000002e0e007986 */ /* 0x0005e2000c10153c */
[----:B0-----:R-:W-:Y:S01]  /*1a040*/  IMAD R0, R13, 0x2, R12 ;  /* 0x000000020d007824 */ /* 0x001fe200078e020c */
[-C--:B------:R-:W-:Y:S02]  /*1a050*/  LEA.HI.X.SX32 R11, R2, R18.reuse, 0x1, P3 ;  /* 0x00000012020b7211 */ /* 0x080fe400018f0eff */
[----:B------:R0:W-:Y:S01]  /*1a060*/  STG.E.U16 desc[UR60][R4.64], R128 ;  /* 0x0000008004007986 */ /* 0x0001e2000c10153c */
[CC--:B---3--:R-:W-:Y:S01]  /*1a070*/  LEA R8, P1, R12.reuse, R3.reuse, 0x1 ;  /* 0x000000030c087211 */ /* 0x0c8fe200078208ff */
[----:B--2---:R-:W2:Y:S03]  /*1a080*/  LDC R15, c[0x0][0x278] ;  /* 0x00009e00ff0f7b82 */ /* 0x004ea60000000800 */
[-C--:B------:R-:W-:Y:S01]  /*1a090*/  LEA.HI.X.SX32 R9, R12, R18.reuse, 0x1, P1 ;  /* 0x000000120c097211 */ /* 0x080fe200008f0eff */
[----:B------:R-:W-:Y:S01]  /*1a0a0*/  IMAD R2, R45, 0x2, R0 ;  /* 0x000000022d027824 */ /* 0x000fe200078e0200 */
[C---:B0-----:R-:W-:Y:S01]  /*1a0b0*/  LEA R4, P1, R0.reuse, R3, 0x1 ;  /* 0x0000000300047211 */ /* 0x041fe200078208ff */
[----:B------:R0:W-:Y:S02]  /*1a0c0*/  STG.E.U16 desc[UR60][R10.64], R129 ;  /* 0x000000810a007986 */ /* 0x0001e4000c10153c */
[----:B------:R-:W3:Y:S02]  /*1a0d0*/  LDC R45, c[0x0][0x278] ;  /* 0x00009e00ff2d7b82 */ /* 0x000ee40000000800 */
[----:B------:R5:W-:Y:S01]  /*1a0e0*/  STG.E.U16 desc[UR60][R6.64], R130 ;  /* 0x0000008206007986 */ /* 0x000be2000c10153c */
[----:B------:R-:W-:Y:S01]  /*1a0f0*/  LEA.HI.X.SX32 R5, R0, R18, 0x1, P1 ;  /* 0x0000001200057211 */ /* 0x000fe200008f0eff */
[----:B----4-:R-:W-:Y:S01]  /*1a100*/  IMAD R0, R47, 0x2, R2 ;  /* 0x000000022f007824 */ /* 0x010fe200078e0202 */
[----:B------:R-:W-:Y:S01]  /*1a110*/  PRMT R44, R129, 0x7632, R44 ;  /* 0x00007632812c7816 */ /* 0x000fe2000000002c */
[----:B------:R-:W-:Y:S01]  /*1a120*/  STG.E.U16 desc[UR60][R8.64], R131 ;  /* 0x0000008308007986 */ /* 0x000fe2000c10153c */
[----:B------:R-:W-:Y:S01]  /*1a130*/  PRMT R13, R130, 0x7632, R13 ;  /* 0x00007632820d7816 */ /* 0x000fe2000000000d */
[----:B------:R-:W4:Y:S01]  /*1a140*/  LDC R47, c[0x0][0x278] ;  /* 0x00009e00ff2f7b82 */ /* 0x000f220000000800 */
[----:B0-----:R-:W-:-:S02]  /*1a150*/  PRMT R11, R128, 0x7632, R11 ;  /* 0x00007632800b7816 */ /* 0x001fc4000000000b */
[----:B-----5:R-:W-:-:S04]  /*1a160*/  LEA R6, P1, R2, R3, 0x1 ;  /* 0x0000000302067211 */ /* 0x020fc800078208ff */
[-C--:B------:R-:W-:Y:S01]  /*1a170*/  LEA.HI.X.SX32 R7, R2, R18.reuse, 0x1, P1 ;  /* 0x0000001202077211 */ /* 0x080fe200008f0eff */
[----:B-1----:R-:W-:Y:S01]  /*1a180*/  IMAD R2, R49, 0x2, R0 ;  /* 0x0000000231027824 */ /* 0x002fe200078e0200 */
[CC--:B------:R-:W-:Y:S01]  /*1a190*/  LEA R10, P1, R0.reuse, R3.reuse, 0x1 ;  /* 0x00000003000a7211 */ /* 0x0c0fe200078208ff */
[----:B------:R0:W-:Y:S01]  /*1a1a0*/  STG.E.U16 desc[UR60][R4.64], R11 ;  /* 0x0000000b04007986 */ /* 0x0001e2000c10153c */
[----:B------:R-:W1:Y:S03]  /*1a1b0*/  LDC R49, c[0x0][0x278] ;  /* 0x00009e00ff317b82 */ /* 0x000e660000000800 */
[----:B------:R-:W-:Y:S01]  /*1a1c0*/  STG.E.U16 desc[UR60][R6.64], R44 ;  /* 0x0000002c06007986 */ /* 0x000fe2000c10153c */
[----:B0-----:R-:W-:Y:S01]  /*1a1d0*/  LEA.HI.X.SX32 R11, R0, R18, 0x1, P1 ;  /* 0x00000012000b7211 */ /* 0x001fe200008f0eff */
[----:B--2---:R-:W-:Y:S01]  /*1a1e0*/  IMAD R0, R15, 0x2, R2 ;  /* 0x000000020f007824 */ /* 0x004fe200078e0202 */
[----:B------:R-:W-:-:S02]  /*1a1f0*/  LEA R12, P1, R2, R3, 0x1 ;  /* 0x00000003020c7211 */ /* 0x000fc400078208ff */
[----:B------:R-:W0:Y:S01]  /*1a200*/  LDC R15, c[0x0][0x278] ;  /* 0x00009e00ff0f7b82 */ /* 0x000e220000000800 */
[----:B------:R2:W-:Y:S02]  /*1a210*/  STG.E.U16 desc[UR60][R10.64], R13 ;  /* 0x0000000d0a007986 */ /* 0x0005e4000c10153c */
[----:B--2---:R-:W-:Y:S02]  /*1a220*/  LEA.HI.X.SX32 R13, R2, R18, 0x1, P1 ;  /* 0x00000012020d7211 */ /* 0x004fe400008f0eff */
[----:B------:R-:W-:Y:S02]  /*1a230*/  LEA R2, R51, R0, 0x1 ;  /* 0x0000000033027211 */ /* 0x000fe400078e08ff */
[----:B------:R-:W-:-:S03]  /*1a240*/  LEA R4, P1, R0, R3, 0x1 ;  /* 0x0000000300047211 */ /* 0x000fc600078208ff */
[----:B---3--:R-:W-:Y:S01]  /*1a250*/  IMAD R14, R45, 0x2, R2 ;  /* 0x000000022d0e7824 */ /* 0x008fe200078e0202 */
[-C--:B------:R-:W-:Y:S01]  /*1a260*/  LEA.HI.X.SX32 R5, R0, R18.reuse, 0x1, P1 ;  /* 0x0000001200057211 */ /* 0x080fe200008f0eff */
[----:B------:R-:W2:Y:S03]  /*1a270*/  LDC R45, c[0x0][0x278] ;  /* 0x00009e00ff2d7b82 */ /* 0x000ea60000000800 */
[C---:B------:R-:W-:Y:S02]  /*1a280*/  LEA R6, P1, R14.reuse, R3, 0x1 ;  /* 0x000000030e067211 */ /* 0x040fe400078208ff */
[----:B------:R-:W-:Y:S02]  /*1a290*/  PRMT R46, R131, 0x7632, R46 ;  /* 0x00007632832e7816 */ /* 0x000fe4000000002e */
[----:B------:R-:W-:Y:S01]  /*1a2a0*/  LEA.HI.X.SX32 R7, R14, R18, 0x1, P1 ;  /* 0x000000120e077211 */ /* 0x000fe200008f0eff */
[----:B----4-:R-:W-:-:S02]  /*1a2b0*/  IMAD R14, R47, 0x2, R14 ;  /* 0x000000022f0e7824 */ /* 0x010fc400078e020e */
[----:B------:R-:W3:Y:S01]  /*1a2c0*/  LDC R47, c[0x0][0x278] ;  /* 0x00009e00ff2f7b82 */ /* 0x000ee20000000800 */
[----:B------:R4:W-:Y:S01]  /*1a2d0*/  STG.E.U16 desc[UR60][R12.64], R46 ;  /* 0x0000002e0c007986 */ /* 0x0009e2000c10153c */
[-C--:B------:R-:W-:Y:S01]  /*1a2e0*/  LEA R8, P3, R2, R3.reuse, 0x1 ;  /* 0x0000000302087211 */ /* 0x080fe200078608ff */
[----:B0-----:R-:W-:Y:S01]  /*1a2f0*/  IMAD R0, R15, 0x2, R14 ;  /* 0x000000020f007824 */ /* 0x001fe200078e020e */
[----:B------:R-:W-:Y:S01]  /*1a300*/  LEA R10, P1, R14, R3, 0x1 ;  /* 0x000000030e0a7211 */ /* 0x000fe200078208ff */
[----:B------:R0:W-:Y:S01]  /*1a310*/  STG.E.U16 desc[UR60][R4.64], R132 ;  /* 0x0000008404007986 */ /* 0x0001e2000c10153c */
[-C--:B------:R-:W-:Y:S02]  /*1a320*/  LEA.HI.X.SX32 R9, R2, R18.reuse, 0x1, P3 ;  /* 0x0000001202097211 */ /* 0x080fe400018f0eff */
[----:B------:R-:W5:Y:S01]  /*1a330*/  LDC R15, c[0x0][0x278] ;  /* 0x00009e00ff0f7b82 */ /* 0x000f620000000800 */
[----:B------:R-:W-:-:S07]  /*1a340*/  LEA.HI.X.SX32 R11, R14, R18, 0x1, P1 ;  /* 0x000000120e0b7211 */ /* 0x000fce00008f0eff */
[----:B----4-:R-:W4:Y:S01]  /*1a350*/  LDC R13, c[0x0][0x278] ;  /* 0x00009e00ff0d7b82 */ /* 0x010f220000000800 */
[----:B-1----:R-:W-:Y:S01]  /*1a360*/  IMAD R2, R49, 0x2, R0 ;  /* 0x0000000231027824 */ /* 0x002fe200078e0200 */
[C---:B0-----:R-:W-:Y:S01]  /*1a370*/  LEA R4, P1, R0.reuse, R3, 0x1 ;  /* 0x0000000300047211 */ /* 0x041fe200078208ff */
[----:B------:R0:W-:Y:S05]  /*1a380*/  STG.E.U16 desc[UR60][R8.64], R133 ;  /* 0x0000008508007986 */ /* 0x0001ea000c10153c */
[----:B------:R-:W1:Y:S01]  /*1a390*/  LDC R49, c[0x0][0x278] ;  /* 0x00009e00ff317b82 */ /* 0x000e620000000800 */
[----:B------:R3:W-:Y:S01]  /*1a3a0*/  STG.E.U16 desc[UR60][R6.64], R134 ;  /* 0x0000008606007986 */ /* 0x0007e2000c10153c */
[----:B------:R-:W-:Y:S01]  /*1a3b0*/  LEA.HI.X.SX32 R5, R0, R18, 0x1, P1 ;  /* 0x0000001200057211 */ /* 0x000fe200008f0eff */
[----:B--2---:R-:W-:Y:S01]  /*1a3c0*/  IMAD R0, R45, 0x2, R2 ;  /* 0x000000022d007824 */ /* 0x004fe200078e0202 */
[----:B0-----:R-:W-:-:S04]  /*1a3d0*/  PRMT R9, R132, 0x7632, R9 ;  /* 0x0000763284097816 */ /* 0x001fc80000000009 */
[----:B------:R-:W0:Y:S01]  /*1a3e0*/  LDC R45, c[0x0][0x278] ;  /* 0x00009e00ff2d7b82 */ /* 0x000e220000000800 */
[CC--:B---3--:R-:W-:Y:S01]  /*1a3f0*/  LEA R6, P1, R2.reuse, R3.reuse, 0x1 ;  /* 0x0000000302067211 */ /* 0x0c8fe200078208ff */
[----:B------:R-:W-:Y:S03]  /*1a400*/  STG.E.U16 desc[UR60][R10.64], R135 ;  /* 0x000000870a007986 */ /* 0x000fe6000c10153c */
[----:B------:R-:W-:Y:S02]  /*1a410*/  LEA.HI.X.SX32 R7, R2, R18, 0x1, P1 ;  /* 0x0000001202077211 */ /* 0x000fe400008f0eff */
[----:B------:R-:W-:Y:S02]  /*1a420*/  LEA R8, P1, R0, R3, 0x1 ;  /* 0x0000000300087211 */ /* 0x000fe400078208ff */
[----:B------:R-:W-:Y:S01]  /*1a430*/  LEA R2, R47, R0, 0x1 ;  /* 0x000000002f027211 */ /* 0x000fe200078e08ff */
[----:B------:R2:W-:Y:S01]  /*1a440*/  STG.E.U16 desc[UR60][R4.64], R9 ;  /* 0x0000000904007986 */ /* 0x0005e2000c10153c */
[----:B------:R-:W3:Y:S01]  /*1a450*/  LDC R47, c[0x0][0x278] ;  /* 0x00009e00ff2f7b82 */ /* 0x000ee20000000800 */
[----:B------:R-:W-:-:S02]  /*1a460*/  PRMT R44, R133, 0x7632, R44 ;  /* 0x00007632852c7816 */ /* 0x000fc4000000002c */
[----:B--2---:R-:W-:Y:S01]  /*1a470*/  LEA.HI.X.SX32 R9, R0, R18, 0x1, P1 ;  /* 0x0000001200097211 */ /* 0x004fe200008f0eff */
[----:B----4-:R-:W-:Y:S01]  /*1a480*/  IMAD R0, R13, 0x2, R2 ;  /* 0x000000020d007824 */ /* 0x010fe200078e0202 */
[----:B------:R-:W-:-:S04]  /*1a490*/  LEA R12, P1, R2, R3, 0x1 ;  /* 0x00000003020c7211 */ /* 0x000fc800078208ff */
[-C--:B------:R-:W-:Y:S01]  /*1a4a0*/  LEA.HI.X.SX32 R13, R2, R18.reuse, 0x1, P1 ;  /* 0x00000012020d7211 */ /* 0x080fe200008f0eff */
[----:B-----5:R-:W-:Y:S01]  /*1a4b0*/  IMAD R2, R15, 0x2, R0 ;  /* 0x000000020f027824 */ /* 0x020fe200078e0200 */
        /* <DEDUP_REMOVED lines=53> */
[----:B------:R-:W-:Y:S02]  /*1a810*/  LEA.HI.X.SX32 R7, R14, R18, 0x1, P1 ;  /* 0x000000120e077211 */ /* 0x000fe400008f0eff */
[----:B--2---:R-:W-:Y:S02]  /*1a820*/  LEA R14, R49, R14, 0x1 ;  /* 0x0000000e310e7211 */ /* 0x004fe400078e08ff */
[----:B------:R-:W1:Y:S01]  /*1a830*/  LDC R49, c[0x0][0x278] ;  /* 0x00009e00ff317b82 */ /* 0x000e620000000800 */
        /* <DEDUP_REMOVED lines=30> */
[----:B------:R-:W-:Y:S02]  /*1aa20*/  LEA.HI.X.SX32 R13, R2, R18, 0x1, P1 ;  /* 0x00000012020d7211 */ /* 0x000fe400008f0eff */
[----:B----4-:R-:W-:Y:S02]  /*1aa30*/  LEA R2, R45, R0, 0x1 ;  /* 0x000000002d027211 */ /* 0x010fe400078e08ff */
        /* <DEDUP_REMOVED lines=8> */
[-C--:B--2---:R-:W-:Y:S02]  /*1aac0*/  LEA R6, P1, R14, R3.reuse, 0x1 ;  /* 0x000000030e067211 */ /* 0x084fe400078208ff */
[----:B------:R-:W-:Y:S02]  /*1aad0*/  LEA R10, P3, R2, R3, 0x1 ;  /* 0x00000003020a7211 */ /* 0x000fe400078608ff */
[----:B------:R-:W-:Y:S01]  /*1aae0*/  LEA.HI.X.SX32 R7, R14, R18, 0x1, P1 ;  /* 0x000000120e077211 */ /* 0x000fe200008f0eff */
[----:B0-----:R-:W-:-:S02]  /*1aaf0*/  IMAD R14, R15, 0x2, R14 ;  /* 0x000000020f0e7824 */ /* 0x001fc400078e020e */
[----:B------:R-:W0:Y:S01]  /*1ab00*/  LDC R15, c[0x0][0x278] ;  /* 0x00009e00ff0f7b82 */ /* 0x000e220000000800 */
[----:B------:R2:W-:Y:S01]  /*1ab10*/  STG.E.U16 desc[UR60][R8.64], R46 ;  /* 0x0000002e08007986 */ /* 0x0005e2000c10153c */
[----:B------:R-:W-:-:S03]  /*1ab20*/  LEA.HI.X.SX32 R11, R2, R18, 0x1, P3 ;  /* 0x00000012020b7211 */ /* 0x000fc600018f0eff */
[----:B------:R5:W-:Y:S01]  /*1ab30*/  STG.E.U16 desc[UR60][R12.64], R48 ;  /* 0x000000300c007986 */ /* 0x000be2000c10153c */
[----:B------:R-:W-:Y:S01]  /*1ab40*/  PRMT R44, R21, 0x7632, R44 ;  /* 0x00007632152c7816 */ /* 0x000fe2000000002c */
[----:B---3--:R-:W-:Y:S02]  /*1ab50*/  IMAD R0, R49, 0x2, R14 ;  /* 0x0000000231007824 */ /* 0x008fe400078e020e */
[----:B------:R3:W-:Y:S04]  /*1ab60*/  STG.E.U16 desc[UR60][R4.64], R20 ;  /* 0x0000001404007986 */ /* 0x0007e8000c10153c */
[----:B------:R3:W-:Y:S01]  /*1ab70*/  STG.E.U16 desc[UR60][R10.64], R21 ;  /* 0x000000150a007986 */ /* 0x0007e2000c10153c */
[CC--:B--2---:R-:W-:Y:S01]  /*1ab80*/  LEA R8, P1, R14.reuse, R3.reuse, 0x1 ;  /* 0x000000030e087211 */ /* 0x0c4fe200078208ff */
[----:B-----5:R-:W2:Y:S03]  /*1ab90*/  LDC R13, c[0x0][0x278] ;  /* 0x00009e00ff0d7b82 */ /* 0x020ea60000000800 */
[----:B------:R-:W-:Y:S01]  /*1aba0*/  LEA.HI.X.SX32 R9, R14, R18, 0x1, P1 ;  /* 0x000000120e097211 */ /* 0x000fe200008f0eff */
[----:B-1----:R-:W-:Y:S01]  /*1abb0*/  IMAD R2, R45, 0x2, R0 ;  /* 0x000000022d027824 */ /* 0x002fe200078e0200 */
[----:B---3--:R-:W-:-:S03]  /*1abc0*/  LEA R4, P1, R0, R3, 0x1 ;  /* 0x0000000300047211 */ /* 0x008fc600078208ff */
[----:B------:R-:W1:Y:S01]  /*1abd0*/  LDC R21, c[0x0][0x278] ;  /* 0x00009e00ff157b82 */ /* 0x000e620000000800 */
[----:B------:R3:W-:Y:S01]  /*1abe0*/  STG.E.U16 desc[UR60][R6.64], R22 ;  /* 0x0000001606007986 */ /* 0x0007e2000c10153c */
[----:B------:R-:W-:Y:S01]  /*1abf0*/  LEA.HI.X.SX32 R5, R0, R18, 0x1, P1 ;  /* 0x0000001200057211 */ /* 0x000fe200008f0eff */
[----:B----4-:R-:W-:-:S05]  /*1ac00*/  IMAD R0, R47, 0x2, R2 ;  /* 0x000000022f007824 */ /* 0x010fca00078e0202 */
[----:B------:R-:W4:Y:S01]  /*1ac10*/  LDC R45, c[0x0][0x278] ;  /* 0x00009e00ff2d7b82 */ /* 0x000f220000000800 */
[----:B------:R-:W-:Y:S02]  /*1ac20*/  PRMT R11, R20, 0x7632, R11 ;  /* 0x00007632140b7816 */ /* 0x000fe4000000000b */
[CC--:B---3--:R-:W-:Y:S01]  /*1ac30*/  LEA R6, P1, R2.reuse, R3.reuse, 0x1 ;  /* 0x0000000302067211 */ /* 0x0c8fe200078208ff */
[----:B------:R-:W-:Y:S04]  /*1ac40*/  STG.E.U16 desc[UR60][R8.64], R23 ;  /* 0x0000001708007986 */ /* 0x000fe8000c10153c */
[----:B------:R-:W3:Y:S01]  /*1ac50*/  LDC R47, c[0x0][0x278] ;  /* 0x00009e00ff2f7b82 */ /* 0x000ee20000000800 */
[----:B------:R-:W-:Y:S02]  /*1ac60*/  LEA.HI.X.SX32 R7, R2, R18, 0x1, P1 ;  /* 0x0000001202077211 */ /* 0x000fe400008f0eff */
[----:B------:R-:W-:-:S02]  /*1ac70*/  LEA R10, P1, R0, R3, 0x1 ;  /* 0x00000003000a7211 */ /* 0x000fc400078208ff */
[----:B0-----:R-:W-:Y:S01]  /*1ac80*/  LEA R2, R15, R0, 0x1 ;  /* 0x000000000f027211 */ /* 0x001fe200078e08ff */
[----:B------:R0:W-:Y:S02]  /*1ac90*/  STG.E.U16 desc[UR60][R4.64], R11 ;  /* 0x0000000b04007986 */ /* 0x0001e4000c10153c */
[----:B------:R-:W5:Y:S01]  /*1aca0*/  LDC R15, c[0x0][0x278] ;  /* 0x00009e00ff0f7b82 */ /* 0x000f620000000800 */
[----:B0-----:R-:W-:Y:S01]  /*1acb0*/  LEA.HI.X.SX32 R11, R0, R18, 0x1, P1 ;  /* 0x00000012000b7211 */ /* 0x001fe200008f0eff */
[----:B--2---:R-:W-:Y:S01]  /*1acc0*/  IMAD R0, R13, 0x2, R2 ;  /* 0x000000020d007824 */ /* 0x004fe200078e0202 */
[----:B------:R-:W-:-:S04]  /*1acd0*/  LEA R12, P1, R2, R3, 0x1 ;  /* 0x00000003020c7211 */ /* 0x000fc800078208ff */
[----:B------:R-:W-:Y:S01]  /*1ace0*/  LEA.HI.X.SX32 R13, R2, R18, 0x1, P1 ;  /* 0x00000012020d7211 */ /* 0x000fe200008f0eff */
[----:B-1----:R-:W-:Y:S02]  /*1acf0*/  IMAD R2, R21, 0x2, R0 ;  /* 0x0000000215027824 */ /* 0x002fe400078e0200 */
[----:B------:R-:W0:Y:S01]  /*1ad00*/  LDC R21, c[0x0][0x278] ;  /* 0x00009e00ff157b82 */ /* 0x000e220000000800 */
[----:B------:R-:W-:Y:S01]  /*1ad10*/  PRMT R20, R22, 0x7632, R20 ;  /* 0x0000763216147816 */ /* 0x000fe20000000014 */
[----:B----4-:R-:W-:Y:S01]  /*1ad20*/  IMAD R14, R45, 0x2, R2 ;  /* 0x000000022d0e7824 */ /* 0x010fe200078e0202 */
[----:B------:R-:W-:Y:S02]  /*1ad30*/  PRMT R22, R23, 0x7632, R22 ;  /* 0x0000763217167816 */ /* 0x000fe40000000016 */
[----:B------:R-:W-:-:S03]  /*1ad40*/  LEA R4, P1, R0, R3, 0x1 ;  /* 0x0000000300047211 */ /* 0x000fc600078208ff */
[----:B------:R-:W1:Y:S01]  /*1ad50*/  LDC R23, c[0x0][0x278] ;  /* 0x00009e00ff177b82 */ /* 0x000e620000000800 */
[----:B------:R2:W-:Y:S01]  /*1ad60*/  STG.E.U16 desc[UR60][R6.64], R44 ;  /* 0x0000002c06007986 */ /* 0x0005e2000c10153c */
[----:B------:R-:W-:-:S06]  /*1ad70*/  LEA.HI.X.SX32 R5, R0, R18, 0x1, P1 ;  /* 0x0000001200057211 */ /* 0x000fcc00008f0eff */
[----:B------:R-:W4:Y:S01]  /*1ad80*/  LDC R45, c[0x0][0x278] ;  /* 0x00009e00ff2d7b82 */ /* 0x000f220000000800 */
[CC--:B--2---:R-:W-:Y:S01]  /*1ad90*/  LEA R6, P1, R14.reuse, R3.reuse, 0x1 ;  /* 0x000000030e067211 */ /* 0x0c4fe200078208ff */
[----:B------:R2:W-:Y:S03]  /*1ada0*/  STG.E.U16 desc[UR60][R10.64], R20 ;  /* 0x000000140a007986 */ /* 0x0005e6000c10153c */
[----:B------:R-:W-:Y:S01]  /*1adb0*/  LEA.HI.X.SX32 R7, R14, R18, 0x1, P1 ;  /* 0x000000120e077211 */ /* 0x000fe200008f0eff */
[----:B---3--:R-:W-:Y:S01]  /*1adc0*/  IMAD R14, R47, 0x2, R14 ;  /* 0x000000022f0e7824 */ /* 0x008fe200078e020e */
[----:B------:R3:W-:Y:S01]  /*1add0*/  STG.E.U16 desc[UR60][R12.64], R22 ;  /* 0x000000160c007986 */ /* 0x0007e2000c10153c */
[----:B------:R-:W-:Y:S02]  /*1ade0*/  LEA R8, P3, R2, R3, 0x1 ;  /* 0x0000000302087211 */ /* 0x000fe400078608ff */
[----:B-----5:R-:W-:-:S02]  /*1adf0*/  IMAD R0, R15, 0x2, R14 ;  /* 0x000000020f007824 */ /* 0x020fc400078e020e */
[----:B------:R-:W5:Y:S01]  /*1ae00*/  LDC R15, c[0x0][0x278] ;  /* 0x00009e00ff0f7b82 */ /* 0x000f620000000800 */
[----:B--2---:R-:W-:-:S07]  /*1ae10*/  LEA R10, P1, R14, R3, 0x1 ;  /* 0x000000030e0a7211 */ /* 0x004fce00078208ff */
[----:B---3--:R-:W2:Y:S01]  /*1ae20*/  LDC R13, c[0x0][0x278] ;  /* 0x00009e00ff0d7b82 */ /* 0x008ea20000000800 */
[-C--:B------:R-:W-:Y:S01]  /*1ae30*/  LEA.HI.X.SX32 R9, R2, R18.reuse, 0x1, P3 ;  /* 0x0000001202097211 */ /* 0x080fe200018f0eff */
[----:B------:R3:W-:Y:S01]  /*1ae40*/  STG.E.U16 desc[UR60][R4.64], R24 ;  /* 0x0000001804007986 */ /* 0x0007e2000c10153c */
[----:B------:R-:W-:Y:S02]  /*1ae50*/  LEA.HI.X.SX32 R11, R14, R18, 0x1, P1 ;  /* 0x000000120e0b7211 */ /* 0x000fe400008f0eff */
[----:B0-----:R-:W-:-:S03]  /*1ae60*/  LEA R2, R21, R0, 0x1 ;  /* 0x0000000015027211 */ /* 0x001fc600078e08ff */
[----:B------:R-:W0:Y:S01]  /*1ae70*/  LDC R21, c[0x0][0x278] ;  /* 0x00009e00ff157b82 */ /* 0x000e220000000800 */
[----:B------:R1:W-:Y:S01]  /*1ae80*/  STG.E.U16 desc[UR60][R8.64], R25 ;  /* 0x0000001908007986 */ /* 0x0003e2000c10153c */
[----:B---3--:R-:W-:-:S03]  /*1ae90*/  LEA R4, P1, R0, R3, 0x1 ;  /* 0x0000000300047211 */ /* 0x008fc600078208ff */
[----:B------:R3:W-:Y:S01]  /*1aea0*/  STG.E.U16 desc[UR60][R6.64], R26 ;  /* 0x0000001a06007986 */ /* 0x0007e2000c10153c */
[-C--:B------:R-:W-:Y:S01]  /*1aeb0*/  LEA.HI.X.SX32 R5, R0, R18.reuse, 0x1, P1 ;  /* 0x0000001200057211 */ /* 0x080fe200008f0eff */
[----:B-1----:R-:W-:Y:S01]  /*1aec0*/  IMAD R0, R23, 0x2, R2 ;  /* 0x0000000217007824 */ /* 0x002fe200078e0202 */
[----:B------:R-:W-:Y:S01]  /*1aed0*/  PRMT R9, R24, 0x7632, R9 ;  /* 0x0000763218097816 */ /* 0x000fe20000000009 */
[----:B------:R-:W1:Y:S01]  /*1aee0*/  LDC R23, c[0x0][0x278] ;  /* 0x00009e00ff177b82 */ /* 0x000e620000000800 */
[CC--:B---3--:R-:W-:Y:S01]  /*1aef0*/  LEA R6, P1, R2.reuse, R3.reuse, 0x1 ;  /* 0x0000000302067211 */ /* 0x0c8fe200078208ff */
[----:B------:R-:W-:Y:S03]  /*1af00*/  STG.E.U16 desc[UR60][R10.64], R27 ;  /* 0x0000001b0a007986 */ /* 0x000fe6000c10153c */
[----:B------:R-:W-:Y:S01]  /*1af10*/  LEA.HI.X.SX32 R7, R2, R18, 0x1, P1 ;  /* 0x0000001202077211 */ /* 0x000fe200008f0eff */
[----:B----4-:R-:W-:Y:S01]  /*1af20*/  IMAD R2, R45, 0x2, R0 ;  /* 0x000000022d027824 */ /* 0x010fe200078e0200 */
[----:B------:R-:W-:Y:S01]  /*1af30*/  LEA R8, P1, R0, R3, 0x1 ;  /* 0x0000000300087211 */ /* 0x000fe200078208ff */
[----:B------:R3:W-:Y:S01]  /*1af40*/  STG.E.U16 desc[UR60][R4.64], R9 ;  /* 0x0000000904007986 */ /* 0x0007e2000c10153c */
[----:B------:R-:W-:-:S02]  /*1af50*/  PRMT R20, R25, 0x7632, R20 ;  /* 0x0000763219147816 */ /* 0x000fc40000000014 */
[----:B------:R-:W4:Y:S01]  /*1af60*/  LDC R25, c[0x0][0x278] ;  /* 0x00009e00ff197b82 */ /* 0x000f220000000800 */
[----:B---3--:R-:W-:Y:S01]  /*1af70*/  LEA.HI.X.SX32 R9, R0, R18, 0x1, P1 ;  /* 0x0000001200097211 */ /* 0x008fe200008f0eff */
[----:B--2---:R-:W-:Y:S01]  /*1af80*/  IMAD R0, R13, 0x2, R2 ;  /* 0x000000020d007824 */ /* 0x004fe200078e0202 */
[----:B------:R-:W-:-:S04]  /*1af90*/  LEA R12, P1, R2, R3, 0x1 ;  /* 0x00000003020c7211 */ /* 0x000fc800078208ff */
[-C--:B------:R-:W-:Y:S01]  /*1afa0*/  LEA.HI.X.SX32 R13, R2, R18.reuse, 0x1, P1 ;  /* 0x00000012020d7211 */ /* 0x080fe200008f0eff */
[----:B-----5:R-:W-:Y:S01]  /*1afb0*/  IMAD R2, R15, 0x2, R0 ;  /* 0x000000020f027824 */ /* 0x020fe200078e0200 */
[C---:B------:R-:W-:Y:S01]  /*1afc0*/  LEA R4, P1, R0.reuse, R3, 0x1 ;  /* 0x0000000300047211 */ /* 0x040fe200078208ff */
[----:B------:R-:W2:Y:S02]  /*1afd0*/  LDC R15, c[0x0][0x278] ;  /* 0x00009e00ff0f7b82 */ /* 0x000ea40000000800 */
[----:B0-----:R-:W-:Y:S01]  /*1afe0*/  IMAD R14, R21, 0x2, R2 ;  /* 0x00000002150e7824 */ /* 0x001fe200078e0202 */
[----:B------:R0:W-:Y:S01]  /*1aff0*/  STG.E.U16 desc[UR60][R6.64], R20 ;  /* 0x0000001406007986 */ /* 0x0001e2000c10153c */
[----:B------:R-:W-:-:S04]  /*1b000*/  LEA.HI.X.SX32 R5, R0, R18, 0x1, P1 ;  /* 0x0000001200057211 */ /* 0x000fc800008f0eff */
[----:B------:R-:W3:Y:S01]  /*1b010*/  LDC R21, c[0x0][0x278] ;  /* 0x00009e00ff157b82 */ /* 0x000ee20000000800 */
[----:B------:R-:W-:Y:S02]  /*1b020*/  PRMT R22, R26, 0x7632, R22 ;  /* 0x000076321a167816 */ /* 0x000fe40000000016 */
[CC--:B0-----:R-:W-:Y:S02]  /*1b030*/  LEA R6, P1, R14.reuse, R3.reuse, 0x1 ;  /* 0x000000030e067211 */ /* 0x0c1fe400078208ff */
[----:B------:R-:W-:Y:S02]  /*1b040*/  PRMT R24, R27, 0x7632, R24 ;  /* 0x000076321b187816 */ /* 0x000fe40000000018 */
[----:B------:R-:W-:Y:S01]  /*1b050*/  LEA.HI.X.SX32 R7, R14, R18, 0x1, P1 ;  /* 0x000000120e077211 */ /* 0x000fe200008f0eff */
[----:B------:R0:W-:Y:S01]  /*1b060*/  STG.E.U16 desc[UR60][R8.64], R22 ;  /* 0x0000001608007986 */ /* 0x0001e2000c10153c */
[----:B-1----:R-:W-:Y:S01]  /*1b070*/  LEA R14, R23, R14, 0x1 ;  /* 0x0000000e170e7211 */ /* 0x002fe200078e08ff */
[----:B------:R-:W1:Y:S02]  /*1b080*/  LDC R27, c[0x0][0x278] ;  /* 0x00009e00ff1b7b82 */ /* 0x000e640000000800 */
[----:B------:R5:W-:Y:S06]  /*1b090*/  STG.E.U16 desc[UR60][R12.64], R24 ;  /* 0x000000180c007986 */ /* 0x000bec000c10153c */
[----:B------:R-:W1:Y:S01]  /*1b0a0*/  LDC R23, c[0x0][0x278] ;  /* 0x00009e00ff177b82 */ /* 0x000e620000000800 */
[-C--:B------:R-:W-:Y:S01]  /*1b0b0*/  LEA R10, P3, R2, R3.reuse, 0x1 ;  /* 0x00000003020a7211 */ /* 0x080fe200078608ff */
[----:B----4-:R-:W-:Y:S01]  /*1b0c0*/  IMAD R0, R25, 0x2, R14 ;  /* 0x0000000219007824 */ /* 0x010fe200078e020e */
[----:B0-----:R-:W-:-:S05]  /*1b0d0*/  LEA R8, P1, R14, R3, 0x1 ;  /* 0x000000030e087211 */ /* 0x001fca00078208ff */
[----:B-----5:R-:W0:Y:S01]  /*1b0e0*/  LDC R13, c[0x0][0x278] ;  /* 0x00009e00ff0d7b82 */ /* 0x020e220000000800 */
[-C--:B------:R-:W-:Y:S01]  /*1b0f0*/  LEA.HI.X.SX32 R11, R2, R18.reuse, 0x1, P3 ;  /* 0x00000012020b7211 */ /* 0x080fe200018f0eff */
[----:B------:R4:W-:Y:S01]  /*1b100*/  STG.E.U16 desc[UR60][R4.64], R28 ;  /* 0x0000001c04007986 */ /* 0x0009e2000c10153c */
[----:B------:R-:W-:Y:S01]  /*1b110*/  LEA.HI.X.SX32 R9, R14, R18, 0x1, P1 ;  /* 0x000000120e097211 */ /* 0x000fe200008f0eff */
[----:B--2---:R-:W-:-:S04]  /*1b120*/  IMAD R2, R15, 0x2, R0 ;  /* 0x000000020f027824 */ /* 0x004fc800078e0200 */
[----:B------:R-:W2:Y:S01]  /*1b130*/  LDC R25, c[0x0][0x278] ;  /* 0x00009e00ff197b82 */ /* 0x000ea20000000800 */
[----:B------:R5:W-:Y:S01]  /*1b140*/  STG.E.U16 desc[UR60][R10.64], R29 ;  /* 0x0000001d0a007986 */ /* 0x000be2000c10153c */
[----:B----4-:R-:W-:-:S06]  /*1b150*/  LEA R4, P1, R0, R3, 0x1 ;  /* 0x0000000300047211 */ /* 0x010fcc00078208ff */
[----:B------:R-:W4:Y:S01]  /*1b160*/  LDC R15, c[0x0][0x278] ;  /* 0x00009e00ff0f7b82 */ /* 0x000f220000000800 */
[----:B------:R1:W-:Y:S01]  /*1b170*/  STG.E.U16 desc[UR60][R6.64], R30 ;  /* 0x0000001e06007986 */ /* 0x0003e2000c10153c */
[----:B------:R-:W-:Y:S01]  /*1b180*/  LEA.HI.X.SX32 R5, R0, R18, 0x1, P1 ;  /* 0x0000001200057211 */ /* 0x000fe200008f0eff */
[----:B---3--:R-:W-:Y:S01]  /*1b190*/  IMAD R0, R21, 0x2, R2 ;  /* 0x0000000215007824 */ /* 0x008fe200078e0202 */
[----:B-----5:R-:W-:Y:S01]  /*1b1a0*/  PRMT R11, R28, 0x7632, R11 ;  /* 0x000076321c0b7816 */ /* 0x020fe2000000000b */
[----:B------:R-:W-:Y:S03]  /*1b1b0*/  STG.E.U16 desc[UR60][R8.64], R31 ;  /* 0x0000001f08007986 */ /* 0x000fe6000c10153c */
[----:B------:R-:W3:Y:S01]  /*1b1c0*/  LDC R21, c[0x0][0x278] ;  /* 0x00009e00ff157b82 */ /* 0x000ee20000000800 */
[----:B-1----:R-:W-:-:S04]  /*1b1d0*/  LEA R6, P1, R2, R3, 0x1 ;  /* 0x0000000302067211 */ /* 0x002fc800078208ff */
[-C--:B------:R-:W-:Y:S01]  /*1b1e0*/  LEA.HI.X.SX32 R7, R2, R18.reuse, 0x1, P1 ;  /* 0x0000001202077211 */ /* 0x080fe200008f0eff */
[----:B------:R-:W-:Y:S01]  /*1b1f0*/  IMAD R2, R23, 0x2, R0 ;  /* 0x0000000217027824 */ /* 0x000fe200078e0200 */
[CC--:B------:R-:W-:Y:S01]  /*1b200*/  LEA R10, P1, R0.reuse, R3.reuse, 0x1 ;  /* 0x00000003000a7211 */ /* 0x0c0fe200078208ff */
[----:B------:R1:W-:Y:S01]  /*1b210*/  STG.E.U16 desc[UR60][R4.64], R11 ;  /* 0x0000000b04007986 */ /* 0x0003e2000c10153c */
[----:B------:R-:W5:Y:S01]  /*1b220*/  LDC R23, c[0x0][0x278] ;  /* 0x00009e00ff177b82 */ /* 0x000f620000000800 */
[----:B------:R-:W-:Y:S02]  /*1b230*/  PRMT R20, R29, 0x7632, R20 ;  /* 0x000076321d147816 */ /* 0x000fe40000000014 */
[----:B-1----:R-:W-:Y:S01]  /*1b240*/  LEA.HI.X.SX32 R11, R0, R18, 0x1, P1 ;  /* 0x00000012000b7211 */ /* 0x002fe200008f0eff */
[----:B0-----:R-:W-:Y:S01]  /*1b250*/  IMAD R0, R13, 0x2, R2 ;  /* 0x000000020d007824 */ /* 0x001fe200078e0202 */
[----:B------:R-:W-:-:S03]  /*1b260*/  LEA R12, P1, R2, R3, 0x1 ;  /* 0x00000003020c7211 */ /* 0x000fc600078208ff */
[----:B------:R-:W0:Y:S01]  /*1b270*/  LDC R29, c[0x0][0x278] ;  /* 0x00009e00ff1d7b82 */ /* 0x000e220000000800 */
[----:B------:R-:W-:Y:S02]  /*1b280*/  LEA.HI.X.SX32 R13, R2, R18, 0x1, P1 ;  /* 0x00000012020d7211 */ /* 0x000fe400008f0eff */
[----:B--2---:R-:W-:Y:S02]  /*1b290*/  LEA R2, R25, R0, 0x1 ;  /* 0x0000000019027211 */ /* 0x004fe400078e08ff */
[----:B------:R-:W-:-:S03]  /*1b2a0*/  LEA R4, P1, R0, R3, 0x1 ;  /* 0x0000000300047211 */ /* 0x000fc600078208ff */
[----:B------:R-:W1:Y:S01]  /*1b2b0*/  LDC R25, c[0x0][0x278] ;  /* 0x00009e00ff197b82 */ /* 0x000e620000000800 */
[----:B----4-:R-:W-:Y:S01]  /*1b2c0*/  IMAD R14, R15, 0x2, R2 ;  /* 0x000000020f0e7824 */ /* 0x010fe200078e0202 */
[----:B------:R2:W-:Y:S01]  /*1b2d0*/  STG.E.U16 desc[UR60][R6.64], R20 ;  /* 0x0000001406007986 */ /* 0x0005e2000c10153c */
[----:B------:R-:W-:-:S05]  /*1b2e0*/  LEA.HI.X.SX32 R5, R0, R18, 0x1, P1 ;  /* 0x0000001200057211 */ /* 0x000fca00008f0eff */
[----:B------:R-:W4:Y:S01]  /*1b2f0*/  LDC R15, c[0x0][0x278] ;  /* 0x00009e00ff0f7b82 */ /* 0x000f220000000800 */
[----:B------:R-:W-:Y:S02]  /*1b300*/  PRMT R22, R30, 0x7632, R22 ;  /* 0x000076321e167816 */ /* 0x000fe40000000016 */
[CC--:B--2---:R-:W-:Y:S02]  /*1b310*/  LEA R6, P1, R14.reuse, R3.reuse, 0x1 ;  /* 0x000000030e067211 */ /* 0x0c4fe400078208ff */
[----:B------:R-:W-:Y:S02]  /*1b320*/  PRMT R24, R31, 0x7632, R24 ;  /* 0x000076321f187816 */ /* 0x000fe40000000018 */
[----:B------:R-:W-:Y:S01]  /*1b330*/  LEA.HI.X.SX32 R7, R14, R18, 0x1, P1 ;  /* 0x000000120e077211 */ /* 0x000fe200008f0eff */
[----:B---3--:R-:W-:Y:S02]  /*1b340*/  IMAD R14, R21, 0x2, R14 ;  /* 0x00000002150e7824 */ /* 0x008fe400078e020e */
[----:B------:R-:W2:Y:S01]  /*1b350*/  LDC R21, c[0x0][0x278] ;  /* 0x00009e00ff157b82 */ /* 0x000ea20000000800 */
[----:B------:R3:W-:Y:S01]  /*1b360*/  STG.E.U16 desc[UR60][R10.64], R22 ;  /* 0x000000160a007986 */ /* 0x0007e2000c10153c */
[----:B------:R-:W-:-:S03]  /*1b370*/  LEA R8, P3, R2, R3, 0x1 ;  /* 0x0000000302087211 */ /* 0x000fc600078608ff */
[----:B------:R0:W-:Y:S01]  /*1b380*/  STG.E.U16 desc[UR60][R12.64], R24 ;  /* 0x000000180c007986 */ /* 0x0001e2000c10153c */
[----:B-----5:R-:W-:Y:S02]  /*1b390*/  IMAD R0, R23, 0x2, R14 ;  /* 0x0000000217007824 */ /* 0x020fe400078e020e */
[----:B------:R-:W5:Y:S01]  /*1b3a0*/  LDC R23, c[0x0][0x278] ;  /* 0x00009e00ff177b82 */ /* 0x000f620000000800 */
[----:B------:R-:W-:Y:S02]  /*1b3b0*/  LEA.HI.X.SX32 R9, R2, R18, 0x1, P3 ;  /* 0x0000001202097211 */ /* 0x000fe400018f0eff */
[----:B---3--:R-:W-:-:S05]  /*1b3c0*/  LEA R10, P1, R14, R3, 0x1 ;  /* 0x000000030e0a7211 */ /* 0x008fca00078208ff */
[----:B0-----:R-:W0:Y:S01]  /*1b3d0*/  LDC R13, c[0x0][0x278] ;  /* 0x00009e00ff0d7b82 */ /* 0x001e220000000800 */
[----:B------:R3:W-:Y:S01]  /*1b3e0*/  STG.E.U16 desc[UR60][R4.64], R32 ;  /* 0x0000002004007986 */ /* 0x0007e2000c10153c */
[----:B------:R-:W-:Y:S01]  /*1b3f0*/  LEA.HI.X.SX32 R11, R14, R18, 0x1, P1 ;  /* 0x000000120e0b7211 */ /* 0x000fe200008f0eff */
[----:B-1----:R-:W-:Y:S02]  /*1b400*/  IMAD R2, R25, 0x2, R0 ;  /* 0x0000000219027824 */ /* 0x002fe400078e0200 */
[----:B------:R1:W-:Y:S03]  /*1b410*/  STG.E.U16 desc[UR60][R8.64], R33 ;  /* 0x0000002108007986 */ /* 0x0003e6000c10153c */
[----:B------:R-:W5:Y:S01]  /*1b420*/  LDC R25, c[0x0][0x278] ;  /* 0x00009e00ff197b82 */ /* 0x000f620000000800 */
[----:B------:R1:W-:Y:S01]  /*1b430*/  STG.E.U16 desc[UR60][R6.64], R34 ;  /* 0x0000002206007986 */ /* 0x0003e2000c10153c */
[----:B---3--:R-:W-:-:S04]  /*1b440*/  LEA R4, P1, R0, R3, 0x1 ;  /* 0x0000000300047211 */ /* 0x008fc800078208ff */
[-C--:B------:R-:W-:Y:S01]  /*1b450*/  LEA.HI.X.SX32 R5, R0, R18.reuse, 0x1, P1 ;  /* 0x0000001200057211 */ /* 0x080fe200008f0eff */
[----:B----4-:R-:W-:Y:S01]  /*1b460*/  IMAD R0, R15, 0x2, R2 ;  /* 0x000000020f007824 */ /* 0x010fe200078e0202 */
[----:B-1----:R-:W-:Y:S01]  /*1b470*/  PRMT R9, R32, 0x7632, R9 ;  /* 0x0000763220097816 */ /* 0x002fe20000000009 */
[----:B------:R-:W1:Y:S01]  /*1b480*/  LDC R15, c[0x0][0x278] ;  /* 0x00009e00ff0f7b82 */ /* 0x000e620000000800 */
[CC--:B------:R-:W-:Y:S01]  /*1b490*/  LEA R6, P1, R2.reuse, R3.reuse, 0x1 ;  /* 0x0000000302067211 */ /* 0x0c0fe200078208ff */
[----:B------:R-:W-:Y:S03]  /*1b4a0*/  STG.E.U16 desc[UR60][R10.64], R35 ;  /* 0x000000230a007986 */ /* 0x000fe6000c10153c */
[----:B------:R-:W-:Y:S02]  /*1b4b0*/  LEA.HI.X.SX32 R7, R2, R18, 0x1, P1 ;  /* 0x0000001202077211 */ /* 0x000fe400008f0eff */
[----:B------:R-:W-:-:S02]  /*1b4c0*/  LEA R8, P1, R0, R3, 0x1 ;  /* 0x0000000300087211 */ /* 0x000fc400078208ff */
[----:B--2---:R-:W-:Y:S01]  /*1b4d0*/  LEA R2, R21, R0, 0x1 ;  /* 0x0000000015027211 */ /* 0x004fe200078e08ff */
[----:B------:R2:W-:Y:S01]  /*1b4e0*/  STG.E.U16 desc[UR60][R4.64], R9 ;  /* 0x0000000904007986 */ /* 0x0005e2000c10153c */
[----:B------:R-:W3:Y:S01]  /*1b4f0*/  LDC R21, c[0x0][0x278] ;  /* 0x00009e00ff157b82 */ /* 0x000ee20000000800 */
[----:B------:R-:W-:Y:S02]  /*1b500*/  PRMT R20, R33, 0x7632, R20 ;  /* 0x0000763221147816 */ /* 0x000fe40000000014 */
[----:B--2---:R-:W-:Y:S01]  /*1b510*/  LEA.HI.X.SX32 R9, R0, R18, 0x1, P1 ;  /* 0x0000001200097211 */ /* 0x004fe200008f0eff */
[----:B0-----:R-:W-:Y:S01]  /*1b520*/  IMAD R0, R13, 0x2, R2 ;  /* 0x000000020d007824 */ /* 0x001fe200078e0202 */
[----:B------:R-:W-:-:S04]  /*1b530*/  LEA R12, P1, R2, R3, 0x1 ;  /* 0x00000003020c7211 */ /* 0x000fc800078208ff */
[-C--:B------:R-:W-:Y:S01]  /*1b540*/  LEA.HI.X.SX32 R13, R2, R18.reuse, 0x1, P1 ;  /* 0x00000012020d7211 */ /* 0x080fe200008f0eff */
[----:B-----5:R-:W-:Y:S01]  /*1b550*/  IMAD R2, R23, 0x2, R0 ;  /* 0x0000000217027824 */ /* 0x020fe200078e0200 */
        /* <DEDUP_REMOVED lines=22> */
[----:B0-----:R-:W-:Y:S01]  /*1b6c0*/  LEA R2, R23, R0, 0x1 ;  /* 0x0000000017027211 */ /* 0x001fe200078e08ff */
        /* <DEDUP_REMOVED lines=28> */
[----:B------:R-:W-:Y:S02]  /*1b890*/  PRMT R24, R143, 0x7632, R24 ;  /* 0x000076328f187816 */ /* 0x000fe40000000018 */
[----:B--2---:R-:W-:-:S04]  /*1b8a0*/  LEA R6, P1, R14, R3, 0x1 ;  /* 0x000000030e067211 */ /* 0x004fc800078208ff */
[----:B------:R-:W-:Y:S02]  /*1b8b0*/  LEA.HI.X.SX32 R7, R14, R18, 0x1, P1 ;  /* 0x000000120e077211 */ /* 0x000fe400008f0eff */
[----:B0-----:R-:W-:Y:S02]  /*1b8c0*/  LEA R14, R25, R14, 0x1 ;  /* 0x0000000e190e7211 */ /* 0x001fe400078e08ff */
        /* <DEDUP_REMOVED lines=31> */
[----:B----4-:R-:W-:Y:S02]  /*1bac0*/  LEA R14, R15, R0, 0x1 ;  /* 0x000000000f0e7211 */ /* 0x010fe400078e08ff */
[----:B------:R-:W0:Y:S01]  /*1bad0*/  LDC R15, c[0x0][0x278] ;  /* 0x00009e00ff0f7b82 */ /* 0x000e220000000800 */
[-C--:B------:R-:W-:Y:S02]  /*1bae0*/  LEA.HI.X.SX32 R13, R2, R18.reuse, 0x1, P1 ;  /* 0x00000012020d7211 */ /* 0x080fe400008f0eff */
[-C--:B------:R-:W-:Y:S01]  /*1baf0*/  LEA R10, P3, R0, R3.reuse, 0x1 ;  /* 0x00000003000a7211 */ /* 0x080fe200078608ff */
[----:B------:R-:W-:Y:S01]  /*1bb00*/  IMAD R2, R21, 0x2, R14 ;  /* 0x0000000215027824 */ /* 0x000fe200078e020e */
[----:B------:R-:W-:Y:S01]  /*1bb10*/  PRMT R22, R38, 0x7632, R22 ;  /* 0x0000763226167816 */ /* 0x000fe20000000016 */
[----:B------:R2:W-:Y:S01]  /*1bb20*/  STG.E.U16 desc[UR60][R6.64], R20 ;  /* 0x0000001406007986 */ /* 0x0005e2000c10153c */
[----:B------:R-:W-:Y:S02]  /*1bb30*/  LEA.HI.X.SX32 R11, R0, R18, 0x1, P3 ;  /* 0x00000012000b7211 */ /* 0x000fe400018f0eff */
[----:B------:R-:W-:Y:S01]  /*1bb40*/  PRMT R24, R39, 0x7632, R24 ;  /* 0x0000763227187816 */ /* 0x000fe20000000018 */
[----:B------:R-:W-:Y:S01]  /*1bb50*/  STG.E.U16 desc[UR60][R8.64], R22 ;  /* 0x0000001608007986 */ /* 0x000fe2000c10153c */
[----:B------:R-:W-:-:S02]  /*1bb60*/  LEA R4, P1, R14, R3, 0x1 ;  /* 0x000000030e047211 */ /* 0x000fc400078208ff */
[CC--:B--2---:R-:W-:Y:S01]  /*1bb70*/  LEA R6, P3, R2.reuse, R3.reuse, 0x1 ;  /* 0x0000000302067211 */ /* 0x0c4fe200078608ff */
[----:B------:R2:W-:Y:S03]  /*1bb80*/  STG.E.U16 desc[UR60][R12.64], R24 ;  /* 0x000000180c007986 */ /* 0x0005e6000c10153c */
[-C--:B------:R-:W-:Y:S01]  /*1bb90*/  LEA.HI.X.SX32 R7, R2, R18.reuse, 0x1, P3 ;  /* 0x0000001202077211 */ /* 0x080fe200018f0eff */
[----:B-1----:R-:W-:Y:S01]  /*1bba0*/  IMAD R2, R23, 0x2, R2 ;  /* 0x0000000217027824 */ /* 0x002fe200078e0202 */
[-C--:B------:R-:W-:Y:S01]  /*1bbb0*/  LEA.HI.X.SX32 R5, R14, R18.reuse, 0x1, P1 ;  /* 0x000000120e057211 */ /* 0x080fe200008f0eff */
[----:B--2---:R-:W1:Y:S03]  /*1bbc0*/  LDC R13, c[0x0][0x278] ;  /* 0x00009e00ff0d7b82 */ /* 0x004e660000000800 */
[C---:B------:R-:W-:Y:S01]  /*1bbd0*/  LEA R8, P1, R2.reuse, R3, 0x1 ;  /* 0x0000000302087211 */ /* 0x040fe200078208ff */
[----:B---3--:R-:W-:Y:S01]  /*1bbe0*/  IMAD R0, R25, 0x2, R2 ;  /* 0x0000000219007824 */ /* 0x008fe200078e0202 */
[----:B------:R-:W-:Y:S02]  /*1bbf0*/  STG.E.U16 desc[UR60][R10.64], R40 ;  /* 0x000000280a007986 */ /* 0x000fe4000c10153c */
[----:B------:R-:W-:-:S02]  /*1bc00*/  LEA.HI.X.SX32 R9, R2, R18, 0x1, P1 ;  /* 0x0000001202097211 */ /* 0x000fc400008f0eff */
[----:B------:R-:W2:Y:S01]  /*1bc10*/  LDS.128 R20, [R19] ;  /* 0x0000000013147984 */ /* 0x000ea20000000c00 */
[----:B------:R-:W3:Y:S01]  /*1bc20*/  LDC R25, c[0x0][0x278] ;  /* 0x00009e00ff197b82 */ /* 0x000ee20000000800 */
[----:B0-----:R-:W-:Y:S02]  /*1bc30*/  IMAD R2, R15, 0x2, R0 ;  /* 0x000000020f027824 */ /* 0x001fe400078e0200 */
[----:B------:R0:W-:Y:S05]  /*1bc40*/  STG.E.U16 desc[UR60][R4.64], R41 ;  /* 0x0000002904007986 */ /* 0x0001ea000c10153c */
[----:B------:R-:W4:Y:S01]  /*1bc50*/  LDC R15, c[0x0][0x278] ;  /* 0x00009e00ff0f7b82 */ /* 0x000f220000000800 */
[----:B------:R5:W-:Y:S01]  /*1bc60*/  STG.E.U16 desc[UR60][R6.64], R42 ;  /* 0x0000002a06007986 */ /* 0x000be2000c10153c */
[----:B0-----:R-:W-:-:S06]  /*1bc70*/  LEA R4, P1, R0, R3, 0x1 ;  /* 0x0000000300047211 */ /* 0x001fcc00078208ff */
[----:B------:R-:W0:Y:S01]  /*1bc80*/  LDC R19, c[0x0][0x278] ;  /* 0x00009e00ff137b82 */ /* 0x000e220000000800 */
[----:B------:R-:W-:Y:S01]  /*1bc90*/  LEA.HI.X.SX32 R5, R0, R18, 0x1, P1 ;  /* 0x0000001200057211 */ /* 0x000fe200008f0eff */
[----:B------:R-:W-:Y:S01]  /*1bca0*/  IMAD R0, R27, 0x2, R2 ;  /* 0x000000021b007824 */ /* 0x000fe200078e0202 */
[----:B-----5:R-:W-:Y:S02]  /*1bcb0*/  LEA R6, P1, R2, R3, 0x1 ;  /* 0x0000000302067211 */ /* 0x020fe400078208ff */
[----:B------:R-:W-:-:S03]  /*1bcc0*/  PRMT R11, R40, 0x7632, R11 ;  /* 0x00007632280b7816 */ /* 0x000fc6000000000b */
[----:B------:R-:W5:Y:S01]  /*1bcd0*/  LDC R27, c[0x0][0x278] ;  /* 0x00009e00ff1b7b82 */ /* 0x000f620000000800 */
[----:B------:R-:W-:Y:S02]  /*1bce0*/  LEA.HI.X.SX32 R7, R2, R18, 0x1, P1 ;  /* 0x0000001202077211 */ /* 0x000fe400008f0eff */
[----:B------:R-:W-:Y:S02]  /*1bcf0*/  LEA R10, P1, R0, R3, 0x1 ;  /* 0x00000003000a7211 */ /* 0x000fe400078208ff */
[----:B------:R-:W-:Y:S01]  /*1bd00*/  LEA R2, R29, R0, 0x1 ;  /* 0x000000001d027211 */ /* 0x000fe200078e08ff */
[----:B------:R-:W-:Y:S02]  /*1bd10*/  STG.E.U16 desc[UR60][R8.64], R43 ;  /* 0x0000002b08007986 */ /* 0x000fe4000c10153c */
[----:B------:R-:W2:Y:S02]  /*1bd20*/  LDC R29, c[0x0][0x278] ;  /* 0x00009e00ff1d7b82 */ /* 0x000ea40000000800 */
[----:B------:R1:W-:Y:S01]  /*1bd30*/  STG.E.U16 desc[UR60][R4.64], R11 ;  /* 0x0000000b04007986 */ /* 0x0003e2000c10153c */
[----:B------:R-:W-:-:S02]  /*1bd40*/  PRMT R14, R41, 0x7632, R14 ;  /* 0x00007632290e7816 */ /* 0x000fc4000000000e */
[----:B-1----:R-:W-:Y:S01]  /*1bd50*/  LEA.HI.X.SX32 R11, R0, R18, 0x1, P1 ;  /* 0x00000012000b7211 */ /* 0x002fe200008f0eff */
[----:B------:R-:W-:Y:S01]  /*1bd60*/  IMAD R0, R13, 0x2, R2 ;  /* 0x000000020d007824 */ /* 0x000fe200078e0202 */
[----:B------:R-:W-:-:S04]  /*1bd70*/  LEA R12, P1, R2, R3, 0x1 ;  /* 0x00000003020c7211 */ /* 0x000fc800078208ff */
[-C--:B------:R-:W-:Y:S01]  /*1bd80*/  LEA.HI.X.SX32 R13, R2, R18.reuse, 0x1, P1 ;  /* 0x00000012020d7211 */ /* 0x080fe200008f0eff */
[----:B---3--:R-:W-:Y:S01]  /*1bd90*/  IMAD R2, R25, 0x2, R0 ;  /* 0x0000000219027824 */ /* 0x008fe200078e0200 */
[CC--:B------:R-:W-:Y:S01]  /*1bda0*/  LEA R4, P1, R0.reuse, R3.reuse, 0x1 ;  /* 0x0000000300047211 */ /* 0x0c0fe200078208ff */
[----:B------:R-:W1:Y:S01]  /*1bdb0*/  LDC R25, c[0x0][0x278] ;  /* 0x00009e00ff197b82 */ /* 0x000e620000000800 */
[----:B------:R3:W-:Y:S02]  /*1bdc0*/  STG.E.U16 desc[UR60][R6.64], R14 ;  /* 0x0000000e06007986 */ /* 0x0007e4000c10153c */
[----:B------:R-:W-:Y:S01]  /*1bdd0*/  LEA.HI.X.SX32 R5, R0, R18, 0x1, P1 ;  /* 0x0000001200057211 */ /* 0x000fe200008f0eff */
[----:B----4-:R-:W-:Y:S01]  /*1bde0*/  IMAD R0, R15, 0x2, R2 ;  /* 0x000000020f007824 */ /* 0x010fe200078e0202 */
[----:B------:R-:W-:Y:S02]  /*1bdf0*/  PRMT R24, R42, 0x7632, R24 ;  /* 0x000076322a187816 */ /* 0x000fe40000000018 */
[-C--:B---3--:R-:W-:Y:S01]  /*1be00*/  LEA R6, P1, R2, R3.reuse, 0x1 ;  /* 0x0000000302067211 */ /* 0x088fe200078208ff */
[----:B------:R-:W3:Y:S01]  /*1be10*/  LDC R14, c[0x0][0x278] ;  /* 0x00009e00ff0e7b82 */ /* 0x000ee20000000800 */
[----:B------:R-:W-:-:S02]  /*1be20*/  LEA R8, P3, R0, R3, 0x1 ;  /* 0x0000000300087211 */ /* 0x000fc400078608ff */
[-C--:B------:R-:W-:Y:S01]  /*1be30*/  LEA.HI.X.SX32 R7, R2, R18.reuse, 0x1, P1 ;  /* 0x0000001202077211 */ /* 0x080fe200008f0eff */
[----:B0-----:R-:W-:Y:S01]  /*1be40*/  IMAD R2, R19, 0x2, R0 ;  /* 0x0000000213027824 */ /* 0x001fe200078e0200 */
[----:B------:R0:W-:Y:S01]  /*1be50*/  STG.E.U16 desc[UR60][R10.64], R24 ;  /* 0x000000180a007986 */ /* 0x0001e2000c10153c */
[----:B------:R-:W-:Y:S02]  /*1be60*/  LEA.HI.X.SX32 R9, R0, R18, 0x1, P3 ;  /* 0x0000001200097211 */ /* 0x000fe400018f0eff */
[----:B-----5:R-:W-:Y:S01]  /*1be70*/  IMAD R0, R27, 0x2, R2 ;  /* 0x000000021b007824 */ /* 0x020fe200078e0202 */
[----:B------:R-:W-:Y:S02]  /*1be80*/  PRMT R26, R43, 0x7632, R26 ;  /* 0x000076322b1a7816 */ /* 0x000fe4000000001a */
[----:B0-----:R-:W-:-:S03]  /*1be90*/  LEA R10, P1, R2, R3, 0x1 ;  /* 0x00000003020a7211 */ /* 0x001fc600078208ff */
[----:B------:R0:W-:Y:S01]  /*1bea0*/  STG.E.U16 desc[UR60][R12.64], R26 ;  /* 0x0000001a0c007986 */ /* 0x0001e2000c10153c */
[----:B------:R-:W-:Y:S02]  /*1beb0*/  LEA.HI.X.SX32 R11, R2, R18, 0x1, P1 ;  /* 0x00000012020b7211 */ /* 0x000fe400008f0eff */
[----:B--2---:R-:W-:Y:S01]  /*1bec0*/  LEA R2, R29, R0, 0x1 ;  /* 0x000000001d027211 */ /* 0x004fe200078e08ff */
[----:B------:R2:W-:Y:S04]  /*1bed0*/  STG.E.U16 desc[UR60][R4.64], R20 ;  /* 0x0000001404007986 */ /* 0x0005e8000c10153c */
[----:B------:R1:W-:Y:S01]  /*1bee0*/  STG.E.U16 desc[UR60][R6.64], R21 ;  /* 0x0000001506007986 */ /* 0x0003e2000c10153c */
[----:B0-----:R-:W-:-:S03]  /*1bef0*/  LEA R12, P1, R0, R3, 0x1 ;  /* 0x00000003000c7211 */ /* 0x001fc600078208ff */
[----:B------:R3:W-:Y:S01]  /*1bf00*/  STG.E.U16 desc[UR60][R8.64], R22 ;  /* 0x0000001608007986 */ /* 0x0007e2000c10153c */
[----:B------:R-:W-:Y:S02]  /*1bf10*/  LEA.HI.X.SX32 R13, R0, R18, 0x1, P1 ;  /* 0x00000012000d7211 */ /* 0x000fe400008f0eff */
[----:B--2---:R-:W-:Y:S01]  /*1bf20*/  LEA R4, P1, R2, R3, 0x1 ;  /* 0x0000000302047211 */ /* 0x004fe200078208ff */
[----:B-1----:R-:W-:-:S03]  /*1bf30*/  IMAD R7, R25, 0x2, R2 ;  /* 0x0000000219077824 */ /* 0x002fc600078e0202 */
[----:B------:R-:W-:Y:S01]  /*1bf40*/  LEA.HI.X.SX32 R5, R2, R18, 0x1, P1 ;  /* 0x0000001202057211 */ /* 0x000fe200008f0eff */
[----:B---3--:R-:W-:Y:S01]  /*1bf50*/  IMAD R8, R14, 0x2, R7 ;  /* 0x000000020e087824 */ /* 0x008fe200078e0207 */
[-C--:B------:R-:W-:Y:S02]  /*1bf60*/  LEA R2, P1, R7, R3.reuse, 0x1 ;  /* 0x0000000307027211 */ /* 0x080fe400078208ff */
[----:B------:R-:W-:Y:S02]  /*1bf70*/  PRMT R9, R20, 0x7632, R9 ;  /* 0x0000763214097816 */ /* 0x000fe40000000009 */
[----:B------:R-:W-:Y:S02]  /*1bf80*/  LEA R6, P3, R8, R3, 0x1 ;  /* 0x0000000308067211 */ /* 0x000fe400078608ff */
[----:B------:R-:W-:Y:S02]  /*1bf90*/  PRMT R15, R21, 0x7632, R15 ;  /* 0x00007632150f7816 */ /* 0x000fe4000000000f */
[----:B------:R-:W-:-:S02]  /*1bfa0*/  PRMT R19, R22, 0x7632, R19 ;  /* 0x0000763216137816 */ /* 0x000fc40000000013 */
[-C--:B------:R-:W-:Y:S01]  /*1bfb0*/  LEA.HI.X.SX32 R3, R7, R18.reuse, 0x1, P1 ;  /* 0x0000001207037211 */ /* 0x080fe200008f0eff */
[----:B------:R0:W-:Y:S01]  /*1bfc0*/  STG.E.U16 desc[UR60][R10.64], R23 ;  /* 0x000000170a007986 */ /* 0x0001e2000c10153c */
[----:B------:R-:W-:Y:S02]  /*1bfd0*/  PRMT R20, R23, 0x7632, R20 ;  /* 0x0000763217147816 */ /* 0x000fe40000000014 */
[----:B------:R-:W-:Y:S01]  /*1bfe0*/  LEA.HI.X.SX32 R7, R8, R18, 0x1, P3 ;  /* 0x0000001208077211 */ /* 0x000fe200018f0eff */
[----:B------:R0:W-:Y:S04]  /*1bff0*/  STG.E.U16 desc[UR60][R12.64], R9 ;  /* 0x000000090c007986 */ /* 0x0001e8000c10153c */
[----:B------:R0:W-:Y:S04]  /*1c000*/  STG.E.U16 desc[UR60][R4.64], R15 ;  /* 0x0000000f04007986 */ /* 0x0001e8000c10153c */
[----:B------:R0:W-:Y:S04]  /*1c010*/  STG.E.U16 desc[UR60][R2.64], R19 ;  /* 0x0000001302007986 */ /* 0x0001e8000c10153c */
[----:B------:R0:W-:Y:S01]  /*1c020*/  STG.E.U16 desc[UR60][R6.64], R20 ;  /* 0x0000001406007986 */ /* 0x0001e2000c10153c */
[----:B------:R-:W-:-:S02]  /*1c030*/  FSEL R0, R158, -INF , P2 ;  /* 0xff8000009e007808 */ /* 0x000fc40001000000 */
[----:B------:R-:W-:-:S03]  /*1c040*/  FSEL R211, R211, -INF , P6 ;  /* 0xff800000d3d37808 */ /* 0x000fc60003000000 */
[----:B------:R-:W-:Y:S02]  /*1c050*/  FFMA R210, R0, 0.69314718246459960938, R17 ;  /* 0x3f31721800d27823 */ /* 0x000fe40000000011 */
[----:B------:R-:W-:Y:S01]  /*1c060*/  FFMA R211, R211, 0.69314718246459960938, R16 ;  /* 0x3f317218d3d37823 */ /* 0x000fe20000000010 */
[----:B------:R-:W-:Y:S08]  /*1c070*/  BAR.SYNC.DEFER_BLOCKING 0x0 ;  /* 0x0000000000007b1d */ /* 0x000ff00000010000 */
[----:B------:R-:W1:Y:S01]  /*1c080*/  LDC R0, c[0x0][0x27c] ;  /* 0x00009f00ff007b82 */ /* 0x000e620000000800 */
[----:B------:R0:W-:Y:S07]  /*1c090*/  STS.64 [R157], R210 ;  /* 0x000000d29d007388 */ /* 0x0001ee0000000a00 */
[----:B------:R-:W-:Y:S06]  /*1c0a0*/  BAR.SYNC.DEFER_BLOCKING 0x0 ;  /* 0x0000000000007b1d */ /* 0x000fec0000010000 */
[----:B------:R-:W-:Y:S05]  /*1c0b0*/  @P0 EXIT ;  /* 0x000000000000094d */ /* 0x000fea0003800000 */
[----:B0-----:R-:W2:Y:S01]  /*1c0c0*/  LDL.LU R157, [R1+0x204] ;  /* 0x00020400019d7983 */ /* 0x001ea20000300800 */
[----:B------:R-:W0:Y:S01]  /*1c0d0*/  LDC.64 R6, c[0x0][0x230] ;  /* 0x00008c00ff067b82 */ /* 0x000e220000000a00 */
[----:B-1----:R-:W-:Y:S02]  /*1c0e0*/  IMAD R0, R148, R0, RZ ;  /* 0x0000000094007224 */ /* 0x002fe400078e02ff */
[----:B------:R-:W-:Y:S02]  /*1c0f0*/  IMAD.SHL.U32 R2, R146, 0x4, RZ ;  /* 0x0000000492027824 */ /* 0x000fe400078e00ff */
[C---:B------:R-:W-:Y:S02]  /*1c100*/  IMAD.SHL.U32 R3, R0.reuse, 0x4, RZ ;  /* 0x0000000400037824 */ /* 0x040fe400078e00ff */
[----:B------:R-:W-:-:S04]  /*1c110*/  IMAD.HI R0, R0, 0x4, RZ ;  /* 0x0000000400007827 */ /* 0x000fc800078e02ff */
[----:B------:R-:W-:Y:S01]  /*1c120*/  IMAD.HI R4, R146, 0x4, RZ ;  /* 0x0000000492047827 */ /* 0x000fe200078e02ff */
[----:B0-----:R-:W-:-:S04]  /*1c130*/  IADD3 R2, P0, P1, R2, R6, R3 ;  /* 0x0000000602027210 */ /* 0x001fc8000791e003 */
[----:B------:R-:W-:Y:S01]  /*1c140*/  IADD3.X R3, R4, R7, R0, P0, P1 ;  /* 0x0000000704037210 */ /* 0x000fe200007e2400 */
[----:B--2---:R-:W0:Y:S04]  /*1c150*/  LDS R5, [R157] ;  /* 0x000000009d057984 */ /* 0x004e280000000800 */
[----:B0-----:R-:W-:Y:S01]  /*1c160*/  STG.E desc[UR60][R2.64], R5 ;  /* 0x0000000502007986 */ /* 0x001fe2000c10193c */
[----:B------:R-:W-:Y:S05]  /*1c170*/  EXIT ;  /* 0x000000000000794d */ /* 0x000fea0003800000 */
.L_x_2:
[----:B------:R-:W-:-:S00]  /*1c180*/  BRA `(.L_x_2) ;  /* 0xfffffffc00fc7947 */ /* 0x000fc0000383ffff */
[----:B------:R-:W-:-:S00]  /*1c190*/  NOP ;  /* 0x0000000000007918 */ /* 0x000fc00000000000 */
        /* <DEDUP_REMOVED lines=14> */
.L_x_3:


//--------------------- .nv.global.init           --------------------------
	.section	.nv.global.init,"aw",@progbits
.nv.global.init:
	.type		_$_str,@object
	.size		_$_str,(.L_0 - _$_str)
_$_str:
        /*0000*/ 	.byte	0x5f, 0x5f, 0x43, 0x55, 0x44, 0x41, 0x5f, 0x46, 0x54, 0x5a, 0x00
.L_0:


//--------------------- .nv.shared.attn_fwd       --------------------------
	.section	.nv.shared.attn_fwd,"aw",@nobits
	.sectionflags	@""
	.align	16
	.zero		1024


//--------------------- .nv.shared.reserved.0     --------------------------
	.section	.nv.shared.reserved.0,"aw",@nobits
	.weak		__nv_reservedSMEM_offset_0_alias
	.size		__nv_reservedSMEM_offset_0_alias, 0, 0
	.other		__nv_reservedSMEM_offset_0_alias,@"STO_CUDA_RESERVED_SHARED STV_DEFAULT"
__nv_reservedSMEM_offset_0_alias:
	.zero		0


//--------------------- .nv.constant0.attn_fwd    --------------------------
	.section	.nv.constant0.attn_fwd,"a",@progbits
	.sectionflags	@""
	.align	4
.nv.constant0.attn_fwd:
	.zero		664


//--------------------- SYMBOLS --------------------------

	.type		.nv.reservedSmem.offset0,@object
	.size		.nv.reservedSmem.offset0,0x4
